//
// Generated by NVIDIA NVVM Compiler
//
// Compiler Build ID: CL-36424714
// Cuda compilation tools, release 13.0, V13.0.88
// Based on NVVM 20.0.0
//

.version 9.0
.target sm_100
.address_size 64

	// .globl	_Z20rms_norm_cuda_kernelIfLi2ELi1024ELi8EEvPT_PKS0_S3_i
// _ZZ20rms_norm_cuda_kernelIfLi2ELi1024ELi8EEvPT_PKS0_S3_iE4data has been demoted
// _ZZ20rms_norm_cuda_kernelIfLi2ELi1024ELi4EEvPT_PKS0_S3_iE4data has been demoted
// _ZZ20rms_norm_cuda_kernelIfLi2ELi512ELi4EEvPT_PKS0_S3_iE4data has been demoted
// _ZZ20rms_norm_cuda_kernelIfLi2ELi256ELi4EEvPT_PKS0_S3_iE4data has been demoted
// _ZZ20rms_norm_cuda_kernelIfLi1ELi256ELi4EEvPT_PKS0_S3_iE4data has been demoted

.visible .entry _Z20rms_norm_cuda_kernelIfLi2ELi1024ELi8EEvPT_PKS0_S3_i(
	.param .u64 .ptr .align 1 _Z20rms_norm_cuda_kernelIfLi2ELi1024ELi8EEvPT_PKS0_S3_i_param_0,
	.param .u64 .ptr .align 1 _Z20rms_norm_cuda_kernelIfLi2ELi1024ELi8EEvPT_PKS0_S3_i_param_1,
	.param .u64 .ptr .align 1 _Z20rms_norm_cuda_kernelIfLi2ELi1024ELi8EEvPT_PKS0_S3_i_param_2,
	.param .u32 _Z20rms_norm_cuda_kernelIfLi2ELi1024ELi8EEvPT_PKS0_S3_i_param_3
)
{
	.local .align 16 .b8 	__local_depot0[128];
	.reg .b64 	%SP;
	.reg .b64 	%SPL;
	.reg .pred 	%p<42>;
	.reg .b32 	%r<84>;
	.reg .b32 	%f<258>;
	.reg .b64 	%rd<126>;
	// demoted variable
	.shared .align 4 .b8 _ZZ20rms_norm_cuda_kernelIfLi2ELi1024ELi8EEvPT_PKS0_S3_iE4data[128];
	mov.u64 	%SPL, __local_depot0;
	ld.param.u64 	%rd63, [_Z20rms_norm_cuda_kernelIfLi2ELi1024ELi8EEvPT_PKS0_S3_i_param_0];
	ld.param.u64 	%rd64, [_Z20rms_norm_cuda_kernelIfLi2ELi1024ELi8EEvPT_PKS0_S3_i_param_1];
	ld.param.u64 	%rd65, [_Z20rms_norm_cuda_kernelIfLi2ELi1024ELi8EEvPT_PKS0_S3_i_param_2];
	ld.param.u32 	%r33, [_Z20rms_norm_cuda_kernelIfLi2ELi1024ELi8EEvPT_PKS0_S3_i_param_3];
	cvta.to.global.u64 	%rd1, %rd65;
	cvta.to.global.u64 	%rd2, %rd64;
	cvta.to.global.u64 	%rd3, %rd63;
	add.u64 	%rd4, %SPL, 0;
	add.u64 	%rd5, %SPL, 64;
	mov.u32 	%r34, %ctaid.x;
	mul.lo.s32 	%r1, %r33, %r34;
	cvt.u64.u32 	%rd6, %r1;
	mul.wide.u32 	%rd68, %r1, 4;
	add.s64 	%rd7, %rd2, %rd68;
	mov.u32 	%r2, %tid.x;
	shl.b32 	%r3, %r2, 3;
	sub.s32 	%r4, %r33, %r3;
	not.b32 	%r35, %r3;
	add.s32 	%r5, %r33, %r35;
	setp.gt.s32 	%p1, %r4, 7;
	@%p1 bra 	$L__BB0_44;
	setp.lt.s32 	%p2, %r4, 1;
	mov.f32 	%f253, 0f00000000;
	@%p2 bra 	$L__BB0_9;
	and.b32  	%r6, %r33, 3;
	setp.lt.u32 	%p3, %r5, 3;
	mov.f32 	%f253, 0f00000000;
	mov.b32 	%r77, 0;
	@%p3 bra 	$L__BB0_5;
	add.s32 	%r37, %r3, %r6;
	sub.s32 	%r76, %r37, %r33;
	mul.wide.u32 	%rd69, %r2, 32;
	add.s64 	%rd71, %rd69, %rd68;
	add.s64 	%rd72, %rd71, %rd2;
	add.s64 	%rd113, %rd72, 8;
	add.s64 	%rd73, %rd69, %rd1;
	add.s64 	%rd112, %rd73, 8;
	mov.f32 	%f253, 0f00000000;
	mov.u64 	%rd114, %rd4;
	mov.u64 	%rd115, %rd5;
$L__BB0_4:
	sub.s32 	%r77, %r4, %r6;
	ld.global.f32 	%f26, [%rd113+-8];
	fma.rn.f32 	%f27, %f26, %f26, %f253;
	ld.global.f32 	%f28, [%rd112+-8];
	ld.global.f32 	%f29, [%rd113+-4];
	fma.rn.f32 	%f30, %f29, %f29, %f27;
	ld.global.f32 	%f31, [%rd112+-4];
	ld.global.f32 	%f32, [%rd113];
	fma.rn.f32 	%f33, %f32, %f32, %f30;
	ld.global.f32 	%f34, [%rd112];
	ld.global.f32 	%f35, [%rd113+4];
	fma.rn.f32 	%f253, %f35, %f35, %f33;
	st.local.v4.f32 	[%rd114], {%f26, %f29, %f32, %f35};
	ld.global.f32 	%f36, [%rd112+4];
	st.local.v4.f32 	[%rd115], {%f28, %f31, %f34, %f36};
	add.s32 	%r76, %r76, 4;
	add.s64 	%rd115, %rd115, 16;
	add.s64 	%rd114, %rd114, 16;
	add.s64 	%rd113, %rd113, 16;
	add.s64 	%rd112, %rd112, 16;
	setp.ne.s32 	%p4, %r76, 0;
	@%p4 bra 	$L__BB0_4;
$L__BB0_5:
	setp.eq.s32 	%p5, %r6, 0;
	@%p5 bra 	$L__BB0_9;
	add.s32 	%r38, %r77, %r3;
	mul.wide.u32 	%rd74, %r38, 4;
	add.s64 	%rd75, %rd7, %rd74;
	ld.global.f32 	%f37, [%rd75];
	fma.rn.f32 	%f253, %f37, %f37, %f253;
	cvt.u64.u32 	%rd18, %r77;
	mul.wide.u32 	%rd76, %r77, 4;
	add.s64 	%rd19, %rd4, %rd76;
	st.local.f32 	[%rd19], %f37;
	add.s64 	%rd77, %rd1, %rd74;
	ld.global.f32 	%f38, [%rd77];
	add.s64 	%rd20, %rd5, %rd76;
	st.local.f32 	[%rd20], %f38;
	setp.eq.s32 	%p6, %r6, 1;
	@%p6 bra 	$L__BB0_9;
	cvt.u64.u32 	%rd78, %r3;
	add.s64 	%rd79, %rd18, %rd78;
	shl.b64 	%rd80, %rd79, 2;
	add.s64 	%rd21, %rd7, %rd80;
	ld.global.f32 	%f39, [%rd21+4];
	fma.rn.f32 	%f253, %f39, %f39, %f253;
	st.local.f32 	[%rd19+4], %f39;
	add.s64 	%rd22, %rd1, %rd80;
	ld.global.f32 	%f40, [%rd22+4];
	st.local.f32 	[%rd20+4], %f40;
	setp.eq.s32 	%p7, %r6, 2;
	@%p7 bra 	$L__BB0_9;
	ld.global.f32 	%f41, [%rd21+8];
	fma.rn.f32 	%f253, %f41, %f41, %f253;
	st.local.f32 	[%rd19+8], %f41;
	ld.global.f32 	%f42, [%rd22+8];
	st.local.f32 	[%rd20+8], %f42;
$L__BB0_9:
	add.s32 	%r12, %r4, -8192;
	add.s32 	%r13, %r4, -8193;
	sub.s32 	%r39, %r33, %r3;
	add.s32 	%r14, %r39, -8192;
	setp.gt.s32 	%p8, %r14, 7;
	@%p8 bra 	$L__BB0_18;
	setp.lt.s32 	%p9, %r14, 1;
	@%p9 bra 	$L__BB0_19;
	and.b32  	%r15, %r33, 3;
	setp.lt.u32 	%p10, %r13, 3;
	mov.b32 	%r79, 0;
	@%p10 bra 	$L__BB0_14;
	add.s64 	%rd119, %rd4, 32;
	add.s64 	%rd118, %rd5, 32;
	add.s32 	%r41, %r3, %r15;
	sub.s32 	%r78, %r41, %r33;
	mul.wide.u32 	%rd84, %r2, 32;
	add.s64 	%rd85, %rd84, %rd1;
	add.s64 	%rd117, %rd85, 32780;
	mul.wide.u32 	%rd86, %r1, 4;
	add.s64 	%rd87, %rd84, %rd86;
	add.s64 	%rd88, %rd87, %rd2;
	add.s64 	%rd116, %rd88, 32780;
$L__BB0_13:
	sub.s32 	%r79, %r12, %r15;
	ld.global.f32 	%f67, [%rd116+-12];
	fma.rn.f32 	%f68, %f67, %f67, %f253;
	ld.global.f32 	%f69, [%rd117+-12];
	ld.global.f32 	%f70, [%rd116+-8];
	fma.rn.f32 	%f71, %f70, %f70, %f68;
	ld.global.f32 	%f72, [%rd117+-8];
	ld.global.f32 	%f73, [%rd116+-4];
	fma.rn.f32 	%f74, %f73, %f73, %f71;
	ld.global.f32 	%f75, [%rd117+-4];
	ld.global.f32 	%f76, [%rd116];
	fma.rn.f32 	%f253, %f76, %f76, %f74;
	st.local.v4.f32 	[%rd119], {%f67, %f70, %f73, %f76};
	ld.global.f32 	%f77, [%rd117];
	st.local.v4.f32 	[%rd118], {%f69, %f72, %f75, %f77};
	add.s64 	%rd119, %rd119, 16;
	add.s64 	%rd118, %rd118, 16;
	add.s32 	%r78, %r78, 4;
	add.s64 	%rd117, %rd117, 16;
	add.s64 	%rd116, %rd116, 16;
	setp.ne.s32 	%p11, %r78, -8192;
	@%p11 bra 	$L__BB0_13;
$L__BB0_14:
	setp.eq.s32 	%p12, %r15, 0;
	@%p12 bra 	$L__BB0_19;
	cvt.u64.u32 	%rd89, %r79;
	cvt.u64.u32 	%rd90, %r3;
	add.s64 	%rd91, %rd89, %rd90;
	shl.b64 	%rd92, %rd91, 2;
	add.s64 	%rd35, %rd7, %rd92;
	ld.global.f32 	%f78, [%rd35+32768];
	fma.rn.f32 	%f253, %f78, %f78, %f253;
	mul.wide.u32 	%rd93, %r79, 4;
	add.s64 	%rd36, %rd4, %rd93;
	st.local.f32 	[%rd36+32], %f78;
	add.s64 	%rd37, %rd1, %rd92;
	ld.global.f32 	%f79, [%rd37+32768];
	add.s64 	%rd38, %rd5, %rd93;
	st.local.f32 	[%rd38+32], %f79;
	setp.eq.s32 	%p13, %r15, 1;
	@%p13 bra 	$L__BB0_19;
	ld.global.f32 	%f80, [%rd35+32772];
	fma.rn.f32 	%f253, %f80, %f80, %f253;
	st.local.f32 	[%rd36+36], %f80;
	ld.global.f32 	%f81, [%rd37+32772];
	st.local.f32 	[%rd38+36], %f81;
	setp.eq.s32 	%p14, %r15, 2;
	@%p14 bra 	$L__BB0_19;
	ld.global.f32 	%f82, [%rd35+32776];
	fma.rn.f32 	%f253, %f82, %f82, %f253;
	st.local.f32 	[%rd36+40], %f82;
	ld.global.f32 	%f83, [%rd37+32776];
	st.local.f32 	[%rd38+40], %f83;
	bra.uni 	$L__BB0_19;
$L__BB0_18:
	mul.wide.u32 	%rd94, %r3, 4;
	add.s64 	%rd95, %rd7, %rd94;
	ld.global.v8.f32 	{%f84, %f85, %f86, %f87, %f88, %f89, %f90, %f91}, [%rd95+32768];
	add.s64 	%rd96, %rd1, %rd94;
	ld.global.v8.f32 	{%f92, %f93, %f94, %f95, %f96, %f97, %f98, %f99}, [%rd96+32768];
	fma.rn.f32 	%f100, %f84, %f84, %f253;
	fma.rn.f32 	%f101, %f85, %f85, %f100;
	fma.rn.f32 	%f102, %f86, %f86, %f101;
	fma.rn.f32 	%f103, %f87, %f87, %f102;
	st.local.v4.f32 	[%rd4+32], {%f84, %f85, %f86, %f87};
	st.local.v4.f32 	[%rd5+32], {%f92, %f93, %f94, %f95};
	fma.rn.f32 	%f104, %f88, %f88, %f103;
	fma.rn.f32 	%f105, %f89, %f89, %f104;
	fma.rn.f32 	%f106, %f90, %f90, %f105;
	fma.rn.f32 	%f253, %f91, %f91, %f106;
	st.local.v4.f32 	[%rd4+48], {%f88, %f89, %f90, %f91};
	st.local.v4.f32 	[%rd5+48], {%f96, %f97, %f98, %f99};
$L__BB0_19:
	and.b32  	%r42, %r2, 31;
	mov.b32 	%r43, %f253;
	shfl.sync.down.b32	%r44|%p15, %r43, 16, 31, -1;
	mov.b32 	%f107, %r44;
	add.f32 	%f108, %f253, %f107;
	mov.b32 	%r45, %f108;
	shfl.sync.down.b32	%r46|%p16, %r45, 8, 31, -1;
	mov.b32 	%f109, %r46;
	add.f32 	%f110, %f108, %f109;
	mov.b32 	%r47, %f110;
	shfl.sync.down.b32	%r48|%p17, %r47, 4, 31, -1;
	mov.b32 	%f111, %r48;
	add.f32 	%f112, %f110, %f111;
	mov.b32 	%r49, %f112;
	shfl.sync.down.b32	%r50|%p18, %r49, 2, 31, -1;
	mov.b32 	%f113, %r50;
	add.f32 	%f114, %f112, %f113;
	mov.b32 	%r51, %f114;
	shfl.sync.down.b32	%r52|%p19, %r51, 1, 31, -1;
	mov.b32 	%f115, %r52;
	add.f32 	%f19, %f114, %f115;
	setp.ne.s32 	%p20, %r42, 0;
	@%p20 bra 	$L__BB0_21;
	shr.u32 	%r53, %r2, 3;
	mov.u32 	%r54, _ZZ20rms_norm_cuda_kernelIfLi2ELi1024ELi8EEvPT_PKS0_S3_iE4data;
	add.s32 	%r55, %r54, %r53;
	st.shared.f32 	[%r55], %f19;
$L__BB0_21:
	bar.sync 	0;
	setp.gt.u32 	%p21, %r2, 31;
	@%p21 bra 	$L__BB0_24;
	shl.b32 	%r56, %r2, 2;
	mov.u32 	%r57, _ZZ20rms_norm_cuda_kernelIfLi2ELi1024ELi8EEvPT_PKS0_S3_iE4data;
	add.s32 	%r58, %r57, %r56;
	ld.shared.f32 	%f116, [%r58];
	mov.b32 	%r59, %f116;
	shfl.sync.down.b32	%r60|%p22, %r59, 16, 31, -1;
	mov.b32 	%f117, %r60;
	add.f32 	%f118, %f116, %f117;
	mov.b32 	%r61, %f118;
	shfl.sync.down.b32	%r62|%p23, %r61, 8, 31, -1;
	mov.b32 	%f119, %r62;
	add.f32 	%f120, %f118, %f119;
	mov.b32 	%r63, %f120;
	shfl.sync.down.b32	%r64|%p24, %r63, 4, 31, -1;
	mov.b32 	%f121, %r64;
	add.f32 	%f122, %f120, %f121;
	mov.b32 	%r65, %f122;
	shfl.sync.down.b32	%r66|%p25, %r65, 2, 31, -1;
	mov.b32 	%f123, %r66;
	add.f32 	%f124, %f122, %f123;
	mov.b32 	%r67, %f124;
	shfl.sync.down.b32	%r68|%p26, %r67, 1, 31, -1;
	mov.b32 	%f125, %r68;
	add.f32 	%f20, %f124, %f125;
	setp.ne.s32 	%p27, %r2, 0;
	@%p27 bra 	$L__BB0_24;
	st.shared.f32 	[_ZZ20rms_norm_cuda_kernelIfLi2ELi1024ELi8EEvPT_PKS0_S3_iE4data], %f20;
$L__BB0_24:
	shl.b64 	%rd97, %rd6, 2;
	add.s64 	%rd39, %rd3, %rd97;
	setp.gt.s32 	%p28, %r4, 7;
	bar.sync 	0;
	ld.shared.f32 	%f126, [_ZZ20rms_norm_cuda_kernelIfLi2ELi1024ELi8EEvPT_PKS0_S3_iE4data];
	cvt.rn.f32.s32 	%f127, %r33;
	div.rn.f32 	%f128, %f126, %f127;
	add.f32 	%f129, %f128, 0f3727C5AC;
	rsqrt.approx.f32 	%f21, %f129;
	mul.wide.u32 	%rd98, %r3, 4;
	add.s64 	%rd40, %rd39, %rd98;
	@%p28 bra 	$L__BB0_45;
	setp.lt.s32 	%p29, %r4, 1;
	@%p29 bra 	$L__BB0_33;
	and.b32  	%r21, %r33, 3;
	setp.lt.u32 	%p30, %r5, 3;
	mov.b32 	%r81, 0;
	@%p30 bra 	$L__BB0_29;
	sub.s32 	%r81, %r4, %r21;
	mul.wide.u32 	%rd99, %r2, 32;
	mul.wide.u32 	%rd100, %r1, 4;
	add.s64 	%rd101, %rd99, %rd100;
	add.s64 	%rd102, %rd101, %rd3;
	add.s64 	%rd120, %rd102, 8;
	add.s32 	%r70, %r3, %r21;
	sub.s32 	%r80, %r70, %r33;
	mov.u64 	%rd121, %rd5;
	mov.u64 	%rd122, %rd4;
$L__BB0_28:
	ld.local.v4.f32 	{%f130, %f131, %f132, %f133}, [%rd122];
	mul.f32 	%f134, %f21, %f130;
	ld.local.v4.f32 	{%f135, %f136, %f137, %f138}, [%rd121];
	mul.f32 	%f139, %f134, %f135;
	st.global.f32 	[%rd120+-8], %f139;
	mul.f32 	%f140, %f21, %f131;
	mul.f32 	%f141, %f140, %f136;
	st.global.f32 	[%rd120+-4], %f141;
	mul.f32 	%f142, %f21, %f132;
	mul.f32 	%f143, %f142, %f137;
	st.global.f32 	[%rd120], %f143;
	mul.f32 	%f144, %f21, %f133;
	mul.f32 	%f145, %f144, %f138;
	st.global.f32 	[%rd120+4], %f145;
	add.s64 	%rd122, %rd122, 16;
	add.s64 	%rd121, %rd121, 16;
	add.s64 	%rd120, %rd120, 16;
	add.s32 	%r80, %r80, 4;
	setp.ne.s32 	%p31, %r80, 0;
	@%p31 bra 	$L__BB0_28;
$L__BB0_29:
	setp.eq.s32 	%p32, %r21, 0;
	@%p32 bra 	$L__BB0_33;
	mul.wide.u32 	%rd103, %r81, 4;
	add.s64 	%rd48, %rd4, %rd103;
	ld.local.f32 	%f146, [%rd48];
	mul.f32 	%f147, %f21, %f146;
	add.s64 	%rd49, %rd5, %rd103;
	ld.local.f32 	%f148, [%rd49];
	mul.f32 	%f149, %f147, %f148;
	add.s32 	%r71, %r81, %r3;
	mul.wide.u32 	%rd104, %r71, 4;
	add.s64 	%rd105, %rd39, %rd104;
	st.global.f32 	[%rd105], %f149;
	setp.eq.s32 	%p33, %r21, 1;
	@%p33 bra 	$L__BB0_33;
	ld.local.f32 	%f150, [%rd48+4];
	mul.f32 	%f151, %f21, %f150;
	ld.local.f32 	%f152, [%rd49+4];
	mul.f32 	%f153, %f151, %f152;
	add.s64 	%rd50, %rd40, %rd103;
	st.global.f32 	[%rd50+4], %f153;
	setp.eq.s32 	%p34, %r21, 2;
	@%p34 bra 	$L__BB0_33;
	ld.local.f32 	%f154, [%rd48+8];
	mul.f32 	%f155, %f21, %f154;
	ld.local.f32 	%f156, [%rd49+8];
	mul.f32 	%f157, %f155, %f156;
	st.global.f32 	[%rd50+8], %f157;
$L__BB0_33:
	setp.gt.s32 	%p35, %r14, 7;
	@%p35 bra 	$L__BB0_42;
	setp.lt.s32 	%p36, %r14, 1;
	@%p36 bra 	$L__BB0_43;
	and.b32  	%r27, %r33, 3;
	sub.s32 	%r73, %r33, %r3;
	add.s32 	%r74, %r73, -8193;
	setp.lt.u32 	%p37, %r74, 3;
	mov.b32 	%r83, 0;
	@%p37 bra 	$L__BB0_38;
	sub.s32 	%r83, %r12, %r27;
	add.s64 	%rd125, %rd4, 32;
	add.s64 	%rd124, %rd5, 32;
	add.s32 	%r75, %r3, %r27;
	sub.s32 	%r82, %r75, %r33;
	mul.wide.u32 	%rd107, %r2, 32;
	mul.wide.u32 	%rd108, %r1, 4;
	add.s64 	%rd109, %rd107, %rd108;
	add.s64 	%rd110, %rd109, %rd3;
	add.s64 	%rd123, %rd110, 32780;
$L__BB0_37:
	ld.local.v4.f32 	{%f190, %f191, %f192, %f193}, [%rd125];
	mul.f32 	%f194, %f21, %f190;
	ld.local.v4.f32 	{%f195, %f196, %f197, %f198}, [%rd124];
	mul.f32 	%f199, %f194, %f195;
	st.global.f32 	[%rd123+-12], %f199;
	mul.f32 	%f200, %f21, %f191;
	mul.f32 	%f201, %f200, %f196;
	st.global.f32 	[%rd123+-8], %f201;
	mul.f32 	%f202, %f21, %f192;
	mul.f32 	%f203, %f202, %f197;
	st.global.f32 	[%rd123+-4], %f203;
	mul.f32 	%f204, %f21, %f193;
	mul.f32 	%f205, %f204, %f198;
	st.global.f32 	[%rd123], %f205;
	add.s64 	%rd125, %rd125, 16;
	add.s64 	%rd124, %rd124, 16;
	add.s32 	%r82, %r82, 4;
	add.s64 	%rd123, %rd123, 16;
	setp.ne.s32 	%p38, %r82, -8192;
	@%p38 bra 	$L__BB0_37;
$L__BB0_38:
	setp.eq.s32 	%p39, %r27, 0;
	@%p39 bra 	$L__BB0_43;
	mul.wide.u32 	%rd111, %r83, 4;
	add.s64 	%rd60, %rd4, %rd111;
	ld.local.f32 	%f206, [%rd60+32];
	mul.f32 	%f207, %f21, %f206;
	add.s64 	%rd61, %rd5, %rd111;
	ld.local.f32 	%f208, [%rd61+32];
	mul.f32 	%f209, %f207, %f208;
	add.s64 	%rd62, %rd40, %rd111;
	st.global.f32 	[%rd62+32768], %f209;
	setp.eq.s32 	%p40, %r27, 1;
	@%p40 bra 	$L__BB0_43;
	ld.local.f32 	%f210, [%rd60+36];
	mul.f32 	%f211, %f21, %f210;
	ld.local.f32 	%f212, [%rd61+36];
	mul.f32 	%f213, %f211, %f212;
	st.global.f32 	[%rd62+32772], %f213;
	setp.eq.s32 	%p41, %r27, 2;
	@%p41 bra 	$L__BB0_43;
	ld.local.f32 	%f214, [%rd60+40];
	mul.f32 	%f215, %f21, %f214;
	ld.local.f32 	%f216, [%rd61+40];
	mul.f32 	%f217, %f215, %f216;
	st.global.f32 	[%rd62+32776], %f217;
	bra.uni 	$L__BB0_43;
$L__BB0_42:
	ld.local.v4.f32 	{%f218, %f219, %f220, %f221}, [%rd4+32];
	mul.f32 	%f222, %f21, %f218;
	ld.local.v4.f32 	{%f223, %f224, %f225, %f226}, [%rd5+32];
	mul.f32 	%f227, %f222, %f223;
	mul.f32 	%f228, %f21, %f219;
	mul.f32 	%f229, %f228, %f224;
	mul.f32 	%f230, %f21, %f220;
	mul.f32 	%f231, %f230, %f225;
	mul.f32 	%f232, %f21, %f221;
	mul.f32 	%f233, %f232, %f226;
	ld.local.v4.f32 	{%f234, %f235, %f236, %f237}, [%rd4+48];
	mul.f32 	%f238, %f21, %f234;
	ld.local.v4.f32 	{%f239, %f240, %f241, %f242}, [%rd5+48];
	mul.f32 	%f243, %f238, %f239;
	mul.f32 	%f244, %f21, %f235;
	mul.f32 	%f245, %f244, %f240;
	mul.f32 	%f246, %f21, %f236;
	mul.f32 	%f247, %f246, %f241;
	mul.f32 	%f248, %f21, %f237;
	mul.f32 	%f249, %f248, %f242;
	st.global.v8.f32 	[%rd40+32768], {%f227, %f229, %f231, %f233, %f243, %f245, %f247, %f249};
$L__BB0_43:
	ret;
$L__BB0_44:
	mul.wide.u32 	%rd81, %r3, 4;
	add.s64 	%rd82, %rd7, %rd81;
	ld.global.v8.f32 	{%f43, %f44, %f45, %f46, %f47, %f48, %f49, %f50}, [%rd82];
	add.s64 	%rd83, %rd1, %rd81;
	ld.global.v8.f32 	{%f51, %f52, %f53, %f54, %f55, %f56, %f57, %f58}, [%rd83];
	fma.rn.f32 	%f59, %f43, %f43, 0f00000000;
	fma.rn.f32 	%f60, %f44, %f44, %f59;
	fma.rn.f32 	%f61, %f45, %f45, %f60;
	fma.rn.f32 	%f62, %f46, %f46, %f61;
	st.local.v4.f32 	[%rd4], {%f43, %f44, %f45, %f46};
	st.local.v4.f32 	[%rd5], {%f51, %f52, %f53, %f54};
	fma.rn.f32 	%f63, %f47, %f47, %f62;
	fma.rn.f32 	%f64, %f48, %f48, %f63;
	fma.rn.f32 	%f65, %f49, %f49, %f64;
	fma.rn.f32 	%f253, %f50, %f50, %f65;
	st.local.v4.f32 	[%rd4+16], {%f47, %f48, %f49, %f50};
	st.local.v4.f32 	[%rd5+16], {%f55, %f56, %f57, %f58};
	bra.uni 	$L__BB0_9;
$L__BB0_45:
	ld.local.v4.f32 	{%f158, %f159, %f160, %f161}, [%rd4];
	mul.f32 	%f162, %f21, %f158;
	ld.local.v4.f32 	{%f163, %f164, %f165, %f166}, [%rd5];
	mul.f32 	%f167, %f162, %f163;
	mul.f32 	%f168, %f21, %f159;
	mul.f32 	%f169, %f168, %f164;
	mul.f32 	%f170, %f21, %f160;
	mul.f32 	%f171, %f170, %f165;
	mul.f32 	%f172, %f21, %f161;
	mul.f32 	%f173, %f172, %f166;
	ld.local.v4.f32 	{%f174, %f175, %f176, %f177}, [%rd4+16];
	mul.f32 	%f178, %f21, %f174;
	ld.local.v4.f32 	{%f179, %f180, %f181, %f182}, [%rd5+16];
	mul.f32 	%f183, %f178, %f179;
	mul.f32 	%f184, %f21, %f175;
	mul.f32 	%f185, %f184, %f180;
	mul.f32 	%f186, %f21, %f176;
	mul.f32 	%f187, %f186, %f181;
	mul.f32 	%f188, %f21, %f177;
	mul.f32 	%f189, %f188, %f182;
	st.global.v8.f32 	[%rd40], {%f167, %f169, %f171, %f173, %f183, %f185, %f187, %f189};
	bra.uni 	$L__BB0_33;

}
	// .globl	_Z20rms_norm_cuda_kernelIfLi2ELi1024ELi4EEvPT_PKS0_S3_i
.visible .entry _Z20rms_norm_cuda_kernelIfLi2ELi1024ELi4EEvPT_PKS0_S3_i(
	.param .u64 .ptr .align 1 _Z20rms_norm_cuda_kernelIfLi2ELi1024ELi4EEvPT_PKS0_S3_i_param_0,
	.param .u64 .ptr .align 1 _Z20rms_norm_cuda_kernelIfLi2ELi1024ELi4EEvPT_PKS0_S3_i_param_1,
	.param .u64 .ptr .align 1 _Z20rms_norm_cuda_kernelIfLi2ELi1024ELi4EEvPT_PKS0_S3_i_param_2,
	.param .u32 _Z20rms_norm_cuda_kernelIfLi2ELi1024ELi4EEvPT_PKS0_S3_i_param_3
)
{
	.local .align 16 .b8 	__local_depot1[64];
	.reg .b64 	%SP;
	.reg .b64 	%SPL;
	.reg .pred 	%p<42>;
	.reg .b32 	%r<84>;
	.reg .b32 	%f<202>;
	.reg .b64 	%rd<126>;
	// demoted variable
	.shared .align 4 .b8 _ZZ20rms_norm_cuda_kernelIfLi2ELi1024ELi4EEvPT_PKS0_S3_iE4data[128];
	mov.u64 	%SPL, __local_depot1;
	ld.param.u64 	%rd63, [_Z20rms_norm_cuda_kernelIfLi2ELi1024ELi4EEvPT_PKS0_S3_i_param_0];
	ld.param.u64 	%rd64, [_Z20rms_norm_cuda_kernelIfLi2ELi1024ELi4EEvPT_PKS0_S3_i_param_1];
	ld.param.u64 	%rd65, [_Z20rms_norm_cuda_kernelIfLi2ELi1024ELi4EEvPT_PKS0_S3_i_param_2];
	ld.param.u32 	%r33, [_Z20rms_norm_cuda_kernelIfLi2ELi1024ELi4EEvPT_PKS0_S3_i_param_3];
	cvta.to.global.u64 	%rd1, %rd65;
	cvta.to.global.u64 	%rd2, %rd64;
	cvta.to.global.u64 	%rd3, %rd63;
	add.u64 	%rd4, %SPL, 0;
	add.u64 	%rd5, %SPL, 32;
	mov.u32 	%r34, %ctaid.x;
	mul.lo.s32 	%r1, %r33, %r34;
	cvt.u64.u32 	%rd6, %r1;
	mul.wide.u32 	%rd68, %r1, 4;
	add.s64 	%rd7, %rd2, %rd68;
	mov.u32 	%r2, %tid.x;
	shl.b32 	%r3, %r2, 2;
	sub.s32 	%r4, %r33, %r3;
	not.b32 	%r35, %r3;
	add.s32 	%r5, %r33, %r35;
	setp.gt.s32 	%p1, %r4, 3;
	@%p1 bra 	$L__BB1_44;
	setp.lt.s32 	%p2, %r4, 1;
	mov.f32 	%f197, 0f00000000;
	@%p2 bra 	$L__BB1_9;
	and.b32  	%r6, %r33, 3;
	setp.lt.u32 	%p3, %r5, 3;
	mov.f32 	%f197, 0f00000000;
	mov.b32 	%r77, 0;
	@%p3 bra 	$L__BB1_5;
	add.s32 	%r37, %r3, %r6;
	sub.s32 	%r76, %r37, %r33;
	mul.wide.u32 	%rd69, %r2, 16;
	add.s64 	%rd71, %rd69, %rd68;
	add.s64 	%rd72, %rd71, %rd2;
	add.s64 	%rd113, %rd72, 8;
	add.s64 	%rd73, %rd69, %rd1;
	add.s64 	%rd112, %rd73, 8;
	mov.f32 	%f197, 0f00000000;
	mov.u64 	%rd114, %rd4;
	mov.u64 	%rd115, %rd5;
$L__BB1_4:
	sub.s32 	%r77, %r4, %r6;
	ld.global.f32 	%f26, [%rd113+-8];
	fma.rn.f32 	%f27, %f26, %f26, %f197;
	ld.global.f32 	%f28, [%rd112+-8];
	ld.global.f32 	%f29, [%rd113+-4];
	fma.rn.f32 	%f30, %f29, %f29, %f27;
	ld.global.f32 	%f31, [%rd112+-4];
	ld.global.f32 	%f32, [%rd113];
	fma.rn.f32 	%f33, %f32, %f32, %f30;
	ld.global.f32 	%f34, [%rd112];
	ld.global.f32 	%f35, [%rd113+4];
	fma.rn.f32 	%f197, %f35, %f35, %f33;
	st.local.v4.f32 	[%rd114], {%f26, %f29, %f32, %f35};
	ld.global.f32 	%f36, [%rd112+4];
	st.local.v4.f32 	[%rd115], {%f28, %f31, %f34, %f36};
	add.s32 	%r76, %r76, 4;
	add.s64 	%rd115, %rd115, 16;
	add.s64 	%rd114, %rd114, 16;
	add.s64 	%rd113, %rd113, 16;
	add.s64 	%rd112, %rd112, 16;
	setp.ne.s32 	%p4, %r76, 0;
	@%p4 bra 	$L__BB1_4;
$L__BB1_5:
	setp.eq.s32 	%p5, %r6, 0;
	@%p5 bra 	$L__BB1_9;
	add.s32 	%r38, %r77, %r3;
	mul.wide.u32 	%rd74, %r38, 4;
	add.s64 	%rd75, %rd7, %rd74;
	ld.global.f32 	%f37, [%rd75];
	fma.rn.f32 	%f197, %f37, %f37, %f197;
	cvt.u64.u32 	%rd18, %r77;
	mul.wide.u32 	%rd76, %r77, 4;
	add.s64 	%rd19, %rd4, %rd76;
	st.local.f32 	[%rd19], %f37;
	add.s64 	%rd77, %rd1, %rd74;
	ld.global.f32 	%f38, [%rd77];
	add.s64 	%rd20, %rd5, %rd76;
	st.local.f32 	[%rd20], %f38;
	setp.eq.s32 	%p6, %r6, 1;
	@%p6 bra 	$L__BB1_9;
	cvt.u64.u32 	%rd78, %r3;
	add.s64 	%rd79, %rd18, %rd78;
	shl.b64 	%rd80, %rd79, 2;
	add.s64 	%rd21, %rd7, %rd80;
	ld.global.f32 	%f39, [%rd21+4];
	fma.rn.f32 	%f197, %f39, %f39, %f197;
	st.local.f32 	[%rd19+4], %f39;
	add.s64 	%rd22, %rd1, %rd80;
	ld.global.f32 	%f40, [%rd22+4];
	st.local.f32 	[%rd20+4], %f40;
	setp.eq.s32 	%p7, %r6, 2;
	@%p7 bra 	$L__BB1_9;
	ld.global.f32 	%f41, [%rd21+8];
	fma.rn.f32 	%f197, %f41, %f41, %f197;
	st.local.f32 	[%rd19+8], %f41;
	ld.global.f32 	%f42, [%rd22+8];
	st.local.f32 	[%rd20+8], %f42;
$L__BB1_9:
	add.s32 	%r12, %r4, -4096;
	add.s32 	%r13, %r4, -4097;
	sub.s32 	%r39, %r33, %r3;
	add.s32 	%r14, %r39, -4096;
	setp.gt.s32 	%p8, %r14, 3;
	@%p8 bra 	$L__BB1_18;
	setp.lt.s32 	%p9, %r14, 1;
	@%p9 bra 	$L__BB1_19;
	and.b32  	%r15, %r33, 3;
	setp.lt.u32 	%p10, %r13, 3;
	mov.b32 	%r79, 0;
	@%p10 bra 	$L__BB1_14;
	add.s64 	%rd119, %rd4, 16;
	add.s64 	%rd118, %rd5, 16;
	add.s32 	%r41, %r3, %r15;
	sub.s32 	%r78, %r41, %r33;
	mul.wide.u32 	%rd84, %r2, 16;
	add.s64 	%rd85, %rd84, %rd1;
	add.s64 	%rd117, %rd85, 16396;
	mul.wide.u32 	%rd86, %r1, 4;
	add.s64 	%rd87, %rd84, %rd86;
	add.s64 	%rd88, %rd87, %rd2;
	add.s64 	%rd116, %rd88, 16396;
$L__BB1_13:
	sub.s32 	%r79, %r12, %r15;
	ld.global.f32 	%f55, [%rd116+-12];
	fma.rn.f32 	%f56, %f55, %f55, %f197;
	ld.global.f32 	%f57, [%rd117+-12];
	ld.global.f32 	%f58, [%rd116+-8];
	fma.rn.f32 	%f59, %f58, %f58, %f56;
	ld.global.f32 	%f60, [%rd117+-8];
	ld.global.f32 	%f61, [%rd116+-4];
	fma.rn.f32 	%f62, %f61, %f61, %f59;
	ld.global.f32 	%f63, [%rd117+-4];
	ld.global.f32 	%f64, [%rd116];
	fma.rn.f32 	%f197, %f64, %f64, %f62;
	st.local.v4.f32 	[%rd119], {%f55, %f58, %f61, %f64};
	ld.global.f32 	%f65, [%rd117];
	st.local.v4.f32 	[%rd118], {%f57, %f60, %f63, %f65};
	add.s64 	%rd119, %rd119, 16;
	add.s64 	%rd118, %rd118, 16;
	add.s32 	%r78, %r78, 4;
	add.s64 	%rd117, %rd117, 16;
	add.s64 	%rd116, %rd116, 16;
	setp.ne.s32 	%p11, %r78, -4096;
	@%p11 bra 	$L__BB1_13;
$L__BB1_14:
	setp.eq.s32 	%p12, %r15, 0;
	@%p12 bra 	$L__BB1_19;
	cvt.u64.u32 	%rd89, %r79;
	cvt.u64.u32 	%rd90, %r3;
	add.s64 	%rd91, %rd89, %rd90;
	shl.b64 	%rd92, %rd91, 2;
	add.s64 	%rd35, %rd7, %rd92;
	ld.global.f32 	%f66, [%rd35+16384];
	fma.rn.f32 	%f197, %f66, %f66, %f197;
	mul.wide.u32 	%rd93, %r79, 4;
	add.s64 	%rd36, %rd4, %rd93;
	st.local.f32 	[%rd36+16], %f66;
	add.s64 	%rd37, %rd1, %rd92;
	ld.global.f32 	%f67, [%rd37+16384];
	add.s64 	%rd38, %rd5, %rd93;
	st.local.f32 	[%rd38+16], %f67;
	setp.eq.s32 	%p13, %r15, 1;
	@%p13 bra 	$L__BB1_19;
	ld.global.f32 	%f68, [%rd35+16388];
	fma.rn.f32 	%f197, %f68, %f68, %f197;
	st.local.f32 	[%rd36+20], %f68;
	ld.global.f32 	%f69, [%rd37+16388];
	st.local.f32 	[%rd38+20], %f69;
	setp.eq.s32 	%p14, %r15, 2;
	@%p14 bra 	$L__BB1_19;
	ld.global.f32 	%f70, [%rd35+16392];
	fma.rn.f32 	%f197, %f70, %f70, %f197;
	st.local.f32 	[%rd36+24], %f70;
	ld.global.f32 	%f71, [%rd37+16392];
	st.local.f32 	[%rd38+24], %f71;
	bra.uni 	$L__BB1_19;
$L__BB1_18:
	mul.wide.u32 	%rd94, %r3, 4;
	add.s64 	%rd95, %rd7, %rd94;
	ld.global.v4.f32 	{%f72, %f73, %f74, %f75}, [%rd95+16384];
	add.s64 	%rd96, %rd1, %rd94;
	ld.global.v4.f32 	{%f76, %f77, %f78, %f79}, [%rd96+16384];
	fma.rn.f32 	%f80, %f72, %f72, %f197;
	fma.rn.f32 	%f81, %f73, %f73, %f80;
	fma.rn.f32 	%f82, %f74, %f74, %f81;
	fma.rn.f32 	%f197, %f75, %f75, %f82;
	st.local.v4.f32 	[%rd4+16], {%f72, %f73, %f74, %f75};
	st.local.v4.f32 	[%rd5+16], {%f76, %f77, %f78, %f79};
$L__BB1_19:
	and.b32  	%r42, %r2, 31;
	mov.b32 	%r43, %f197;
	shfl.sync.down.b32	%r44|%p15, %r43, 16, 31, -1;
	mov.b32 	%f83, %r44;
	add.f32 	%f84, %f197, %f83;
	mov.b32 	%r45, %f84;
	shfl.sync.down.b32	%r46|%p16, %r45, 8, 31, -1;
	mov.b32 	%f85, %r46;
	add.f32 	%f86, %f84, %f85;
	mov.b32 	%r47, %f86;
	shfl.sync.down.b32	%r48|%p17, %r47, 4, 31, -1;
	mov.b32 	%f87, %r48;
	add.f32 	%f88, %f86, %f87;
	mov.b32 	%r49, %f88;
	shfl.sync.down.b32	%r50|%p18, %r49, 2, 31, -1;
	mov.b32 	%f89, %r50;
	add.f32 	%f90, %f88, %f89;
	mov.b32 	%r51, %f90;
	shfl.sync.down.b32	%r52|%p19, %r51, 1, 31, -1;
	mov.b32 	%f91, %r52;
	add.f32 	%f19, %f90, %f91;
	setp.ne.s32 	%p20, %r42, 0;
	@%p20 bra 	$L__BB1_21;
	shr.u32 	%r53, %r2, 3;
	mov.u32 	%r54, _ZZ20rms_norm_cuda_kernelIfLi2ELi1024ELi4EEvPT_PKS0_S3_iE4data;
	add.s32 	%r55, %r54, %r53;
	st.shared.f32 	[%r55], %f19;
$L__BB1_21:
	bar.sync 	0;
	setp.gt.u32 	%p21, %r2, 31;
	@%p21 bra 	$L__BB1_24;
	shl.b32 	%r56, %r2, 2;
	mov.u32 	%r57, _ZZ20rms_norm_cuda_kernelIfLi2ELi1024ELi4EEvPT_PKS0_S3_iE4data;
	add.s32 	%r58, %r57, %r56;
	ld.shared.f32 	%f92, [%r58];
	mov.b32 	%r59, %f92;
	shfl.sync.down.b32	%r60|%p22, %r59, 16, 31, -1;
	mov.b32 	%f93, %r60;
	add.f32 	%f94, %f92, %f93;
	mov.b32 	%r61, %f94;
	shfl.sync.down.b32	%r62|%p23, %r61, 8, 31, -1;
	mov.b32 	%f95, %r62;
	add.f32 	%f96, %f94, %f95;
	mov.b32 	%r63, %f96;
	shfl.sync.down.b32	%r64|%p24, %r63, 4, 31, -1;
	mov.b32 	%f97, %r64;
	add.f32 	%f98, %f96, %f97;
	mov.b32 	%r65, %f98;
	shfl.sync.down.b32	%r66|%p25, %r65, 2, 31, -1;
	mov.b32 	%f99, %r66;
	add.f32 	%f100, %f98, %f99;
	mov.b32 	%r67, %f100;
	shfl.sync.down.b32	%r68|%p26, %r67, 1, 31, -1;
	mov.b32 	%f101, %r68;
	add.f32 	%f20, %f100, %f101;
	setp.ne.s32 	%p27, %r2, 0;
	@%p27 bra 	$L__BB1_24;
	st.shared.f32 	[_ZZ20rms_norm_cuda_kernelIfLi2ELi1024ELi4EEvPT_PKS0_S3_iE4data], %f20;
$L__BB1_24:
	shl.b64 	%rd97, %rd6, 2;
	add.s64 	%rd39, %rd3, %rd97;
	setp.gt.s32 	%p28, %r4, 3;
	bar.sync 	0;
	ld.shared.f32 	%f102, [_ZZ20rms_norm_cuda_kernelIfLi2ELi1024ELi4EEvPT_PKS0_S3_iE4data];
	cvt.rn.f32.s32 	%f103, %r33;
	div.rn.f32 	%f104, %f102, %f103;
	add.f32 	%f105, %f104, 0f3727C5AC;
	rsqrt.approx.f32 	%f21, %f105;
	mul.wide.u32 	%rd98, %r3, 4;
	add.s64 	%rd40, %rd39, %rd98;
	@%p28 bra 	$L__BB1_45;
	setp.lt.s32 	%p29, %r4, 1;
	@%p29 bra 	$L__BB1_33;
	and.b32  	%r21, %r33, 3;
	setp.lt.u32 	%p30, %r5, 3;
	mov.b32 	%r81, 0;
	@%p30 bra 	$L__BB1_29;
	sub.s32 	%r81, %r4, %r21;
	mul.wide.u32 	%rd99, %r2, 16;
	mul.wide.u32 	%rd100, %r1, 4;
	add.s64 	%rd101, %rd99, %rd100;
	add.s64 	%rd102, %rd101, %rd3;
	add.s64 	%rd120, %rd102, 8;
	add.s32 	%r70, %r3, %r21;
	sub.s32 	%r80, %r70, %r33;
	mov.u64 	%rd121, %rd5;
	mov.u64 	%rd122, %rd4;
$L__BB1_28:
	ld.local.v4.f32 	{%f106, %f107, %f108, %f109}, [%rd122];
	mul.f32 	%f110, %f21, %f106;
	ld.local.v4.f32 	{%f111, %f112, %f113, %f114}, [%rd121];
	mul.f32 	%f115, %f110, %f111;
	st.global.f32 	[%rd120+-8], %f115;
	mul.f32 	%f116, %f21, %f107;
	mul.f32 	%f117, %f116, %f112;
	st.global.f32 	[%rd120+-4], %f117;
	mul.f32 	%f118, %f21, %f108;
	mul.f32 	%f119, %f118, %f113;
	st.global.f32 	[%rd120], %f119;
	mul.f32 	%f120, %f21, %f109;
	mul.f32 	%f121, %f120, %f114;
	st.global.f32 	[%rd120+4], %f121;
	add.s64 	%rd122, %rd122, 16;
	add.s64 	%rd121, %rd121, 16;
	add.s64 	%rd120, %rd120, 16;
	add.s32 	%r80, %r80, 4;
	setp.ne.s32 	%p31, %r80, 0;
	@%p31 bra 	$L__BB1_28;
$L__BB1_29:
	setp.eq.s32 	%p32, %r21, 0;
	@%p32 bra 	$L__BB1_33;
	mul.wide.u32 	%rd103, %r81, 4;
	add.s64 	%rd48, %rd4, %rd103;
	ld.local.f32 	%f122, [%rd48];
	mul.f32 	%f123, %f21, %f122;
	add.s64 	%rd49, %rd5, %rd103;
	ld.local.f32 	%f124, [%rd49];
	mul.f32 	%f125, %f123, %f124;
	add.s32 	%r71, %r81, %r3;
	mul.wide.u32 	%rd104, %r71, 4;
	add.s64 	%rd105, %rd39, %rd104;
	st.global.f32 	[%rd105], %f125;
	setp.eq.s32 	%p33, %r21, 1;
	@%p33 bra 	$L__BB1_33;
	ld.local.f32 	%f126, [%rd48+4];
	mul.f32 	%f127, %f21, %f126;
	ld.local.f32 	%f128, [%rd49+4];
	mul.f32 	%f129, %f127, %f128;
	add.s64 	%rd50, %rd40, %rd103;
	st.global.f32 	[%rd50+4], %f129;
	setp.eq.s32 	%p34, %r21, 2;
	@%p34 bra 	$L__BB1_33;
	ld.local.f32 	%f130, [%rd48+8];
	mul.f32 	%f131, %f21, %f130;
	ld.local.f32 	%f132, [%rd49+8];
	mul.f32 	%f133, %f131, %f132;
	st.global.f32 	[%rd50+8], %f133;
$L__BB1_33:
	setp.gt.s32 	%p35, %r14, 3;
	@%p35 bra 	$L__BB1_42;
	setp.lt.s32 	%p36, %r14, 1;
	@%p36 bra 	$L__BB1_43;
	and.b32  	%r27, %r33, 3;
	sub.s32 	%r73, %r33, %r3;
	add.s32 	%r74, %r73, -4097;
	setp.lt.u32 	%p37, %r74, 3;
	mov.b32 	%r83, 0;
	@%p37 bra 	$L__BB1_38;
	sub.s32 	%r83, %r12, %r27;
	add.s64 	%rd125, %rd4, 16;
	add.s64 	%rd124, %rd5, 16;
	add.s32 	%r75, %r3, %r27;
	sub.s32 	%r82, %r75, %r33;
	mul.wide.u32 	%rd107, %r2, 16;
	mul.wide.u32 	%rd108, %r1, 4;
	add.s64 	%rd109, %rd107, %rd108;
	add.s64 	%rd110, %rd109, %rd3;
	add.s64 	%rd123, %rd110, 16396;
$L__BB1_37:
	ld.local.v4.f32 	{%f150, %f151, %f152, %f153}, [%rd125];
	mul.f32 	%f154, %f21, %f150;
	ld.local.v4.f32 	{%f155, %f156, %f157, %f158}, [%rd124];
	mul.f32 	%f159, %f154, %f155;
	st.global.f32 	[%rd123+-12], %f159;
	mul.f32 	%f160, %f21, %f151;
	mul.f32 	%f161, %f160, %f156;
	st.global.f32 	[%rd123+-8], %f161;
	mul.f32 	%f162, %f21, %f152;
	mul.f32 	%f163, %f162, %f157;
	st.global.f32 	[%rd123+-4], %f163;
	mul.f32 	%f164, %f21, %f153;
	mul.f32 	%f165, %f164, %f158;
	st.global.f32 	[%rd123], %f165;
	add.s64 	%rd125, %rd125, 16;
	add.s64 	%rd124, %rd124, 16;
	add.s32 	%r82, %r82, 4;
	add.s64 	%rd123, %rd123, 16;
	setp.ne.s32 	%p38, %r82, -4096;
	@%p38 bra 	$L__BB1_37;
$L__BB1_38:
	setp.eq.s32 	%p39, %r27, 0;
	@%p39 bra 	$L__BB1_43;
	mul.wide.u32 	%rd111, %r83, 4;
	add.s64 	%rd60, %rd4, %rd111;
	ld.local.f32 	%f166, [%rd60+16];
	mul.f32 	%f167, %f21, %f166;
	add.s64 	%rd61, %rd5, %rd111;
	ld.local.f32 	%f168, [%rd61+16];
	mul.f32 	%f169, %f167, %f168;
	add.s64 	%rd62, %rd40, %rd111;
	st.global.f32 	[%rd62+16384], %f169;
	setp.eq.s32 	%p40, %r27, 1;
	@%p40 bra 	$L__BB1_43;
	ld.local.f32 	%f170, [%rd60+20];
	mul.f32 	%f171, %f21, %f170;
	ld.local.f32 	%f172, [%rd61+20];
	mul.f32 	%f173, %f171, %f172;
	st.global.f32 	[%rd62+16388], %f173;
	setp.eq.s32 	%p41, %r27, 2;
	@%p41 bra 	$L__BB1_43;
	ld.local.f32 	%f174, [%rd60+24];
	mul.f32 	%f175, %f21, %f174;
	ld.local.f32 	%f176, [%rd61+24];
	mul.f32 	%f177, %f175, %f176;
	st.global.f32 	[%rd62+16392], %f177;
	bra.uni 	$L__BB1_43;
$L__BB1_42:
	ld.local.v4.f32 	{%f178, %f179, %f180, %f181}, [%rd4+16];
	mul.f32 	%f182, %f21, %f178;
	ld.local.v4.f32 	{%f183, %f184, %f185, %f186}, [%rd5+16];
	mul.f32 	%f187, %f182, %f183;
	mul.f32 	%f188, %f21, %f179;
	mul.f32 	%f189, %f188, %f184;
	mul.f32 	%f190, %f21, %f180;
	mul.f32 	%f191, %f190, %f185;
	mul.f32 	%f192, %f21, %f181;
	mul.f32 	%f193, %f192, %f186;
	st.global.v4.f32 	[%rd40+16384], {%f187, %f189, %f191, %f193};
$L__BB1_43:
	ret;
$L__BB1_44:
	mul.wide.u32 	%rd81, %r3, 4;
	add.s64 	%rd82, %rd7, %rd81;
	ld.global.v4.f32 	{%f43, %f44, %f45, %f46}, [%rd82];
	add.s64 	%rd83, %rd1, %rd81;
	ld.global.v4.f32 	{%f47, %f48, %f49, %f50}, [%rd83];
	fma.rn.f32 	%f51, %f43, %f43, 0f00000000;
	fma.rn.f32 	%f52, %f44, %f44, %f51;
	fma.rn.f32 	%f53, %f45, %f45, %f52;
	fma.rn.f32 	%f197, %f46, %f46, %f53;
	st.local.v4.f32 	[%rd4], {%f43, %f44, %f45, %f46};
	st.local.v4.f32 	[%rd5], {%f47, %f48, %f49, %f50};
	bra.uni 	$L__BB1_9;
$L__BB1_45:
	ld.local.v4.f32 	{%f134, %f135, %f136, %f137}, [%rd4];
	mul.f32 	%f138, %f21, %f134;
	ld.local.v4.f32 	{%f139, %f140, %f141, %f142}, [%rd5];
	mul.f32 	%f143, %f138, %f139;
	mul.f32 	%f144, %f21, %f135;
	mul.f32 	%f145, %f144, %f140;
	mul.f32 	%f146, %f21, %f136;
	mul.f32 	%f147, %f146, %f141;
	mul.f32 	%f148, %f21, %f137;
	mul.f32 	%f149, %f148, %f142;
	st.global.v4.f32 	[%rd40], {%f143, %f145, %f147, %f149};
	bra.uni 	$L__BB1_33;

}
	// .globl	_Z20rms_norm_cuda_kernelIfLi2ELi512ELi4EEvPT_PKS0_S3_i
.visible .entry _Z20rms_norm_cuda_kernelIfLi2ELi512ELi4EEvPT_PKS0_S3_i(
	.param .u64 .ptr .align 1 _Z20rms_norm_cuda_kernelIfLi2ELi512ELi4EEvPT_PKS0_S3_i_param_0,
	.param .u64 .ptr .align 1 _Z20rms_norm_cuda_kernelIfLi2ELi512ELi4EEvPT_PKS0_S3_i_param_1,
	.param .u64 .ptr .align 1 _Z20rms_norm_cuda_kernelIfLi2ELi512ELi4EEvPT_PKS0_S3_i_param_2,
	.param .u32 _Z20rms_norm_cuda_kernelIfLi2ELi512ELi4EEvPT_PKS0_S3_i_param_3
)
{
	.local .align 16 .b8 	__local_depot2[64];
	.reg .b64 	%SP;
	.reg .b64 	%SPL;
	.reg .pred 	%p<42>;
	.reg .b32 	%r<84>;
	.reg .b32 	%f<202>;
	.reg .b64 	%rd<126>;
	// demoted variable
	.shared .align 4 .b8 _ZZ20rms_norm_cuda_kernelIfLi2ELi512ELi4EEvPT_PKS0_S3_iE4data[128];
	mov.u64 	%SPL, __local_depot2;
	ld.param.u64 	%rd63, [_Z20rms_norm_cuda_kernelIfLi2ELi512ELi4EEvPT_PKS0_S3_i_param_0];
	ld.param.u64 	%rd64, [_Z20rms_norm_cuda_kernelIfLi2ELi512ELi4EEvPT_PKS0_S3_i_param_1];
	ld.param.u64 	%rd65, [_Z20rms_norm_cuda_kernelIfLi2ELi512ELi4EEvPT_PKS0_S3_i_param_2];
	ld.param.u32 	%r33, [_Z20rms_norm_cuda_kernelIfLi2ELi512ELi4EEvPT_PKS0_S3_i_param_3];
	cvta.to.global.u64 	%rd1, %rd65;
	cvta.to.global.u64 	%rd2, %rd64;
	cvta.to.global.u64 	%rd3, %rd63;
	add.u64 	%rd4, %SPL, 0;
	add.u64 	%rd5, %SPL, 32;
	mov.u32 	%r34, %ctaid.x;
	mul.lo.s32 	%r1, %r33, %r34;
	cvt.u64.u32 	%rd6, %r1;
	mul.wide.u32 	%rd68, %r1, 4;
	add.s64 	%rd7, %rd2, %rd68;
	mov.u32 	%r2, %tid.x;
	shl.b32 	%r3, %r2, 2;
	sub.s32 	%r4, %r33, %r3;
	not.b32 	%r35, %r3;
	add.s32 	%r5, %r33, %r35;
	setp.gt.s32 	%p1, %r4, 3;
	@%p1 bra 	$L__BB2_44;
	setp.lt.s32 	%p2, %r4, 1;
	mov.f32 	%f197, 0f00000000;
	@%p2 bra 	$L__BB2_9;
	and.b32  	%r6, %r33, 3;
	setp.lt.u32 	%p3, %r5, 3;
	mov.f32 	%f197, 0f00000000;
	mov.b32 	%r77, 0;
	@%p3 bra 	$L__BB2_5;
	add.s32 	%r37, %r3, %r6;
	sub.s32 	%r76, %r37, %r33;
	mul.wide.u32 	%rd69, %r2, 16;
	add.s64 	%rd71, %rd69, %rd68;
	add.s64 	%rd72, %rd71, %rd2;
	add.s64 	%rd113, %rd72, 8;
	add.s64 	%rd73, %rd69, %rd1;
	add.s64 	%rd112, %rd73, 8;
	mov.f32 	%f197, 0f00000000;
	mov.u64 	%rd114, %rd4;
	mov.u64 	%rd115, %rd5;
$L__BB2_4:
	sub.s32 	%r77, %r4, %r6;
	ld.global.f32 	%f26, [%rd113+-8];
	fma.rn.f32 	%f27, %f26, %f26, %f197;
	ld.global.f32 	%f28, [%rd112+-8];
	ld.global.f32 	%f29, [%rd113+-4];
	fma.rn.f32 	%f30, %f29, %f29, %f27;
	ld.global.f32 	%f31, [%rd112+-4];
	ld.global.f32 	%f32, [%rd113];
	fma.rn.f32 	%f33, %f32, %f32, %f30;
	ld.global.f32 	%f34, [%rd112];
	ld.global.f32 	%f35, [%rd113+4];
	fma.rn.f32 	%f197, %f35, %f35, %f33;
	st.local.v4.f32 	[%rd114], {%f26, %f29, %f32, %f35};
	ld.global.f32 	%f36, [%rd112+4];
	st.local.v4.f32 	[%rd115], {%f28, %f31, %f34, %f36};
	add.s32 	%r76, %r76, 4;
	add.s64 	%rd115, %rd115, 16;
	add.s64 	%rd114, %rd114, 16;
	add.s64 	%rd113, %rd113, 16;
	add.s64 	%rd112, %rd112, 16;
	setp.ne.s32 	%p4, %r76, 0;
	@%p4 bra 	$L__BB2_4;
$L__BB2_5:
	setp.eq.s32 	%p5, %r6, 0;
	@%p5 bra 	$L__BB2_9;
	add.s32 	%r38, %r77, %r3;
	mul.wide.u32 	%rd74, %r38, 4;
	add.s64 	%rd75, %rd7, %rd74;
	ld.global.f32 	%f37, [%rd75];
	fma.rn.f32 	%f197, %f37, %f37, %f197;
	cvt.u64.u32 	%rd18, %r77;
	mul.wide.u32 	%rd76, %r77, 4;
	add.s64 	%rd19, %rd4, %rd76;
	st.local.f32 	[%rd19], %f37;
	add.s64 	%rd77, %rd1, %rd74;
	ld.global.f32 	%f38, [%rd77];
	add.s64 	%rd20, %rd5, %rd76;
	st.local.f32 	[%rd20], %f38;
	setp.eq.s32 	%p6, %r6, 1;
	@%p6 bra 	$L__BB2_9;
	cvt.u64.u32 	%rd78, %r3;
	add.s64 	%rd79, %rd18, %rd78;
	shl.b64 	%rd80, %rd79, 2;
	add.s64 	%rd21, %rd7, %rd80;
	ld.global.f32 	%f39, [%rd21+4];
	fma.rn.f32 	%f197, %f39, %f39, %f197;
	st.local.f32 	[%rd19+4], %f39;
	add.s64 	%rd22, %rd1, %rd80;
	ld.global.f32 	%f40, [%rd22+4];
	st.local.f32 	[%rd20+4], %f40;
	setp.eq.s32 	%p7, %r6, 2;
	@%p7 bra 	$L__BB2_9;
	ld.global.f32 	%f41, [%rd21+8];
	fma.rn.f32 	%f197, %f41, %f41, %f197;
	st.local.f32 	[%rd19+8], %f41;
	ld.global.f32 	%f42, [%rd22+8];
	st.local.f32 	[%rd20+8], %f42;
$L__BB2_9:
	add.s32 	%r12, %r4, -2048;
	add.s32 	%r13, %r4, -2049;
	sub.s32 	%r39, %r33, %r3;
	add.s32 	%r14, %r39, -2048;
	setp.gt.s32 	%p8, %r14, 3;
	@%p8 bra 	$L__BB2_18;
	setp.lt.s32 	%p9, %r14, 1;
	@%p9 bra 	$L__BB2_19;
	and.b32  	%r15, %r33, 3;
	setp.lt.u32 	%p10, %r13, 3;
	mov.b32 	%r79, 0;
	@%p10 bra 	$L__BB2_14;
	add.s64 	%rd119, %rd4, 16;
	add.s64 	%rd118, %rd5, 16;
	add.s32 	%r41, %r3, %r15;
	sub.s32 	%r78, %r41, %r33;
	mul.wide.u32 	%rd84, %r2, 16;
	add.s64 	%rd85, %rd84, %rd1;
	add.s64 	%rd117, %rd85, 8204;
	mul.wide.u32 	%rd86, %r1, 4;
	add.s64 	%rd87, %rd84, %rd86;
	add.s64 	%rd88, %rd87, %rd2;
	add.s64 	%rd116, %rd88, 8204;
$L__BB2_13:
	sub.s32 	%r79, %r12, %r15;
	ld.global.f32 	%f55, [%rd116+-12];
	fma.rn.f32 	%f56, %f55, %f55, %f197;
	ld.global.f32 	%f57, [%rd117+-12];
	ld.global.f32 	%f58, [%rd116+-8];
	fma.rn.f32 	%f59, %f58, %f58, %f56;
	ld.global.f32 	%f60, [%rd117+-8];
	ld.global.f32 	%f61, [%rd116+-4];
	fma.rn.f32 	%f62, %f61, %f61, %f59;
	ld.global.f32 	%f63, [%rd117+-4];
	ld.global.f32 	%f64, [%rd116];
	fma.rn.f32 	%f197, %f64, %f64, %f62;
	st.local.v4.f32 	[%rd119], {%f55, %f58, %f61, %f64};
	ld.global.f32 	%f65, [%rd117];
	st.local.v4.f32 	[%rd118], {%f57, %f60, %f63, %f65};
	add.s64 	%rd119, %rd119, 16;
	add.s64 	%rd118, %rd118, 16;
	add.s32 	%r78, %r78, 4;
	add.s64 	%rd117, %rd117, 16;
	add.s64 	%rd116, %rd116, 16;
	setp.ne.s32 	%p11, %r78, -2048;
	@%p11 bra 	$L__BB2_13;
$L__BB2_14:
	setp.eq.s32 	%p12, %r15, 0;
	@%p12 bra 	$L__BB2_19;
	cvt.u64.u32 	%rd89, %r79;
	cvt.u64.u32 	%rd90, %r3;
	add.s64 	%rd91, %rd89, %rd90;
	shl.b64 	%rd92, %rd91, 2;
	add.s64 	%rd35, %rd7, %rd92;
	ld.global.f32 	%f66, [%rd35+8192];
	fma.rn.f32 	%f197, %f66, %f66, %f197;
	mul.wide.u32 	%rd93, %r79, 4;
	add.s64 	%rd36, %rd4, %rd93;
	st.local.f32 	[%rd36+16], %f66;
	add.s64 	%rd37, %rd1, %rd92;
	ld.global.f32 	%f67, [%rd37+8192];
	add.s64 	%rd38, %rd5, %rd93;
	st.local.f32 	[%rd38+16], %f67;
	setp.eq.s32 	%p13, %r15, 1;
	@%p13 bra 	$L__BB2_19;
	ld.global.f32 	%f68, [%rd35+8196];
	fma.rn.f32 	%f197, %f68, %f68, %f197;
	st.local.f32 	[%rd36+20], %f68;
	ld.global.f32 	%f69, [%rd37+8196];
	st.local.f32 	[%rd38+20], %f69;
	setp.eq.s32 	%p14, %r15, 2;
	@%p14 bra 	$L__BB2_19;
	ld.global.f32 	%f70, [%rd35+8200];
	fma.rn.f32 	%f197, %f70, %f70, %f197;
	st.local.f32 	[%rd36+24], %f70;
	ld.global.f32 	%f71, [%rd37+8200];
	st.local.f32 	[%rd38+24], %f71;
	bra.uni 	$L__BB2_19;
$L__BB2_18:
	mul.wide.u32 	%rd94, %r3, 4;
	add.s64 	%rd95, %rd7, %rd94;
	ld.global.v4.f32 	{%f72, %f73, %f74, %f75}, [%rd95+8192];
	add.s64 	%rd96, %rd1, %rd94;
	ld.global.v4.f32 	{%f76, %f77, %f78, %f79}, [%rd96+8192];
	fma.rn.f32 	%f80, %f72, %f72, %f197;
	fma.rn.f32 	%f81, %f73, %f73, %f80;
	fma.rn.f32 	%f82, %f74, %f74, %f81;
	fma.rn.f32 	%f197, %f75, %f75, %f82;
	st.local.v4.f32 	[%rd4+16], {%f72, %f73, %f74, %f75};
	st.local.v4.f32 	[%rd5+16], {%f76, %f77, %f78, %f79};
$L__BB2_19:
	and.b32  	%r42, %r2, 31;
	mov.b32 	%r43, %f197;
	shfl.sync.down.b32	%r44|%p15, %r43, 16, 31, -1;
	mov.b32 	%f83, %r44;
	add.f32 	%f84, %f197, %f83;
	mov.b32 	%r45, %f84;
	shfl.sync.down.b32	%r46|%p16, %r45, 8, 31, -1;
	mov.b32 	%f85, %r46;
	add.f32 	%f86, %f84, %f85;
	mov.b32 	%r47, %f86;
	shfl.sync.down.b32	%r48|%p17, %r47, 4, 31, -1;
	mov.b32 	%f87, %r48;
	add.f32 	%f88, %f86, %f87;
	mov.b32 	%r49, %f88;
	shfl.sync.down.b32	%r50|%p18, %r49, 2, 31, -1;
	mov.b32 	%f89, %r50;
	add.f32 	%f90, %f88, %f89;
	mov.b32 	%r51, %f90;
	shfl.sync.down.b32	%r52|%p19, %r51, 1, 31, -1;
	mov.b32 	%f91, %r52;
	add.f32 	%f19, %f90, %f91;
	setp.ne.s32 	%p20, %r42, 0;
	@%p20 bra 	$L__BB2_21;
	shr.u32 	%r53, %r2, 3;
	mov.u32 	%r54, _ZZ20rms_norm_cuda_kernelIfLi2ELi512ELi4EEvPT_PKS0_S3_iE4data;
	add.s32 	%r55, %r54, %r53;
	st.shared.f32 	[%r55], %f19;
$L__BB2_21:
	bar.sync 	0;
	setp.gt.u32 	%p21, %r2, 31;
	@%p21 bra 	$L__BB2_24;
	shl.b32 	%r56, %r2, 2;
	mov.u32 	%r57, _ZZ20rms_norm_cuda_kernelIfLi2ELi512ELi4EEvPT_PKS0_S3_iE4data;
	add.s32 	%r58, %r57, %r56;
	ld.shared.f32 	%f92, [%r58];
	mov.b32 	%r59, %f92;
	shfl.sync.down.b32	%r60|%p22, %r59, 16, 31, -1;
	mov.b32 	%f93, %r60;
	add.f32 	%f94, %f92, %f93;
	mov.b32 	%r61, %f94;
	shfl.sync.down.b32	%r62|%p23, %r61, 8, 31, -1;
	mov.b32 	%f95, %r62;
	add.f32 	%f96, %f94, %f95;
	mov.b32 	%r63, %f96;
	shfl.sync.down.b32	%r64|%p24, %r63, 4, 31, -1;
	mov.b32 	%f97, %r64;
	add.f32 	%f98, %f96, %f97;
	mov.b32 	%r65, %f98;
	shfl.sync.down.b32	%r66|%p25, %r65, 2, 31, -1;
	mov.b32 	%f99, %r66;
	add.f32 	%f100, %f98, %f99;
	mov.b32 	%r67, %f100;
	shfl.sync.down.b32	%r68|%p26, %r67, 1, 31, -1;
	mov.b32 	%f101, %r68;
	add.f32 	%f20, %f100, %f101;
	setp.ne.s32 	%p27, %r2, 0;
	@%p27 bra 	$L__BB2_24;
	st.shared.f32 	[_ZZ20rms_norm_cuda_kernelIfLi2ELi512ELi4EEvPT_PKS0_S3_iE4data], %f20;
$L__BB2_24:
	shl.b64 	%rd97, %rd6, 2;
	add.s64 	%rd39, %rd3, %rd97;
	setp.gt.s32 	%p28, %r4, 3;
	bar.sync 	0;
	ld.shared.f32 	%f102, [_ZZ20rms_norm_cuda_kernelIfLi2ELi512ELi4EEvPT_PKS0_S3_iE4data];
	cvt.rn.f32.s32 	%f103, %r33;
	div.rn.f32 	%f104, %f102, %f103;
	add.f32 	%f105, %f104, 0f3727C5AC;
	rsqrt.approx.f32 	%f21, %f105;
	mul.wide.u32 	%rd98, %r3, 4;
	add.s64 	%rd40, %rd39, %rd98;
	@%p28 bra 	$L__BB2_45;
	setp.lt.s32 	%p29, %r4, 1;
	@%p29 bra 	$L__BB2_33;
	and.b32  	%r21, %r33, 3;
	setp.lt.u32 	%p30, %r5, 3;
	mov.b32 	%r81, 0;
	@%p30 bra 	$L__BB2_29;
	sub.s32 	%r81, %r4, %r21;
	mul.wide.u32 	%rd99, %r2, 16;
	mul.wide.u32 	%rd100, %r1, 4;
	add.s64 	%rd101, %rd99, %rd100;
	add.s64 	%rd102, %rd101, %rd3;
	add.s64 	%rd120, %rd102, 8;
	add.s32 	%r70, %r3, %r21;
	sub.s32 	%r80, %r70, %r33;
	mov.u64 	%rd121, %rd5;
	mov.u64 	%rd122, %rd4;
$L__BB2_28:
	ld.local.v4.f32 	{%f106, %f107, %f108, %f109}, [%rd122];
	mul.f32 	%f110, %f21, %f106;
	ld.local.v4.f32 	{%f111, %f112, %f113, %f114}, [%rd121];
	mul.f32 	%f115, %f110, %f111;
	st.global.f32 	[%rd120+-8], %f115;
	mul.f32 	%f116, %f21, %f107;
	mul.f32 	%f117, %f116, %f112;
	st.global.f32 	[%rd120+-4], %f117;
	mul.f32 	%f118, %f21, %f108;
	mul.f32 	%f119, %f118, %f113;
	st.global.f32 	[%rd120], %f119;
	mul.f32 	%f120, %f21, %f109;
	mul.f32 	%f121, %f120, %f114;
	st.global.f32 	[%rd120+4], %f121;
	add.s64 	%rd122, %rd122, 16;
	add.s64 	%rd121, %rd121, 16;
	add.s64 	%rd120, %rd120, 16;
	add.s32 	%r80, %r80, 4;
	setp.ne.s32 	%p31, %r80, 0;
	@%p31 bra 	$L__BB2_28;
$L__BB2_29:
	setp.eq.s32 	%p32, %r21, 0;
	@%p32 bra 	$L__BB2_33;
	mul.wide.u32 	%rd103, %r81, 4;
	add.s64 	%rd48, %rd4, %rd103;
	ld.local.f32 	%f122, [%rd48];
	mul.f32 	%f123, %f21, %f122;
	add.s64 	%rd49, %rd5, %rd103;
	ld.local.f32 	%f124, [%rd49];
	mul.f32 	%f125, %f123, %f124;
	add.s32 	%r71, %r81, %r3;
	mul.wide.u32 	%rd104, %r71, 4;
	add.s64 	%rd105, %rd39, %rd104;
	st.global.f32 	[%rd105], %f125;
	setp.eq.s32 	%p33, %r21, 1;
	@%p33 bra 	$L__BB2_33;
	ld.local.f32 	%f126, [%rd48+4];
	mul.f32 	%f127, %f21, %f126;
	ld.local.f32 	%f128, [%rd49+4];
	mul.f32 	%f129, %f127, %f128;
	add.s64 	%rd50, %rd40, %rd103;
	st.global.f32 	[%rd50+4], %f129;
	setp.eq.s32 	%p34, %r21, 2;
	@%p34 bra 	$L__BB2_33;
	ld.local.f32 	%f130, [%rd48+8];
	mul.f32 	%f131, %f21, %f130;
	ld.local.f32 	%f132, [%rd49+8];
	mul.f32 	%f133, %f131, %f132;
	st.global.f32 	[%rd50+8], %f133;
$L__BB2_33:
	setp.gt.s32 	%p35, %r14, 3;
	@%p35 bra 	$L__BB2_42;
	setp.lt.s32 	%p36, %r14, 1;
	@%p36 bra 	$L__BB2_43;
	and.b32  	%r27, %r33, 3;
	sub.s32 	%r73, %r33, %r3;
	add.s32 	%r74, %r73, -2049;
	setp.lt.u32 	%p37, %r74, 3;
	mov.b32 	%r83, 0;
	@%p37 bra 	$L__BB2_38;
	sub.s32 	%r83, %r12, %r27;
	add.s64 	%rd125, %rd4, 16;
	add.s64 	%rd124, %rd5, 16;
	add.s32 	%r75, %r3, %r27;
	sub.s32 	%r82, %r75, %r33;
	mul.wide.u32 	%rd107, %r2, 16;
	mul.wide.u32 	%rd108, %r1, 4;
	add.s64 	%rd109, %rd107, %rd108;
	add.s64 	%rd110, %rd109, %rd3;
	add.s64 	%rd123, %rd110, 8204;
$L__BB2_37:
	ld.local.v4.f32 	{%f150, %f151, %f152, %f153}, [%rd125];
	mul.f32 	%f154, %f21, %f150;
	ld.local.v4.f32 	{%f155, %f156, %f157, %f158}, [%rd124];
	mul.f32 	%f159, %f154, %f155;
	st.global.f32 	[%rd123+-12], %f159;
	mul.f32 	%f160, %f21, %f151;
	mul.f32 	%f161, %f160, %f156;
	st.global.f32 	[%rd123+-8], %f161;
	mul.f32 	%f162, %f21, %f152;
	mul.f32 	%f163, %f162, %f157;
	st.global.f32 	[%rd123+-4], %f163;
	mul.f32 	%f164, %f21, %f153;
	mul.f32 	%f165, %f164, %f158;
	st.global.f32 	[%rd123], %f165;
	add.s64 	%rd125, %rd125, 16;
	add.s64 	%rd124, %rd124, 16;
	add.s32 	%r82, %r82, 4;
	add.s64 	%rd123, %rd123, 16;
	setp.ne.s32 	%p38, %r82, -2048;
	@%p38 bra 	$L__BB2_37;
$L__BB2_38:
	setp.eq.s32 	%p39, %r27, 0;
	@%p39 bra 	$L__BB2_43;
	mul.wide.u32 	%rd111, %r83, 4;
	add.s64 	%rd60, %rd4, %rd111;
	ld.local.f32 	%f166, [%rd60+16];
	mul.f32 	%f167, %f21, %f166;
	add.s64 	%rd61, %rd5, %rd111;
	ld.local.f32 	%f168, [%rd61+16];
	mul.f32 	%f169, %f167, %f168;
	add.s64 	%rd62, %rd40, %rd111;
	st.global.f32 	[%rd62+8192], %f169;
	setp.eq.s32 	%p40, %r27, 1;
	@%p40 bra 	$L__BB2_43;
	ld.local.f32 	%f170, [%rd60+20];
	mul.f32 	%f171, %f21, %f170;
	ld.local.f32 	%f172, [%rd61+20];
	mul.f32 	%f173, %f171, %f172;
	st.global.f32 	[%rd62+8196], %f173;
	setp.eq.s32 	%p41, %r27, 2;
	@%p41 bra 	$L__BB2_43;
	ld.local.f32 	%f174, [%rd60+24];
	mul.f32 	%f175, %f21, %f174;
	ld.local.f32 	%f176, [%rd61+24];
	mul.f32 	%f177, %f175, %f176;
	st.global.f32 	[%rd62+8200], %f177;
	bra.uni 	$L__BB2_43;
$L__BB2_42:
	ld.local.v4.f32 	{%f178, %f179, %f180, %f181}, [%rd4+16];
	mul.f32 	%f182, %f21, %f178;
	ld.local.v4.f32 	{%f183, %f184, %f185, %f186}, [%rd5+16];
	mul.f32 	%f187, %f182, %f183;
	mul.f32 	%f188, %f21, %f179;
	mul.f32 	%f189, %f188, %f184;
	mul.f32 	%f190, %f21, %f180;
	mul.f32 	%f191, %f190, %f185;
	mul.f32 	%f192, %f21, %f181;
	mul.f32 	%f193, %f192, %f186;
	st.global.v4.f32 	[%rd40+8192], {%f187, %f189, %f191, %f193};
$L__BB2_43:
	ret;
$L__BB2_44:
	mul.wide.u32 	%rd81, %r3, 4;
	add.s64 	%rd82, %rd7, %rd81;
	ld.global.v4.f32 	{%f43, %f44, %f45, %f46}, [%rd82];
	add.s64 	%rd83, %rd1, %rd81;
	ld.global.v4.f32 	{%f47, %f48, %f49, %f50}, [%rd83];
	fma.rn.f32 	%f51, %f43, %f43, 0f00000000;
	fma.rn.f32 	%f52, %f44, %f44, %f51;
	fma.rn.f32 	%f53, %f45, %f45, %f52;
	fma.rn.f32 	%f197, %f46, %f46, %f53;
	st.local.v4.f32 	[%rd4], {%f43, %f44, %f45, %f46};
	st.local.v4.f32 	[%rd5], {%f47, %f48, %f49, %f50};
	bra.uni 	$L__BB2_9;
$L__BB2_45:
	ld.local.v4.f32 	{%f134, %f135, %f136, %f137}, [%rd4];
	mul.f32 	%f138, %f21, %f134;
	ld.local.v4.f32 	{%f139, %f140, %f141, %f142}, [%rd5];
	mul.f32 	%f143, %f138, %f139;
	mul.f32 	%f144, %f21, %f135;
	mul.f32 	%f145, %f144, %f140;
	mul.f32 	%f146, %f21, %f136;
	mul.f32 	%f147, %f146, %f141;
	mul.f32 	%f148, %f21, %f137;
	mul.f32 	%f149, %f148, %f142;
	st.global.v4.f32 	[%rd40], {%f143, %f145, %f147, %f149};
	bra.uni 	$L__BB2_33;

}
	// .globl	_Z20rms_norm_cuda_kernelIfLi2ELi256ELi4EEvPT_PKS0_S3_i
.visible .entry _Z20rms_norm_cuda_kernelIfLi2ELi256ELi4EEvPT_PKS0_S3_i(
	.param .u64 .ptr .align 1 _Z20rms_norm_cuda_kernelIfLi2ELi256ELi4EEvPT_PKS0_S3_i_param_0,
	.param .u64 .ptr .align 1 _Z20rms_norm_cuda_kernelIfLi2ELi256ELi4EEvPT_PKS0_S3_i_param_1,
	.param .u64 .ptr .align 1 _Z20rms_norm_cuda_kernelIfLi2ELi256ELi4EEvPT_PKS0_S3_i_param_2,
	.param .u32 _Z20rms_norm_cuda_kernelIfLi2ELi256ELi4EEvPT_PKS0_S3_i_param_3
)
{
	.local .align 16 .b8 	__local_depot3[64];
	.reg .b64 	%SP;
	.reg .b64 	%SPL;
	.reg .pred 	%p<42>;
	.reg .b32 	%r<84>;
	.reg .b32 	%f<202>;
	.reg .b64 	%rd<126>;
	// demoted variable
	.shared .align 4 .b8 _ZZ20rms_norm_cuda_kernelIfLi2ELi256ELi4EEvPT_PKS0_S3_iE4data[128];
	mov.u64 	%SPL, __local_depot3;
	ld.param.u64 	%rd63, [_Z20rms_norm_cuda_kernelIfLi2ELi256ELi4EEvPT_PKS0_S3_i_param_0];
	ld.param.u64 	%rd64, [_Z20rms_norm_cuda_kernelIfLi2ELi256ELi4EEvPT_PKS0_S3_i_param_1];
	ld.param.u64 	%rd65, [_Z20rms_norm_cuda_kernelIfLi2ELi256ELi4EEvPT_PKS0_S3_i_param_2];
	ld.param.u32 	%r33, [_Z20rms_norm_cuda_kernelIfLi2ELi256ELi4EEvPT_PKS0_S3_i_param_3];
	cvta.to.global.u64 	%rd1, %rd65;
	cvta.to.global.u64 	%rd2, %rd64;
	cvta.to.global.u64 	%rd3, %rd63;
	add.u64 	%rd4, %SPL, 0;
	add.u64 	%rd5, %SPL, 32;
	mov.u32 	%r34, %ctaid.x;
	mul.lo.s32 	%r1, %r33, %r34;
	cvt.u64.u32 	%rd6, %r1;
	mul.wide.u32 	%rd68, %r1, 4;
	add.s64 	%rd7, %rd2, %rd68;
	mov.u32 	%r2, %tid.x;
	shl.b32 	%r3, %r2, 2;
	sub.s32 	%r4, %r33, %r3;
	not.b32 	%r35, %r3;
	add.s32 	%r5, %r33, %r35;
	setp.gt.s32 	%p1, %r4, 3;
	@%p1 bra 	$L__BB3_44;
	setp.lt.s32 	%p2, %r4, 1;
	mov.f32 	%f197, 0f00000000;
	@%p2 bra 	$L__BB3_9;
	and.b32  	%r6, %r33, 3;
	setp.lt.u32 	%p3, %r5, 3;
	mov.f32 	%f197, 0f00000000;
	mov.b32 	%r77, 0;
	@%p3 bra 	$L__BB3_5;
	add.s32 	%r37, %r3, %r6;
	sub.s32 	%r76, %r37, %r33;
	mul.wide.u32 	%rd69, %r2, 16;
	add.s64 	%rd71, %rd69, %rd68;
	add.s64 	%rd72, %rd71, %rd2;
	add.s64 	%rd113, %rd72, 8;
	add.s64 	%rd73, %rd69, %rd1;
	add.s64 	%rd112, %rd73, 8;
	mov.f32 	%f197, 0f00000000;
	mov.u64 	%rd114, %rd4;
	mov.u64 	%rd115, %rd5;
$L__BB3_4:
	sub.s32 	%r77, %r4, %r6;
	ld.global.f32 	%f26, [%rd113+-8];
	fma.rn.f32 	%f27, %f26, %f26, %f197;
	ld.global.f32 	%f28, [%rd112+-8];
	ld.global.f32 	%f29, [%rd113+-4];
	fma.rn.f32 	%f30, %f29, %f29, %f27;
	ld.global.f32 	%f31, [%rd112+-4];
	ld.global.f32 	%f32, [%rd113];
	fma.rn.f32 	%f33, %f32, %f32, %f30;
	ld.global.f32 	%f34, [%rd112];
	ld.global.f32 	%f35, [%rd113+4];
	fma.rn.f32 	%f197, %f35, %f35, %f33;
	st.local.v4.f32 	[%rd114], {%f26, %f29, %f32, %f35};
	ld.global.f32 	%f36, [%rd112+4];
	st.local.v4.f32 	[%rd115], {%f28, %f31, %f34, %f36};
	add.s32 	%r76, %r76, 4;
	add.s64 	%rd115, %rd115, 16;
	add.s64 	%rd114, %rd114, 16;
	add.s64 	%rd113, %rd113, 16;
	add.s64 	%rd112, %rd112, 16;
	setp.ne.s32 	%p4, %r76, 0;
	@%p4 bra 	$L__BB3_4;
$L__BB3_5:
	setp.eq.s32 	%p5, %r6, 0;
	@%p5 bra 	$L__BB3_9;
	add.s32 	%r38, %r77, %r3;
	mul.wide.u32 	%rd74, %r38, 4;
	add.s64 	%rd75, %rd7, %rd74;
	ld.global.f32 	%f37, [%rd75];
	fma.rn.f32 	%f197, %f37, %f37, %f197;
	cvt.u64.u32 	%rd18, %r77;
	mul.wide.u32 	%rd76, %r77, 4;
	add.s64 	%rd19, %rd4, %rd76;
	st.local.f32 	[%rd19], %f37;
	add.s64 	%rd77, %rd1, %rd74;
	ld.global.f32 	%f38, [%rd77];
	add.s64 	%rd20, %rd5, %rd76;
	st.local.f32 	[%rd20], %f38;
	setp.eq.s32 	%p6, %r6, 1;
	@%p6 bra 	$L__BB3_9;
	cvt.u64.u32 	%rd78, %r3;
	add.s64 	%rd79, %rd18, %rd78;
	shl.b64 	%rd80, %rd79, 2;
	add.s64 	%rd21, %rd7, %rd80;
	ld.global.f32 	%f39, [%rd21+4];
	fma.rn.f32 	%f197, %f39, %f39, %f197;
	st.local.f32 	[%rd19+4], %f39;
	add.s64 	%rd22, %rd1, %rd80;
	ld.global.f32 	%f40, [%rd22+4];
	st.local.f32 	[%rd20+4], %f40;
	setp.eq.s32 	%p7, %r6, 2;
	@%p7 bra 	$L__BB3_9;
	ld.global.f32 	%f41, [%rd21+8];
	fma.rn.f32 	%f197, %f41, %f41, %f197;
	st.local.f32 	[%rd19+8], %f41;
	ld.global.f32 	%f42, [%rd22+8];
	st.local.f32 	[%rd20+8], %f42;
$L__BB3_9:
	add.s32 	%r12, %r4, -1024;
	add.s32 	%r13, %r4, -1025;
	sub.s32 	%r39, %r33, %r3;
	add.s32 	%r14, %r39, -1024;
	setp.gt.s32 	%p8, %r14, 3;
	@%p8 bra 	$L__BB3_18;
	setp.lt.s32 	%p9, %r14, 1;
	@%p9 bra 	$L__BB3_19;
	and.b32  	%r15, %r33, 3;
	setp.lt.u32 	%p10, %r13, 3;
	mov.b32 	%r79, 0;
	@%p10 bra 	$L__BB3_14;
	add.s64 	%rd119, %rd4, 16;
	add.s64 	%rd118, %rd5, 16;
	add.s32 	%r41, %r3, %r15;
	sub.s32 	%r78, %r41, %r33;
	mul.wide.u32 	%rd84, %r2, 16;
	add.s64 	%rd85, %rd84, %rd1;
	add.s64 	%rd117, %rd85, 4108;
	mul.wide.u32 	%rd86, %r1, 4;
	add.s64 	%rd87, %rd84, %rd86;
	add.s64 	%rd88, %rd87, %rd2;
	add.s64 	%rd116, %rd88, 4108;
$L__BB3_13:
	sub.s32 	%r79, %r12, %r15;
	ld.global.f32 	%f55, [%rd116+-12];
	fma.rn.f32 	%f56, %f55, %f55, %f197;
	ld.global.f32 	%f57, [%rd117+-12];
	ld.global.f32 	%f58, [%rd116+-8];
	fma.rn.f32 	%f59, %f58, %f58, %f56;
	ld.global.f32 	%f60, [%rd117+-8];
	ld.global.f32 	%f61, [%rd116+-4];
	fma.rn.f32 	%f62, %f61, %f61, %f59;
	ld.global.f32 	%f63, [%rd117+-4];
	ld.global.f32 	%f64, [%rd116];
	fma.rn.f32 	%f197, %f64, %f64, %f62;
	st.local.v4.f32 	[%rd119], {%f55, %f58, %f61, %f64};
	ld.global.f32 	%f65, [%rd117];
	st.local.v4.f32 	[%rd118], {%f57, %f60, %f63, %f65};
	add.s64 	%rd119, %rd119, 16;
	add.s64 	%rd118, %rd118, 16;
	add.s32 	%r78, %r78, 4;
	add.s64 	%rd117, %rd117, 16;
	add.s64 	%rd116, %rd116, 16;
	setp.ne.s32 	%p11, %r78, -1024;
	@%p11 bra 	$L__BB3_13;
$L__BB3_14:
	setp.eq.s32 	%p12, %r15, 0;
	@%p12 bra 	$L__BB3_19;
	cvt.u64.u32 	%rd89, %r79;
	cvt.u64.u32 	%rd90, %r3;
	add.s64 	%rd91, %rd89, %rd90;
	shl.b64 	%rd92, %rd91, 2;
	add.s64 	%rd35, %rd7, %rd92;
	ld.global.f32 	%f66, [%rd35+4096];
	fma.rn.f32 	%f197, %f66, %f66, %f197;
	mul.wide.u32 	%rd93, %r79, 4;
	add.s64 	%rd36, %rd4, %rd93;
	st.local.f32 	[%rd36+16], %f66;
	add.s64 	%rd37, %rd1, %rd92;
	ld.global.f32 	%f67, [%rd37+4096];
	add.s64 	%rd38, %rd5, %rd93;
	st.local.f32 	[%rd38+16], %f67;
	setp.eq.s32 	%p13, %r15, 1;
	@%p13 bra 	$L__BB3_19;
	ld.global.f32 	%f68, [%rd35+4100];
	fma.rn.f32 	%f197, %f68, %f68, %f197;
	st.local.f32 	[%rd36+20], %f68;
	ld.global.f32 	%f69, [%rd37+4100];
	st.local.f32 	[%rd38+20], %f69;
	setp.eq.s32 	%p14, %r15, 2;
	@%p14 bra 	$L__BB3_19;
	ld.global.f32 	%f70, [%rd35+4104];
	fma.rn.f32 	%f197, %f70, %f70, %f197;
	st.local.f32 	[%rd36+24], %f70;
	ld.global.f32 	%f71, [%rd37+4104];
	st.local.f32 	[%rd38+24], %f71;
	bra.uni 	$L__BB3_19;
$L__BB3_18:
	mul.wide.u32 	%rd94, %r3, 4;
	add.s64 	%rd95, %rd7, %rd94;
	ld.global.v4.f32 	{%f72, %f73, %f74, %f75}, [%rd95+4096];
	add.s64 	%rd96, %rd1, %rd94;
	ld.global.v4.f32 	{%f76, %f77, %f78, %f79}, [%rd96+4096];
	fma.rn.f32 	%f80, %f72, %f72, %f197;
	fma.rn.f32 	%f81, %f73, %f73, %f80;
	fma.rn.f32 	%f82, %f74, %f74, %f81;
	fma.rn.f32 	%f197, %f75, %f75, %f82;
	st.local.v4.f32 	[%rd4+16], {%f72, %f73, %f74, %f75};
	st.local.v4.f32 	[%rd5+16], {%f76, %f77, %f78, %f79};
$L__BB3_19:
	and.b32  	%r42, %r2, 31;
	mov.b32 	%r43, %f197;
	shfl.sync.down.b32	%r44|%p15, %r43, 16, 31, -1;
	mov.b32 	%f83, %r44;
	add.f32 	%f84, %f197, %f83;
	mov.b32 	%r45, %f84;
	shfl.sync.down.b32	%r46|%p16, %r45, 8, 31, -1;
	mov.b32 	%f85, %r46;
	add.f32 	%f86, %f84, %f85;
	mov.b32 	%r47, %f86;
	shfl.sync.down.b32	%r48|%p17, %r47, 4, 31, -1;
	mov.b32 	%f87, %r48;
	add.f32 	%f88, %f86, %f87;
	mov.b32 	%r49, %f88;
	shfl.sync.down.b32	%r50|%p18, %r49, 2, 31, -1;
	mov.b32 	%f89, %r50;
	add.f32 	%f90, %f88, %f89;
	mov.b32 	%r51, %f90;
	shfl.sync.down.b32	%r52|%p19, %r51, 1, 31, -1;
	mov.b32 	%f91, %r52;
	add.f32 	%f19, %f90, %f91;
	setp.ne.s32 	%p20, %r42, 0;
	@%p20 bra 	$L__BB3_21;
	shr.u32 	%r53, %r2, 3;
	mov.u32 	%r54, _ZZ20rms_norm_cuda_kernelIfLi2ELi256ELi4EEvPT_PKS0_S3_iE4data;
	add.s32 	%r55, %r54, %r53;
	st.shared.f32 	[%r55], %f19;
$L__BB3_21:
	bar.sync 	0;
	setp.gt.u32 	%p21, %r2, 31;
	@%p21 bra 	$L__BB3_24;
	shl.b32 	%r56, %r2, 2;
	mov.u32 	%r57, _ZZ20rms_norm_cuda_kernelIfLi2ELi256ELi4EEvPT_PKS0_S3_iE4data;
	add.s32 	%r58, %r57, %r56;
	ld.shared.f32 	%f92, [%r58];
	mov.b32 	%r59, %f92;
	shfl.sync.down.b32	%r60|%p22, %r59, 16, 31, -1;
	mov.b32 	%f93, %r60;
	add.f32 	%f94, %f92, %f93;
	mov.b32 	%r61, %f94;
	shfl.sync.down.b32	%r62|%p23, %r61, 8, 31, -1;
	mov.b32 	%f95, %r62;
	add.f32 	%f96, %f94, %f95;
	mov.b32 	%r63, %f96;
	shfl.sync.down.b32	%r64|%p24, %r63, 4, 31, -1;
	mov.b32 	%f97, %r64;
	add.f32 	%f98, %f96, %f97;
	mov.b32 	%r65, %f98;
	shfl.sync.down.b32	%r66|%p25, %r65, 2, 31, -1;
	mov.b32 	%f99, %r66;
	add.f32 	%f100, %f98, %f99;
	mov.b32 	%r67, %f100;
	shfl.sync.down.b32	%r68|%p26, %r67, 1, 31, -1;
	mov.b32 	%f101, %r68;
	add.f32 	%f20, %f100, %f101;
	setp.ne.s32 	%p27, %r2, 0;
	@%p27 bra 	$L__BB3_24;
	st.shared.f32 	[_ZZ20rms_norm_cuda_kernelIfLi2ELi256ELi4EEvPT_PKS0_S3_iE4data], %f20;
$L__BB3_24:
	shl.b64 	%rd97, %rd6, 2;
	add.s64 	%rd39, %rd3, %rd97;
	setp.gt.s32 	%p28, %r4, 3;
	bar.sync 	0;
	ld.shared.f32 	%f102, [_ZZ20rms_norm_cuda_kernelIfLi2ELi256ELi4EEvPT_PKS0_S3_iE4data];
	cvt.rn.f32.s32 	%f103, %r33;
	div.rn.f32 	%f104, %f102, %f103;
	add.f32 	%f105, %f104, 0f3727C5AC;
	rsqrt.approx.f32 	%f21, %f105;
	mul.wide.u32 	%rd98, %r3, 4;
	add.s64 	%rd40, %rd39, %rd98;
	@%p28 bra 	$L__BB3_45;
	setp.lt.s32 	%p29, %r4, 1;
	@%p29 bra 	$L__BB3_33;
	and.b32  	%r21, %r33, 3;
	setp.lt.u32 	%p30, %r5, 3;
	mov.b32 	%r81, 0;
	@%p30 bra 	$L__BB3_29;
	sub.s32 	%r81, %r4, %r21;
	mul.wide.u32 	%rd99, %r2, 16;
	mul.wide.u32 	%rd100, %r1, 4;
	add.s64 	%rd101, %rd99, %rd100;
	add.s64 	%rd102, %rd101, %rd3;
	add.s64 	%rd120, %rd102, 8;
	add.s32 	%r70, %r3, %r21;
	sub.s32 	%r80, %r70, %r33;
	mov.u64 	%rd121, %rd5;
	mov.u64 	%rd122, %rd4;
$L__BB3_28:
	ld.local.v4.f32 	{%f106, %f107, %f108, %f109}, [%rd122];
	mul.f32 	%f110, %f21, %f106;
	ld.local.v4.f32 	{%f111, %f112, %f113, %f114}, [%rd121];
	mul.f32 	%f115, %f110, %f111;
	st.global.f32 	[%rd120+-8], %f115;
	mul.f32 	%f116, %f21, %f107;
	mul.f32 	%f117, %f116, %f112;
	st.global.f32 	[%rd120+-4], %f117;
	mul.f32 	%f118, %f21, %f108;
	mul.f32 	%f119, %f118, %f113;
	st.global.f32 	[%rd120], %f119;
	mul.f32 	%f120, %f21, %f109;
	mul.f32 	%f121, %f120, %f114;
	st.global.f32 	[%rd120+4], %f121;
	add.s64 	%rd122, %rd122, 16;
	add.s64 	%rd121, %rd121, 16;
	add.s64 	%rd120, %rd120, 16;
	add.s32 	%r80, %r80, 4;
	setp.ne.s32 	%p31, %r80, 0;
	@%p31 bra 	$L__BB3_28;
$L__BB3_29:
	setp.eq.s32 	%p32, %r21, 0;
	@%p32 bra 	$L__BB3_33;
	mul.wide.u32 	%rd103, %r81, 4;
	add.s64 	%rd48, %rd4, %rd103;
	ld.local.f32 	%f122, [%rd48];
	mul.f32 	%f123, %f21, %f122;
	add.s64 	%rd49, %rd5, %rd103;
	ld.local.f32 	%f124, [%rd49];
	mul.f32 	%f125, %f123, %f124;
	add.s32 	%r71, %r81, %r3;
	mul.wide.u32 	%rd104, %r71, 4;
	add.s64 	%rd105, %rd39, %rd104;
	st.global.f32 	[%rd105], %f125;
	setp.eq.s32 	%p33, %r21, 1;
	@%p33 bra 	$L__BB3_33;
	ld.local.f32 	%f126, [%rd48+4];
	mul.f32 	%f127, %f21, %f126;
	ld.local.f32 	%f128, [%rd49+4];
	mul.f32 	%f129, %f127, %f128;
	add.s64 	%rd50, %rd40, %rd103;
	st.global.f32 	[%rd50+4], %f129;
	setp.eq.s32 	%p34, %r21, 2;
	@%p34 bra 	$L__BB3_33;
	ld.local.f32 	%f130, [%rd48+8];
	mul.f32 	%f131, %f21, %f130;
	ld.local.f32 	%f132, [%rd49+8];
	mul.f32 	%f133, %f131, %f132;
	st.global.f32 	[%rd50+8], %f133;
$L__BB3_33:
	setp.gt.s32 	%p35, %r14, 3;
	@%p35 bra 	$L__BB3_42;
	setp.lt.s32 	%p36, %r14, 1;
	@%p36 bra 	$L__BB3_43;
	and.b32  	%r27, %r33, 3;
	sub.s32 	%r73, %r33, %r3;
	add.s32 	%r74, %r73, -1025;
	setp.lt.u32 	%p37, %r74, 3;
	mov.b32 	%r83, 0;
	@%p37 bra 	$L__BB3_38;
	sub.s32 	%r83, %r12, %r27;
	add.s64 	%rd125, %rd4, 16;
	add.s64 	%rd124, %rd5, 16;
	add.s32 	%r75, %r3, %r27;
	sub.s32 	%r82, %r75, %r33;
	mul.wide.u32 	%rd107, %r2, 16;
	mul.wide.u32 	%rd108, %r1, 4;
	add.s64 	%rd109, %rd107, %rd108;
	add.s64 	%rd110, %rd109, %rd3;
	add.s64 	%rd123, %rd110, 4108;
$L__BB3_37:
	ld.local.v4.f32 	{%f150, %f151, %f152, %f153}, [%rd125];
	mul.f32 	%f154, %f21, %f150;
	ld.local.v4.f32 	{%f155, %f156, %f157, %f158}, [%rd124];
	mul.f32 	%f159, %f154, %f155;
	st.global.f32 	[%rd123+-12], %f159;
	mul.f32 	%f160, %f21, %f151;
	mul.f32 	%f161, %f160, %f156;
	st.global.f32 	[%rd123+-8], %f161;
	mul.f32 	%f162, %f21, %f152;
	mul.f32 	%f163, %f162, %f157;
	st.global.f32 	[%rd123+-4], %f163;
	mul.f32 	%f164, %f21, %f153;
	mul.f32 	%f165, %f164, %f158;
	st.global.f32 	[%rd123], %f165;
	add.s64 	%rd125, %rd125, 16;
	add.s64 	%rd124, %rd124, 16;
	add.s32 	%r82, %r82, 4;
	add.s64 	%rd123, %rd123, 16;
	setp.ne.s32 	%p38, %r82, -1024;
	@%p38 bra 	$L__BB3_37;
$L__BB3_38:
	setp.eq.s32 	%p39, %r27, 0;
	@%p39 bra 	$L__BB3_43;
	mul.wide.u32 	%rd111, %r83, 4;
	add.s64 	%rd60, %rd4, %rd111;
	ld.local.f32 	%f166, [%rd60+16];
	mul.f32 	%f167, %f21, %f166;
	add.s64 	%rd61, %rd5, %rd111;
	ld.local.f32 	%f168, [%rd61+16];
	mul.f32 	%f169, %f167, %f168;
	add.s64 	%rd62, %rd40, %rd111;
	st.global.f32 	[%rd62+4096], %f169;
	setp.eq.s32 	%p40, %r27, 1;
	@%p40 bra 	$L__BB3_43;
	ld.local.f32 	%f170, [%rd60+20];
	mul.f32 	%f171, %f21, %f170;
	ld.local.f32 	%f172, [%rd61+20];
	mul.f32 	%f173, %f171, %f172;
	st.global.f32 	[%rd62+4100], %f173;
	setp.eq.s32 	%p41, %r27, 2;
	@%p41 bra 	$L__BB3_43;
	ld.local.f32 	%f174, [%rd60+24];
	mul.f32 	%f175, %f21, %f174;
	ld.local.f32 	%f176, [%rd61+24];
	mul.f32 	%f177, %f175, %f176;
	st.global.f32 	[%rd62+4104], %f177;
	bra.uni 	$L__BB3_43;
$L__BB3_42:
	ld.local.v4.f32 	{%f178, %f179, %f180, %f181}, [%rd4+16];
	mul.f32 	%f182, %f21, %f178;
	ld.local.v4.f32 	{%f183, %f184, %f185, %f186}, [%rd5+16];
	mul.f32 	%f187, %f182, %f183;
	mul.f32 	%f188, %f21, %f179;
	mul.f32 	%f189, %f188, %f184;
	mul.f32 	%f190, %f21, %f180;
	mul.f32 	%f191, %f190, %f185;
	mul.f32 	%f192, %f21, %f181;
	mul.f32 	%f193, %f192, %f186;
	st.global.v4.f32 	[%rd40+4096], {%f187, %f189, %f191, %f193};
$L__BB3_43:
	ret;
$L__BB3_44:
	mul.wide.u32 	%rd81, %r3, 4;
	add.s64 	%rd82, %rd7, %rd81;
	ld.global.v4.f32 	{%f43, %f44, %f45, %f46}, [%rd82];
	add.s64 	%rd83, %rd1, %rd81;
	ld.global.v4.f32 	{%f47, %f48, %f49, %f50}, [%rd83];
	fma.rn.f32 	%f51, %f43, %f43, 0f00000000;
	fma.rn.f32 	%f52, %f44, %f44, %f51;
	fma.rn.f32 	%f53, %f45, %f45, %f52;
	fma.rn.f32 	%f197, %f46, %f46, %f53;
	st.local.v4.f32 	[%rd4], {%f43, %f44, %f45, %f46};
	st.local.v4.f32 	[%rd5], {%f47, %f48, %f49, %f50};
	bra.uni 	$L__BB3_9;
$L__BB3_45:
	ld.local.v4.f32 	{%f134, %f135, %f136, %f137}, [%rd4];
	mul.f32 	%f138, %f21, %f134;
	ld.local.v4.f32 	{%f139, %f140, %f141, %f142}, [%rd5];
	mul.f32 	%f143, %f138, %f139;
	mul.f32 	%f144, %f21, %f135;
	mul.f32 	%f145, %f144, %f140;
	mul.f32 	%f146, %f21, %f136;
	mul.f32 	%f147, %f146, %f141;
	mul.f32 	%f148, %f21, %f137;
	mul.f32 	%f149, %f148, %f142;
	st.global.v4.f32 	[%rd40], {%f143, %f145, %f147, %f149};
	bra.uni 	$L__BB3_33;

}
	// .globl	_Z20rms_norm_cuda_kernelIfLi1ELi256ELi4EEvPT_PKS0_S3_i
.visible .entry _Z20rms_norm_cuda_kernelIfLi1ELi256ELi4EEvPT_PKS0_S3_i(
	.param .u64 .ptr .align 1 _Z20rms_norm_cuda_kernelIfLi1ELi256ELi4EEvPT_PKS0_S3_i_param_0,
	.param .u64 .ptr .align 1 _Z20rms_norm_cuda_kernelIfLi1ELi256ELi4EEvPT_PKS0_S3_i_param_1,
	.param .u64 .ptr .align 1 _Z20rms_norm_cuda_kernelIfLi1ELi256ELi4EEvPT_PKS0_S3_i_param_2,
	.param .u32 _Z20rms_norm_cuda_kernelIfLi1ELi256ELi4EEvPT_PKS0_S3_i_param_3
)
{
	.local .align 16 .b8 	__local_depot4[32];
	.reg .b64 	%SP;
	.reg .b64 	%SPL;
	.reg .pred 	%p<26>;
	.reg .b32 	%r<74>;
	.reg .b32 	%f<104>;
	.reg .b64 	%rd<91>;
	// demoted variable
	.shared .align 4 .b8 _ZZ20rms_norm_cuda_kernelIfLi1ELi256ELi4EEvPT_PKS0_S3_iE4data[128];
	mov.u64 	%SPL, __local_depot4;
	ld.param.u64 	%rd46, [_Z20rms_norm_cuda_kernelIfLi1ELi256ELi4EEvPT_PKS0_S3_i_param_1];
	ld.param.u64 	%rd47, [_Z20rms_norm_cuda_kernelIfLi1ELi256ELi4EEvPT_PKS0_S3_i_param_2];
	ld.param.u32 	%r23, [_Z20rms_norm_cuda_kernelIfLi1ELi256ELi4EEvPT_PKS0_S3_i_param_3];
	cvta.to.global.u64 	%rd1, %rd47;
	cvta.to.global.u64 	%rd2, %rd46;
	add.u64 	%rd3, %SPL, 0;
	add.u64 	%rd4, %SPL, 16;
	mov.u32 	%r24, %ctaid.x;
	mul.lo.s32 	%r1, %r23, %r24;
	cvt.u64.u32 	%rd5, %r1;
	mov.u32 	%r2, %tid.x;
	shl.b32 	%r3, %r2, 2;
	sub.s32 	%r4, %r23, %r3;
	setp.gt.s32 	%p1, %r4, 3;
	@%p1 bra 	$L__BB4_22;
	setp.lt.s32 	%p2, %r4, 1;
	mov.f32 	%f103, 0f00000000;
	@%p2 bra 	$L__BB4_8;
	ld.param.u32 	%r62, [_Z20rms_norm_cuda_kernelIfLi1ELi256ELi4EEvPT_PKS0_S3_i_param_3];
	and.b32  	%r5, %r62, 3;
	sub.s32 	%r26, %r3, %r62;
	setp.gt.u32 	%p3, %r26, -4;
	mov.f32 	%f103, 0f00000000;
	mov.b32 	%r69, 0;
	@%p3 bra 	$L__BB4_5;
	ld.param.u32 	%r63, [_Z20rms_norm_cuda_kernelIfLi1ELi256ELi4EEvPT_PKS0_S3_i_param_3];
	add.s32 	%r27, %r3, %r5;
	sub.s32 	%r68, %r27, %r63;
	mul.wide.u32 	%rd50, %r2, 16;
	mul.wide.u32 	%rd51, %r1, 4;
	add.s64 	%rd52, %rd50, %rd51;
	add.s64 	%rd53, %rd52, %rd2;
	add.s64 	%rd78, %rd53, 8;
	add.s64 	%rd54, %rd50, %rd1;
	add.s64 	%rd77, %rd54, 8;
	mov.f32 	%f103, 0f00000000;
	mov.u64 	%rd79, %rd3;
	mov.u64 	%rd80, %rd4;
$L__BB4_4:
	sub.s32 	%r69, %r4, %r5;
	ld.global.f32 	%f16, [%rd78+-8];
	fma.rn.f32 	%f17, %f16, %f16, %f103;
	ld.global.f32 	%f18, [%rd77+-8];
	ld.global.f32 	%f19, [%rd78+-4];
	fma.rn.f32 	%f20, %f19, %f19, %f17;
	ld.global.f32 	%f21, [%rd77+-4];
	ld.global.f32 	%f22, [%rd78];
	fma.rn.f32 	%f23, %f22, %f22, %f20;
	ld.global.f32 	%f24, [%rd77];
	ld.global.f32 	%f25, [%rd78+4];
	fma.rn.f32 	%f103, %f25, %f25, %f23;
	st.local.v4.f32 	[%rd79], {%f16, %f19, %f22, %f25};
	ld.global.f32 	%f26, [%rd77+4];
	st.local.v4.f32 	[%rd80], {%f18, %f21, %f24, %f26};
	add.s32 	%r68, %r68, 4;
	add.s64 	%rd80, %rd80, 16;
	add.s64 	%rd79, %rd79, 16;
	add.s64 	%rd78, %rd78, 16;
	add.s64 	%rd77, %rd77, 16;
	setp.ne.s32 	%p4, %r68, 0;
	@%p4 bra 	$L__BB4_4;
$L__BB4_5:
	setp.eq.s32 	%p5, %r5, 0;
	@%p5 bra 	$L__BB4_8;
	mul.wide.u32 	%rd55, %r69, 4;
	add.s64 	%rd84, %rd4, %rd55;
	add.s64 	%rd83, %rd3, %rd55;
	add.s32 	%r28, %r69, %r3;
	mul.wide.u32 	%rd56, %r28, 4;
	add.s64 	%rd82, %rd1, %rd56;
	mul.wide.u32 	%rd57, %r1, 4;
	add.s64 	%rd58, %rd57, %rd56;
	add.s64 	%rd81, %rd2, %rd58;
	neg.s32 	%r70, %r5;
$L__BB4_7:
	.pragma "nounroll";
	ld.global.f32 	%f27, [%rd81];
	fma.rn.f32 	%f103, %f27, %f27, %f103;
	st.local.f32 	[%rd83], %f27;
	ld.global.f32 	%f28, [%rd82];
	st.local.f32 	[%rd84], %f28;
	add.s64 	%rd84, %rd84, 4;
	add.s64 	%rd83, %rd83, 4;
	add.s64 	%rd82, %rd82, 4;
	add.s64 	%rd81, %rd81, 4;
	add.s32 	%r70, %r70, 1;
	setp.ne.s32 	%p6, %r70, 0;
	@%p6 bra 	$L__BB4_7;
$L__BB4_8:
	and.b32  	%r29, %r2, 31;
	mov.b32 	%r30, %f103;
	shfl.sync.down.b32	%r31|%p7, %r30, 16, 31, -1;
	mov.b32 	%f40, %r31;
	add.f32 	%f41, %f103, %f40;
	mov.b32 	%r32, %f41;
	shfl.sync.down.b32	%r33|%p8, %r32, 8, 31, -1;
	mov.b32 	%f42, %r33;
	add.f32 	%f43, %f41, %f42;
	mov.b32 	%r34, %f43;
	shfl.sync.down.b32	%r35|%p9, %r34, 4, 31, -1;
	mov.b32 	%f44, %r35;
	add.f32 	%f45, %f43, %f44;
	mov.b32 	%r36, %f45;
	shfl.sync.down.b32	%r37|%p10, %r36, 2, 31, -1;
	mov.b32 	%f46, %r37;
	add.f32 	%f47, %f45, %f46;
	mov.b32 	%r38, %f47;
	shfl.sync.down.b32	%r39|%p11, %r38, 1, 31, -1;
	mov.b32 	%f48, %r39;
	add.f32 	%f9, %f47, %f48;
	setp.ne.s32 	%p12, %r29, 0;
	@%p12 bra 	$L__BB4_10;
	shr.u32 	%r40, %r2, 3;
	mov.u32 	%r41, _ZZ20rms_norm_cuda_kernelIfLi1ELi256ELi4EEvPT_PKS0_S3_iE4data;
	add.s32 	%r42, %r41, %r40;
	st.shared.f32 	[%r42], %f9;
$L__BB4_10:
	bar.sync 	0;
	setp.gt.u32 	%p13, %r2, 31;
	@%p13 bra 	$L__BB4_13;
	mov.u32 	%r44, _ZZ20rms_norm_cuda_kernelIfLi1ELi256ELi4EEvPT_PKS0_S3_iE4data;
	add.s32 	%r45, %r44, %r3;
	ld.shared.f32 	%f49, [%r45];
	mov.b32 	%r46, %f49;
	shfl.sync.down.b32	%r47|%p14, %r46, 16, 31, -1;
	mov.b32 	%f50, %r47;
	add.f32 	%f51, %f49, %f50;
	mov.b32 	%r48, %f51;
	shfl.sync.down.b32	%r49|%p15, %r48, 8, 31, -1;
	mov.b32 	%f52, %r49;
	add.f32 	%f53, %f51, %f52;
	mov.b32 	%r50, %f53;
	shfl.sync.down.b32	%r51|%p16, %r50, 4, 31, -1;
	mov.b32 	%f54, %r51;
	add.f32 	%f55, %f53, %f54;
	mov.b32 	%r52, %f55;
	shfl.sync.down.b32	%r53|%p17, %r52, 2, 31, -1;
	mov.b32 	%f56, %r53;
	add.f32 	%f57, %f55, %f56;
	mov.b32 	%r54, %f57;
	shfl.sync.down.b32	%r55|%p18, %r54, 1, 31, -1;
	mov.b32 	%f58, %r55;
	add.f32 	%f10, %f57, %f58;
	setp.ne.s32 	%p19, %r2, 0;
	@%p19 bra 	$L__BB4_13;
	st.shared.f32 	[_ZZ20rms_norm_cuda_kernelIfLi1ELi256ELi4EEvPT_PKS0_S3_iE4data], %f10;
$L__BB4_13:
	ld.param.u32 	%r64, [_Z20rms_norm_cuda_kernelIfLi1ELi256ELi4EEvPT_PKS0_S3_i_param_3];
	ld.param.u64 	%rd76, [_Z20rms_norm_cuda_kernelIfLi1ELi256ELi4EEvPT_PKS0_S3_i_param_0];
	cvta.to.global.u64 	%rd28, %rd76;
	setp.gt.s32 	%p20, %r4, 3;
	bar.sync 	0;
	ld.shared.f32 	%f59, [_ZZ20rms_norm_cuda_kernelIfLi1ELi256ELi4EEvPT_PKS0_S3_iE4data];
	cvt.rn.f32.s32 	%f60, %r64;
	div.rn.f32 	%f61, %f59, %f60;
	add.f32 	%f62, %f61, 0f3727C5AC;
	rsqrt.approx.f32 	%f11, %f62;
	@%p20 bra 	$L__BB4_23;
	setp.lt.s32 	%p21, %r4, 1;
	@%p21 bra 	$L__BB4_21;
	ld.param.u32 	%r65, [_Z20rms_norm_cuda_kernelIfLi1ELi256ELi4EEvPT_PKS0_S3_i_param_3];
	and.b32  	%r14, %r65, 3;
	sub.s32 	%r57, %r3, %r65;
	setp.gt.u32 	%p22, %r57, -4;
	mov.b32 	%r72, 0;
	@%p22 bra 	$L__BB4_18;
	ld.param.u32 	%r66, [_Z20rms_norm_cuda_kernelIfLi1ELi256ELi4EEvPT_PKS0_S3_i_param_3];
	sub.s32 	%r72, %r4, %r14;
	add.s32 	%r58, %r3, %r14;
	sub.s32 	%r71, %r58, %r66;
	mul.wide.u32 	%rd64, %r2, 16;
	mul.wide.u32 	%rd65, %r1, 4;
	add.s64 	%rd66, %rd64, %rd65;
	add.s64 	%rd67, %rd66, %rd28;
	add.s64 	%rd85, %rd67, 8;
	mov.u64 	%rd86, %rd4;
	mov.u64 	%rd87, %rd3;
$L__BB4_17:
	ld.local.v4.f32 	{%f63, %f64, %f65, %f66}, [%rd87];
	mul.f32 	%f67, %f11, %f63;
	ld.local.v4.f32 	{%f68, %f69, %f70, %f71}, [%rd86];
	mul.f32 	%f72, %f67, %f68;
	st.global.f32 	[%rd85+-8], %f72;
	mul.f32 	%f73, %f11, %f64;
	mul.f32 	%f74, %f73, %f69;
	st.global.f32 	[%rd85+-4], %f74;
	mul.f32 	%f75, %f11, %f65;
	mul.f32 	%f76, %f75, %f70;
	st.global.f32 	[%rd85], %f76;
	mul.f32 	%f77, %f11, %f66;
	mul.f32 	%f78, %f77, %f71;
	st.global.f32 	[%rd85+4], %f78;
	add.s32 	%r71, %r71, 4;
	add.s64 	%rd87, %rd87, 16;
	add.s64 	%rd86, %rd86, 16;
	add.s64 	%rd85, %rd85, 16;
	setp.ne.s32 	%p23, %r71, 0;
	@%p23 bra 	$L__BB4_17;
$L__BB4_18:
	setp.eq.s32 	%p24, %r14, 0;
	@%p24 bra 	$L__BB4_21;
	mul.wide.u32 	%rd68, %r1, 4;
	add.s32 	%r59, %r72, %r3;
	mul.wide.u32 	%rd69, %r59, 4;
	add.s64 	%rd70, %rd68, %rd69;
	add.s64 	%rd90, %rd28, %rd70;
	mul.wide.u32 	%rd71, %r72, 4;
	add.s64 	%rd89, %rd4, %rd71;
	add.s64 	%rd88, %rd3, %rd71;
	neg.s32 	%r73, %r14;
$L__BB4_20:
	.pragma "nounroll";
	ld.local.f32 	%f79, [%rd88];
	mul.f32 	%f80, %f11, %f79;
	ld.local.f32 	%f81, [%rd89];
	mul.f32 	%f82, %f80, %f81;
	st.global.f32 	[%rd90], %f82;
	add.s64 	%rd90, %rd90, 4;
	add.s64 	%rd89, %rd89, 4;
	add.s64 	%rd88, %rd88, 4;
	add.s32 	%r73, %r73, 1;
	setp.ne.s32 	%p25, %r73, 0;
	@%p25 bra 	$L__BB4_20;
$L__BB4_21:
	ret;
$L__BB4_22:
	shl.b64 	%rd59, %rd5, 2;
	add.s64 	%rd60, %rd2, %rd59;
	mul.wide.u32 	%rd61, %r3, 4;
	add.s64 	%rd62, %rd60, %rd61;
	ld.global.v4.f32 	{%f29, %f30, %f31, %f32}, [%rd62];
	add.s64 	%rd63, %rd1, %rd61;
	ld.global.v4.f32 	{%f33, %f34, %f35, %f36}, [%rd63];
	fma.rn.f32 	%f37, %f29, %f29, 0f00000000;
	fma.rn.f32 	%f38, %f30, %f30, %f37;
	fma.rn.f32 	%f39, %f31, %f31, %f38;
	fma.rn.f32 	%f103, %f32, %f32, %f39;
	st.local.v4.f32 	[%rd3], {%f29, %f30, %f31, %f32};
	st.local.v4.f32 	[%rd4], {%f33, %f34, %f35, %f36};
	bra.uni 	$L__BB4_8;
$L__BB4_23:
	ld.param.u32 	%r67, [_Z20rms_norm_cuda_kernelIfLi1ELi256ELi4EEvPT_PKS0_S3_i_param_3];
	ld.local.v4.f32 	{%f83, %f84, %f85, %f86}, [%rd3];
	mul.f32 	%f87, %f11, %f83;
	ld.local.v4.f32 	{%f88, %f89, %f90, %f91}, [%rd4];
	mul.f32 	%f92, %f87, %f88;
	mul.f32 	%f93, %f11, %f84;
	mul.f32 	%f94, %f93, %f89;
	mul.f32 	%f95, %f11, %f85;
	mul.f32 	%f96, %f95, %f90;
	mul.f32 	%f97, %f11, %f86;
	mul.f32 	%f98, %f97, %f91;
	mov.u32 	%r60, %ctaid.x;
	mul.lo.s32 	%r61, %r67, %r60;
	mul.wide.u32 	%rd72, %r61, 4;
	add.s64 	%rd73, %rd28, %rd72;
	mul.wide.u32 	%rd74, %r3, 4;
	add.s64 	%rd75, %rd73, %rd74;
	st.global.v4.f32 	[%rd75], {%f92, %f94, %f96, %f98};
	bra.uni 	$L__BB4_21;

}


// ===== COMPILED SASS (sm_100) =====

	.target	sm_100

	.elftype	@"ET_EXEC"


//--------------------- .note.nv.tkinfo           --------------------------
	.section	.note.nv.tkinfo,"",@"SHT_NOTE"
	.sectionflags	@"SHF_NOTE_NV_TKINFO"
	.tkinfo
        /*0018*/ 	.word	0x00000002
        /*0030*/ 	.string	""
        /*0030*/ 	.string	"ptxas"
        /*0030*/ 	.string	"Cuda compilation tools, release 13.0, V13.0.88"
        /*0030*/ 	.string	"Build cuda_13.0.r13.0/compiler.36424714_0"
        /*0030*/ 	.string	"-arch sm_100 -m 64 "



//--------------------- .note.nv.cuinfo           --------------------------
	.section	.note.nv.cuinfo,"",@"SHT_NOTE"
	.sectionflags	@"SHF_NOTE_NV_CUINFO"
        /*0018*/ 	.short	0x0002
        /*001a*/ 	.short	0x0064
        /*001c*/ 	.short	0x0082
	.zero		2


//--------------------- .nv.info                  --------------------------
	.section	.nv.info,"",@"SHT_CUDA_INFO"
	.align	4


	//----- nvinfo : EIATTR_REGCOUNT
	.align		4
        /*0000*/ 	.byte	0x04, 0x2f
        /*0002*/ 	.short	(.L_1 - .L_0)
	.align		4
.L_0:
        /*0004*/ 	.word	index@(_Z20rms_norm_cuda_kernelIfLi2ELi1024ELi8EEvPT_PKS0_S3_i)
        /*0008*/ 	.word	0x00000020


	//----- nvinfo : EIATTR_FRAME_SIZE
	.align		4
.L_1:
        /*000c*/ 	.byte	0x04, 0x11
        /*000e*/ 	.short	(.L_3 - .L_2)
	.align		4
.L_2:
        /*0010*/ 	.word	index@($__internal_4_$__cuda_sm3x_div_rn_noftz_f32_slowpath)
        /*0014*/ 	.word	0x00000080


	//----- nvinfo : EIATTR_FRAME_SIZE
	.align		4
.L_3:
        /*0018*/ 	.byte	0x04, 0x11
        /*001a*/ 	.short	(.L_5 - .L_4)
	.align		4
.L_4:
        /*001c*/ 	.word	index@(_Z20rms_norm_cuda_kernelIfLi2ELi1024ELi8EEvPT_PKS0_S3_i)
        /*0020*/ 	.word	0x00000080


	//----- nvinfo : EIATTR_REGCOUNT
	.align		4
.L_5:
        /*0024*/ 	.byte	0x04, 0x2f
        /*0026*/ 	.short	(.L_7 - .L_6)
	.align		4
.L_6:
        /*0028*/ 	.word	index@(_Z20rms_norm_cuda_kernelIfLi2ELi1024ELi4EEvPT_PKS0_S3_i)
        /*002c*/ 	.word	0x00000020


	//----- nvinfo : EIATTR_FRAME_SIZE
	.align		4
.L_7:
        /*0030*/ 	.byte	0x04, 0x11
        /*0032*/ 	.short	(.L_9 - .L_8)
	.align		4
.L_8:
        /*0034*/ 	.word	index@($__internal_3_$__cuda_sm3x_div_rn_noftz_f32_slowpath)
        /*0038*/ 	.word	0x00000040


	//----- nvinfo : EIATTR_FRAME_SIZE
	.align		4
.L_9:
        /*003c*/ 	.byte	0x04, 0x11
        /*003e*/ 	.short	(.L_11 - .L_10)
	.align		4
.L_10:
        /*0040*/ 	.word	index@(_Z20rms_norm_cuda_kernelIfLi2ELi1024ELi4EEvPT_PKS0_S3_i)
        /*0044*/ 	.word	0x00000040


	//----- nvinfo : EIATTR_REGCOUNT
	.align		4
.L_11:
        /*0048*/ 	.byte	0x04, 0x2f
        /*004a*/ 	.short	(.L_13 - .L_12)
	.align		4
.L_12:
        /*004c*/ 	.word	index@(_Z20rms_norm_cuda_kernelIfLi2ELi512ELi4EEvPT_PKS0_S3_i)
        /*0050*/ 	.word	0x00000020


	//----- nvinfo : EIATTR_FRAME_SIZE
	.align		4
.L_13:
        /*0054*/ 	.byte	0x04, 0x11
        /*0056*/ 	.short	(.L_15 - .L_14)
	.align		4
.L_14:
        /*0058*/ 	.word	index@($__internal_2_$__cuda_sm3x_div_rn_noftz_f32_slowpath)
        /*005c*/ 	.word	0x00000040


	//----- nvinfo : EIATTR_FRAME_SIZE
	.align		4
.L_15:
        /*0060*/ 	.byte	0x04, 0x11
        /*0062*/ 	.short	(.L_17 - .L_16)
	.align		4
.L_16:
        /*0064*/ 	.word	index@(_Z20rms_norm_cuda_kernelIfLi2ELi512ELi4EEvPT_PKS0_S3_i)
        /*0068*/ 	.word	0x00000040


	//----- nvinfo : EIATTR_REGCOUNT
	.align		4
.L_17:
        /*006c*/ 	.byte	0x04, 0x2f
        /*006e*/ 	.short	(.L_19 - .L_18)
	.align		4
.L_18:
        /*0070*/ 	.word	index@(_Z20rms_norm_cuda_kernelIfLi2ELi256ELi4EEvPT_PKS0_S3_i)
        /*0074*/ 	.word	0x00000020


	//----- nvinfo : EIATTR_FRAME_SIZE
	.align		4
.L_19:
        /*0078*/ 	.byte	0x04, 0x11
        /*007a*/ 	.short	(.L_21 - .L_20)
	.align		4
.L_20:
        /*007c*/ 	.word	index@($__internal_1_$__cuda_sm3x_div_rn_noftz_f32_slowpath)
        /*0080*/ 	.word	0x00000040


	//----- nvinfo : EIATTR_FRAME_SIZE
	.align		4
.L_21:
        /*0084*/ 	.byte	0x04, 0x11
        /*0086*/ 	.short	(.L_23 - .L_22)
	.align		4
.L_22:
        /*0088*/ 	.word	index@(_Z20rms_norm_cuda_kernelIfLi2ELi256ELi4EEvPT_PKS0_S3_i)
        /*008c*/ 	.word	0x00000040


	//----- nvinfo : EIATTR_REGCOUNT
	.align		4
.L_23:
        /*0090*/ 	.byte	0x04, 0x2f
        /*0092*/ 	.short	(.L_25 - .L_24)
	.align		4
.L_24:
        /*0094*/ 	.word	index@(_Z20rms_norm_cuda_kernelIfLi1ELi256ELi4EEvPT_PKS0_S3_i)
        /*0098*/ 	.word	0x00000020


	//----- nvinfo : EIATTR_FRAME_SIZE
	.align		4
.L_25:
        /*009c*/ 	.byte	0x04, 0x11
        /*009e*/ 	.short	(.L_27 - .L_26)
	.align		4
.L_26:
        /*00a0*/ 	.word	index@($__internal_0_$__cuda_sm3x_div_rn_noftz_f32_slowpath)
        /*00a4*/ 	.word	0x00000000


	//----- nvinfo : EIATTR_FRAME_SIZE
	.align		4
.L_27:
        /*00a8*/ 	.byte	0x04, 0x11
        /*00aa*/ 	.short	(.L_29 - .L_28)
	.align		4
.L_28:
        /*00ac*/ 	.word	index@(_Z20rms_norm_cuda_kernelIfLi1ELi256ELi4EEvPT_PKS0_S3_i)
        /*00b0*/ 	.word	0x00000000


	//----- nvinfo : EIATTR_MIN_STACK_SIZE
	.align		4
.L_29:
        /*00b4*/ 	.byte	0x04, 0x12
        /*00b6*/ 	.short	(.L_31 - .L_30)
	.align		4
.L_30:
        /*00b8*/ 	.word	index@(_Z20rms_norm_cuda_kernelIfLi1ELi256ELi4EEvPT_PKS0_S3_i)
        /*00bc*/ 	.word	0x00000000


	//----- nvinfo : EIATTR_MIN_STACK_SIZE
	.align		4
.L_31:
        /*00c0*/ 	.byte	0x04, 0x12
        /*00c2*/ 	.short	(.L_33 - .L_32)
	.align		4
.L_32:
        /*00c4*/ 	.word	index@(_Z20rms_norm_cuda_kernelIfLi2ELi256ELi4EEvPT_PKS0_S3_i)
        /*00c8*/ 	.word	0x00000040


	//----- nvinfo : EIATTR_MIN_STACK_SIZE
	.align		4
.L_33:
        /*00cc*/ 	.byte	0x04, 0x12
        /*00ce*/ 	.short	(.L_35 - .L_34)
	.align		4
.L_34:
        /*00d0*/ 	.word	index@(_Z20rms_norm_cuda_kernelIfLi2ELi512ELi4EEvPT_PKS0_S3_i)
        /*00d4*/ 	.word	0x00000040


	//----- nvinfo : EIATTR_MIN_STACK_SIZE
	.align		4
.L_35:
        /*00d8*/ 	.byte	0x04, 0x12
        /*00da*/ 	.short	(.L_37 - .L_36)
	.align		4
.L_36:
        /*00dc*/ 	.word	index@(_Z20rms_norm_cuda_kernelIfLi2ELi1024ELi4EEvPT_PKS0_S3_i)
        /*00e0*/ 	.word	0x00000040


	//----- nvinfo : EIATTR_MIN_STACK_SIZE
	.align		4
.L_37:
        /*00e4*/ 	.byte	0x04, 0x12
        /*00e6*/ 	.short	(.L_39 - .L_38)
	.align		4
.L_38:
        /*00e8*/ 	.word	index@(_Z20rms_norm_cuda_kernelIfLi2ELi1024ELi8EEvPT_PKS0_S3_i)
        /*00ec*/ 	.word	0x00000080
.L_39:


//--------------------- .nv.compat                --------------------------
	.section	.nv.compat,"",@"SHT_CUDA_COMPAT_INFO"
	.align	4
        /*0000*/ 	.byte	0x02, 0x09, 0x00, 0x00, 0x02, 0x02, 0x01, 0x00, 0x02, 0x05, 0x05, 0x00, 0x03, 0x07, 0x01, 0x01
        /*0010*/ 	.byte	0x02, 0x03, 0x00, 0x00, 0x02, 0x06, 0x01, 0x00, 0x04, 0x0b, 0x08, 0x00, 0x01, 0x00, 0x00, 0x00
        /*0020*/ 	.byte	0x00, 0x00, 0x00, 0x00


//--------------------- .nv.info._Z20rms_norm_cuda_kernelIfLi1ELi256ELi4EEvPT_PKS0_S3_i --------------------------
	.section	.nv.info._Z20rms_norm_cuda_kernelIfLi1ELi256ELi4EEvPT_PKS0_S3_i,"",@"SHT_CUDA_INFO"
	.sectionflags	@""
	.align	4


	//----- nvinfo : EIATTR_CUDA_API_VERSION
	.align		4
        /*0000*/ 	.byte	0x04, 0x37
        /*0002*/ 	.short	(.L_41 - .L_40)
.L_40:
        /*0004*/ 	.word	0x00000082


	//----- nvinfo : EIATTR_KPARAM_INFO
	.align		4
.L_41:
        /*0008*/ 	.byte	0x04, 0x17
        /*000a*/ 	.short	(.L_43 - .L_42)
.L_42:
        /*000c*/ 	.word	0x00000000
        /*0010*/ 	.short	0x0003
        /*0012*/ 	.short	0x0018
        /*0014*/ 	.byte	0x00, 0xf0, 0x11, 0x00


	//----- nvinfo : EIATTR_KPARAM_INFO
	.align		4
.L_43:
        /*0018*/ 	.byte	0x04, 0x17
        /*001a*/ 	.short	(.L_45 - .L_44)
.L_44:
        /*001c*/ 	.word	0x00000000
        /*0020*/ 	.short	0x0002
        /*0022*/ 	.short	0x0010
        /*0024*/ 	.byte	0x00, 0xf5, 0x21, 0x00


	//----- nvinfo : EIATTR_KPARAM_INFO
	.align		4
.L_45:
        /*0028*/ 	.byte	0x04, 0x17
        /*002a*/ 	.short	(.L_47 - .L_46)
.L_46:
        /*002c*/ 	.word	0x00000000
        /*0030*/ 	.short	0x0001
        /*0032*/ 	.short	0x0008
        /*0034*/ 	.byte	0x00, 0xf5, 0x21, 0x00


	//----- nvinfo : EIATTR_KPARAM_INFO
	.align		4
.L_47:
        /*0038*/ 	.byte	0x04, 0x17
        /*003a*/ 	.short	(.L_49 - .L_48)
.L_48:
        /*003c*/ 	.word	0x00000000
        /*0040*/ 	.short	0x0000
        /*0042*/ 	.short	0x0000
        /*0044*/ 	.byte	0x00, 0xf5, 0x21, 0x00


	//----- nvinfo : EIATTR_SPARSE_MMA_MASK
	.align		4
.L_49:
        /*0048*/ 	.byte	0x03, 0x50
        /*004a*/ 	.short	0x0000


	//----- nvinfo : EIATTR_MAXREG_COUNT
	.align		4
        /*004c*/ 	.byte	0x03, 0x1b
        /*004e*/ 	.short	0x00ff


	//----- nvinfo : EIATTR_NUM_BARRIERS
	.align		4
        /*0050*/ 	.byte	0x02, 0x4c
        /*0052*/ 	.byte	0x01
	.zero		1


	//----- nvinfo : EIATTR_MERCURY_ISA_VERSION
	.align		4
        /*0054*/ 	.byte	0x03, 0x5f
        /*0056*/ 	.short	0x0101


	//----- nvinfo : EIATTR_COOP_GROUP_MASK_REGIDS
	.align		4
        /*0058*/ 	.byte	0x04, 0x29
        /*005a*/ 	.short	(.L_51 - .L_50)


	//   ....[0]....
.L_50:
        /*005c*/ 	.word	0xffffffff


	//   ....[1]....
        /*0060*/ 	.word	0xffffffff


	//   ....[2]....
        /*0064*/ 	.word	0xffffffff


	//   ....[3]....
        /*0068*/ 	.word	0xffffffff


	//   ....[4]....
        /*006c*/ 	.word	0xffffffff


	//   ....[5]....
        /*0070*/ 	.word	0xffffffff


	//   ....[6]....
        /*0074*/ 	.word	0xffffffff


	//   ....[7]....
        /*0078*/ 	.word	0xffffffff


	//   ....[8]....
        /*007c*/ 	.word	0xffffffff


	//   ....[9]....
        /*0080*/ 	.word	0xffffffff


	//   ....[10]....
        /*0084*/ 	.word	0x05000013


	//   ....[11]....
        /*0088*/ 	.word	0x05000013


	//   ....[12]....
        /*008c*/ 	.word	0x05000013


	//   ....[13]....
        /*0090*/ 	.word	0x05000013


	//   ....[14]....
        /*0094*/ 	.word	0x05000013


	//----- nvinfo : EIATTR_COOP_GROUP_INSTR_OFFSETS
	.align		4
.L_51:
        /*0098*/ 	.byte	0x04, 0x28
        /*009a*/ 	.short	(.L_53 - .L_52)


	//   ....[0]....
.L_52:
        /*009c*/ 	.word	0x00001950


	//   ....[1]....
        /*00a0*/ 	.word	0x00001980


	//   ....[2]....
        /*00a4*/ 	.word	0x000019d0


	//   ....[3]....
        /*00a8*/ 	.word	0x00001a10


	//   ....[4]....
        /*00ac*/ 	.word	0x00001a40


	//   ....[5]....
        /*00b0*/ 	.word	0x00001b10


	//   ....[6]....
        /*00b4*/ 	.word	0x00001b30


	//   ....[7]....
        /*00b8*/ 	.word	0x00001b50


	//   ....[8]....
        /*00bc*/ 	.word	0x00001b70


	//   ....[9]....
        /*00c0*/ 	.word	0x00001b90


	//   ....[10]....
        /*00c4*/ 	.word	0x00003400


	//   ....[11]....
        /*00c8*/ 	.word	0x00003470


	//   ....[12]....
        /*00cc*/ 	.word	0x000034e0


	//   ....[13]....
        /*00d0*/ 	.word	0x00003550


	//   ....[14]....
        /*00d4*/ 	.word	0x000035c0


	//----- nvinfo : EIATTR_VRC_CTA_INIT_COUNT
	.align		4
.L_53:
        /*00d8*/ 	.byte	0x02, 0x4a
	.zero		1
	.zero		1


	//----- nvinfo : EIATTR_EXIT_INSTR_OFFSETS
	.align		4
        /*00dc*/ 	.byte	0x04, 0x1c
        /*00de*/ 	.short	(.L_55 - .L_54)


	//   ....[0]....
.L_54:
        /*00e0*/ 	.word	0x00001d80


	//   ....[1]....
        /*00e4*/ 	.word	0x00002f30


	//   ....[2]....
        /*00e8*/ 	.word	0x000032a0


	//   ....[3]....
        /*00ec*/ 	.word	0x000033b0


	//----- nvinfo : EIATTR_CRS_STACK_SIZE
	.align		4
.L_55:
        /*00f0*/ 	.byte	0x04, 0x1e
        /*00f2*/ 	.short	(.L_57 - .L_56)
.L_56:
        /*00f4*/ 	.word	0x00000000


	//----- nvinfo : EIATTR_CBANK_PARAM_SIZE
	.align		4
.L_57:
        /*00f8*/ 	.byte	0x03, 0x19
        /*00fa*/ 	.short	0x001c


	//----- nvinfo : EIATTR_PARAM_CBANK
	.align		4
        /*00fc*/ 	.byte	0x04, 0x0a
        /*00fe*/ 	.short	(.L_59 - .L_58)
	.align		4
.L_58:
        /*0100*/ 	.word	index@(.nv.constant0._Z20rms_norm_cuda_kernelIfLi1ELi256ELi4EEvPT_PKS0_S3_i)
        /*0104*/ 	.short	0x0380
        /*0106*/ 	.short	0x001c


	//----- nvinfo : EIATTR_SW_WAR
	.align		4
.L_59:
        /*0108*/ 	.byte	0x04, 0x36
        /*010a*/ 	.short	(.L_61 - .L_60)
.L_60:
        /*010c*/ 	.word	0x00000008
.L_61:


//--------------------- .nv.info._Z20rms_norm_cuda_kernelIfLi2ELi256ELi4EEvPT_PKS0_S3_i --------------------------
	.section	.nv.info._Z20rms_norm_cuda_kernelIfLi2ELi256ELi4EEvPT_PKS0_S3_i,"",@"SHT_CUDA_INFO"
	.sectionflags	@""
	.align	4


	//----- nvinfo : EIATTR_CUDA_API_VERSION
	.align		4
        /*0000*/ 	.byte	0x04, 0x37
        /*0002*/ 	.short	(.L_63 - .L_62)
.L_62:
        /*0004*/ 	.word	0x00000082


	//----- nvinfo : EIATTR_KPARAM_INFO
	.align		4
.L_63:
        /*0008*/ 	.byte	0x04, 0x17
        /*000a*/ 	.short	(.L_65 - .L_64)
.L_64:
        /*000c*/ 	.word	0x00000000
        /*0010*/ 	.short	0x0003
        /*0012*/ 	.short	0x0018
        /*0014*/ 	.byte	0x00, 0xf0, 0x11, 0x00


	//----- nvinfo : EIATTR_KPARAM_INFO
	.align		4
.L_65:
        /*0018*/ 	.byte	0x04, 0x17
        /*001a*/ 	.short	(.L_67 - .L_66)
.L_66:
        /*001c*/ 	.word	0x00000000
        /*0020*/ 	.short	0x0002
        /*0022*/ 	.short	0x0010
        /*0024*/ 	.byte	0x00, 0xf5, 0x21, 0x00


	//----- nvinfo : EIATTR_KPARAM_INFO
	.align		4
.L_67:
        /*0028*/ 	.byte	0x04, 0x17
        /*002a*/ 	.short	(.L_69 - .L_68)
.L_68:
        /*002c*/ 	.word	0x00000000
        /*0030*/ 	.short	0x0001
        /*0032*/ 	.short	0x0008
        /*0034*/ 	.byte	0x00, 0xf5, 0x21, 0x00


	//----- nvinfo : EIATTR_KPARAM_INFO
	.align		4
.L_69:
        /*0038*/ 	.byte	0x04, 0x17
        /*003a*/ 	.short	(.L_71 - .L_70)
.L_70:
        /*003c*/ 	.word	0x00000000
        /*0040*/ 	.short	0x0000
        /*0042*/ 	.short	0x0000
        /*0044*/ 	.byte	0x00, 0xf5, 0x21, 0x00


	//----- nvinfo : EIATTR_SPARSE_MMA_MASK
	.align		4
.L_71:
        /*0048*/ 	.byte	0x03, 0x50
        /*004a*/ 	.short	0x0000


	//----- nvinfo : EIATTR_MAXREG_COUNT
	.align		4
        /*004c*/ 	.byte	0x03, 0x1b
        /*004e*/ 	.short	0x00ff


	//----- nvinfo : EIATTR_NUM_BARRIERS
	.align		4
        /*0050*/ 	.byte	0x02, 0x4c
        /*0052*/ 	.byte	0x01
	.zero		1


	//----- nvinfo : EIATTR_MERCURY_ISA_VERSION
	.align		4
        /*0054*/ 	.byte	0x03, 0x5f
        /*0056*/ 	.short	0x0101


	//----- nvinfo : EIATTR_COOP_GROUP_MASK_REGIDS
	.align		4
        /*0058*/ 	.byte	0x04, 0x29
        /*005a*/ 	.short	(.L_73 - .L_72)


	//   ....[0]....
.L_72:
        /*005c*/ 	.word	0xffffffff


	//   ....[1]....
        /*0060*/ 	.word	0xffffffff


	//   ....[2]....
        /*0064*/ 	.word	0xffffffff


	//   ....[3]....
        /*0068*/ 	.word	0xffffffff


	//   ....[4]....
        /*006c*/ 	.word	0xffffffff


	//   ....[5]....
        /*0070*/ 	.word	0xffffffff


	//   ....[6]....
        /*0074*/ 	.word	0xffffffff


	//   ....[7]....
        /*0078*/ 	.word	0xffffffff


	//   ....[8]....
        /*007c*/ 	.word	0xffffffff


	//   ....[9]....
        /*0080*/ 	.word	0xffffffff


	//   ....[10]....
        /*0084*/ 	.word	0x0500000b


	//   ....[11]....
        /*0088*/ 	.word	0x0500000b


	//   ....[12]....
        /*008c*/ 	.word	0x0500000b


	//   ....[13]....
        /*0090*/ 	.word	0x0500000b


	//   ....[14]....
        /*0094*/ 	.word	0x0500000b


	//----- nvinfo : EIATTR_COOP_GROUP_INSTR_OFFSETS
	.align		4
.L_73:
        /*0098*/ 	.byte	0x04, 0x28
        /*009a*/ 	.short	(.L_75 - .L_74)


	//   ....[0]....
.L_74:
        /*009c*/ 	.word	0x00001d60


	//   ....[1]....
        /*00a0*/ 	.word	0x00001db0


	//   ....[2]....
        /*00a4*/ 	.word	0x00001df0


	//   ....[3]....
        /*00a8*/ 	.word	0x00001e10


	//   ....[4]....
        /*00ac*/ 	.word	0x00001e30


	//   ....[5]....
        /*00b0*/ 	.word	0x00001f00


	//   ....[6]....
        /*00b4*/ 	.word	0x00001f20


	//   ....[7]....
        /*00b8*/ 	.word	0x00001f40


	//   ....[8]....
        /*00bc*/ 	.word	0x00001f60


	//   ....[9]....
        /*00c0*/ 	.word	0x00001f80


	//   ....[10]....
        /*00c4*/ 	.word	0x00003ac0


	//   ....[11]....
        /*00c8*/ 	.word	0x00003b30


	//   ....[12]....
        /*00cc*/ 	.word	0x00003ba0


	//   ....[13]....
        /*00d0*/ 	.word	0x00003c10


	//   ....[14]....
        /*00d4*/ 	.word	0x00003c80


	//----- nvinfo : EIATTR_VRC_CTA_INIT_COUNT
	.align		4
.L_75:
        /*00d8*/ 	.byte	0x02, 0x4a
	.zero		1
	.zero		1


	//----- nvinfo : EIATTR_EXIT_INSTR_OFFSETS
	.align		4
        /*00dc*/ 	.byte	0x04, 0x1c
        /*00de*/ 	.short	(.L_77 - .L_76)


	//   ....[0]....
.L_76:
        /*00e0*/ 	.word	0x00002e20


	//   ....[1]....
        /*00e4*/ 	.word	0x00003850


	//   ....[2]....
        /*00e8*/ 	.word	0x000038e0


	//   ....[3]....
        /*00ec*/ 	.word	0x00003950


	//   ....[4]....
        /*00f0*/ 	.word	0x000039b0


	//   ....[5]....
        /*00f4*/ 	.word	0x00003a70


	//----- nvinfo : EIATTR_CRS_STACK_SIZE
	.align		4
.L_77:
        /*00f8*/ 	.byte	0x04, 0x1e
        /*00fa*/ 	.short	(.L_79 - .L_78)
.L_78:
        /*00fc*/ 	.word	0x00000000


	//----- nvinfo : EIATTR_CBANK_PARAM_SIZE
	.align		4
.L_79:
        /*0100*/ 	.byte	0x03, 0x19
        /*0102*/ 	.short	0x001c


	//----- nvinfo : EIATTR_PARAM_CBANK
	.align		4
        /*0104*/ 	.byte	0x04, 0x0a
        /*0106*/ 	.short	(.L_81 - .L_80)
	.align		4
.L_80:
        /*0108*/ 	.word	index@(.nv.constant0._Z20rms_norm_cuda_kernelIfLi2ELi256ELi4EEvPT_PKS0_S3_i)
        /*010c*/ 	.short	0x0380
        /*010e*/ 	.short	0x001c


	//----- nvinfo : EIATTR_SW_WAR
	.align		4
.L_81:
        /*0110*/ 	.byte	0x04, 0x36
        /*0112*/ 	.short	(.L_83 - .L_82)
.L_82:
        /*0114*/ 	.word	0x00000008
.L_83:


//--------------------- .nv.info._Z20rms_norm_cuda_kernelIfLi2ELi512ELi4EEvPT_PKS0_S3_i --------------------------
	.section	.nv.info._Z20rms_norm_cuda_kernelIfLi2ELi512ELi4EEvPT_PKS0_S3_i,"",@"SHT_CUDA_INFO"
	.sectionflags	@""
	.align	4


	//----- nvinfo : EIATTR_CUDA_API_VERSION
	.align		4
        /*0000*/ 	.byte	0x04, 0x37
        /*0002*/ 	.short	(.L_85 - .L_84)
.L_84:
        /*0004*/ 	.word	0x00000082


	//----- nvinfo : EIATTR_KPARAM_INFO
	.align		4
.L_85:
        /*0008*/ 	.byte	0x04, 0x17
        /*000a*/ 	.short	(.L_87 - .L_86)
.L_86:
        /*000c*/ 	.word	0x00000000
        /*0010*/ 	.short	0x0003
        /*0012*/ 	.short	0x0018
        /*0014*/ 	.byte	0x00, 0xf0, 0x11, 0x00


	//----- nvinfo : EIATTR_KPARAM_INFO
	.align		4
.L_87:
        /*0018*/ 	.byte	0x04, 0x17
        /*001a*/ 	.short	(.L_89 - .L_88)
.L_88:
        /*001c*/ 	.word	0x00000000
        /*0020*/ 	.short	0x0002
        /*0022*/ 	.short	0x0010
        /*0024*/ 	.byte	0x00, 0xf5, 0x21, 0x00


	//----- nvinfo : EIATTR_KPARAM_INFO
	.align		4
.L_89:
        /*0028*/ 	.byte	0x04, 0x17
        /*002a*/ 	.short	(.L_91 - .L_90)
.L_90:
        /*002c*/ 	.word	0x00000000
        /*0030*/ 	.short	0x0001
        /*0032*/ 	.short	0x0008
        /*0034*/ 	.byte	0x00, 0xf5, 0x21, 0x00


	//----- nvinfo : EIATTR_KPARAM_INFO
	.align		4
.L_91:
        /*0038*/ 	.byte	0x04, 0x17
        /*003a*/ 	.short	(.L_93 - .L_92)
.L_92:
        /*003c*/ 	.word	0x00000000
        /*0040*/ 	.short	0x0000
        /*0042*/ 	.short	0x0000
        /*0044*/ 	.byte	0x00, 0xf5, 0x21, 0x00


	//----- nvinfo : EIATTR_SPARSE_MMA_MASK
	.align		4
.L_93:
        /*0048*/ 	.byte	0x03, 0x50
        /*004a*/ 	.short	0x0000


	//----- nvinfo : EIATTR_MAXREG_COUNT
	.align		4
        /*004c*/ 	.byte	0x03, 0x1b
        /*004e*/ 	.short	0x00ff


	//----- nvinfo : EIATTR_NUM_BARRIERS
	.align		4
        /*0050*/ 	.byte	0x02, 0x4c
        /*0052*/ 	.byte	0x01
	.zero		1


	//----- nvinfo : EIATTR_MERCURY_ISA_VERSION
	.align		4
        /*0054*/ 	.byte	0x03, 0x5f
        /*0056*/ 	.short	0x0101


	//----- nvinfo : EIATTR_COOP_GROUP_MASK_REGIDS
	.align		4
        /*0058*/ 	.byte	0x04, 0x29
        /*005a*/ 	.short	(.L_95 - .L_94)


	//   ....[0]....
.L_94:
        /*005c*/ 	.word	0xffffffff


	//   ....[1]....
        /*0060*/ 	.word	0xffffffff


	//   ....[2]....
        /*0064*/ 	.word	0xffffffff


	//   ....[3]....
        /*0068*/ 	.word	0xffffffff


	//   ....[4]....
        /*006c*/ 	.word	0xffffffff


	//   ....[5]....
        /*0070*/ 	.word	0xffffffff


	//   ....[6]....
        /*0074*/ 	.word	0xffffffff


	//   ....[7]....
        /*0078*/ 	.word	0xffffffff


	//   ....[8]....
        /*007c*/ 	.word	0xffffffff


	//   ....[9]....
        /*0080*/ 	.word	0xffffffff


	//   ....[10]....
        /*0084*/ 	.word	0x0500000b


	//   ....[11]....
        /*0088*/ 	.word	0x0500000b


	//   ....[12]....
        /*008c*/ 	.word	0x0500000b


	//   ....[13]....
        /*0090*/ 	.word	0x0500000b


	//   ....[14]....
        /*0094*/ 	.word	0x0500000b


	//----- nvinfo : EIATTR_COOP_GROUP_INSTR_OFFSETS
	.align		4
.L_95:
        /*0098*/ 	.byte	0x04, 0x28
        /*009a*/ 	.short	(.L_97 - .L_96)


	//   ....[0]....
.L_96:
        /*009c*/ 	.word	0x00001d60


	//   ....[1]....
        /*00a0*/ 	.word	0x00001db0


	//   ....[2]....
        /*00a4*/ 	.word	0x00001df0


	//   ....[3]....
        /*00a8*/ 	.word	0x00001e10


	//   ....[4]....
        /*00ac*/ 	.word	0x00001e30


	//   ....[5]....
        /*00b0*/ 	.word	0x00001f00


	//   ....[6]....
        /*00b4*/ 	.word	0x00001f20


	//   ....[7]....
        /*00b8*/ 	.word	0x00001f40


	//   ....[8]....
        /*00bc*/ 	.word	0x00001f60


	//   ....[9]....
        /*00c0*/ 	.word	0x00001f80


	//   ....[10]....
        /*00c4*/ 	.word	0x00003ac0


	//   ....[11]....
        /*00c8*/ 	.word	0x00003b30


	//   ....[12]....
        /*00cc*/ 	.word	0x00003ba0


	//   ....[13]....
        /*00d0*/ 	.word	0x00003c10


	//   ....[14]....
        /*00d4*/ 	.word	0x00003c80


	//----- nvinfo : EIATTR_VRC_CTA_INIT_COUNT
	.align		4
.L_97:
        /*00d8*/ 	.byte	0x02, 0x4a
	.zero		1
	.zero		1


	//----- nvinfo : EIATTR_EXIT_INSTR_OFFSETS
	.align		4
        /*00dc*/ 	.byte	0x04, 0x1c
        /*00de*/ 	.short	(.L_99 - .L_98)


	//   ....[0]....
.L_98:
        /*00e0*/ 	.word	0x00002e20


	//   ....[1]....
        /*00e4*/ 	.word	0x00003850


	//   ....[2]....
        /*00e8*/ 	.word	0x000038e0


	//   ....[3]....
        /*00ec*/ 	.word	0x00003950


	//   ....[4]....
        /*00f0*/ 	.word	0x000039b0


	//   ....[5]....
        /*00f4*/ 	.word	0x00003a70


	//----- nvinfo : EIATTR_CRS_STACK_SIZE
	.align		4
.L_99:
        /*00f8*/ 	.byte	0x04, 0x1e
        /*00fa*/ 	.short	(.L_101 - .L_100)
.L_100:
        /*00fc*/ 	.word	0x00000000


	//----- nvinfo : EIATTR_CBANK_PARAM_SIZE
	.align		4
.L_101:
        /*0100*/ 	.byte	0x03, 0x19
        /*0102*/ 	.short	0x001c


	//----- nvinfo : EIATTR_PARAM_CBANK
	.align		4
        /*0104*/ 	.byte	0x04, 0x0a
        /*0106*/ 	.short	(.L_103 - .L_102)
	.align		4
.L_102:
        /*0108*/ 	.word	index@(.nv.constant0._Z20rms_norm_cuda_kernelIfLi2ELi512ELi4EEvPT_PKS0_S3_i)
        /*010c*/ 	.short	0x0380
        /*010e*/ 	.short	0x001c


	//----- nvinfo : EIATTR_SW_WAR
	.align		4
.L_103:
        /*0110*/ 	.byte	0x04, 0x36
        /*0112*/ 	.short	(.L_105 - .L_104)
.L_104:
        /*0114*/ 	.word	0x00000008
.L_105:


//--------------------- .nv.info._Z20rms_norm_cuda_kernelIfLi2ELi1024ELi4EEvPT_PKS0_S3_i --------------------------
	.section	.nv.info._Z20rms_norm_cuda_kernelIfLi2ELi1024ELi4EEvPT_PKS0_S3_i,"",@"SHT_CUDA_INFO"
	.sectionflags	@""
	.align	4


	//----- nvinfo : EIATTR_CUDA_API_VERSION
	.align		4
        /*0000*/ 	.byte	0x04, 0x37
        /*0002*/ 	.short	(.L_107 - .L_106)
.L_106:
        /*0004*/ 	.word	0x00000082


	//----- nvinfo : EIATTR_KPARAM_INFO
	.align		4
.L_107:
        /*0008*/ 	.byte	0x04, 0x17
        /*000a*/ 	.short	(.L_109 - .L_108)
.L_108:
        /*000c*/ 	.word	0x00000000
        /*0010*/ 	.short	0x0003
        /*0012*/ 	.short	0x0018
        /*0014*/ 	.byte	0x00, 0xf0, 0x11, 0x00


	//----- nvinfo : EIATTR_KPARAM_INFO
	.align		4
.L_109:
        /*0018*/ 	.byte	0x04, 0x17
        /*001a*/ 	.short	(.L_111 - .L_110)
.L_110:
        /*001c*/ 	.word	0x00000000
        /*0020*/ 	.short	0x0002
        /*0022*/ 	.short	0x0010
        /*0024*/ 	.byte	0x00, 0xf5, 0x21, 0x00


	//----- nvinfo : EIATTR_KPARAM_INFO
	.align		4
.L_111:
        /*0028*/ 	.byte	0x04, 0x17
        /*002a*/ 	.short	(.L_113 - .L_112)
.L_112:
        /*002c*/ 	.word	0x00000000
        /*0030*/ 	.short	0x0001
        /*0032*/ 	.short	0x0008
        /*0034*/ 	.byte	0x00, 0xf5, 0x21, 0x00


	//----- nvinfo : EIATTR_KPARAM_INFO
	.align		4
.L_113:
        /*0038*/ 	.byte	0x04, 0x17
        /*003a*/ 	.short	(.L_115 - .L_114)
.L_114:
        /*003c*/ 	.word	0x00000000
        /*0040*/ 	.short	0x0000
        /*0042*/ 	.short	0x0000
        /*0044*/ 	.byte	0x00, 0xf5, 0x21, 0x00


	//----- nvinfo : EIATTR_SPARSE_MMA_MASK
	.align		4
.L_115:
        /*0048*/ 	.byte	0x03, 0x50
        /*004a*/ 	.short	0x0000


	//----- nvinfo : EIATTR_MAXREG_COUNT
	.align		4
        /*004c*/ 	.byte	0x03, 0x1b
        /*004e*/ 	.short	0x00ff


	//----- nvinfo : EIATTR_NUM_BARRIERS
	.align		4
        /*0050*/ 	.byte	0x02, 0x4c
        /*0052*/ 	.byte	0x01
	.zero		1


	//----- nvinfo : EIATTR_MERCURY_ISA_VERSION
	.align		4
        /*0054*/ 	.byte	0x03, 0x5f
        /*0056*/ 	.short	0x0101


	//----- nvinfo : EIATTR_COOP_GROUP_MASK_REGIDS
	.align		4
        /*0058*/ 	.byte	0x04, 0x29
        /*005a*/ 	.short	(.L_117 - .L_116)


	//   ....[0]....
.L_116:
        /*005c*/ 	.word	0xffffffff


	//   ....[1]....
        /*0060*/ 	.word	0xffffffff


	//   ....[2]....
        /*0064*/ 	.word	0xffffffff


	//   ....[3]....
        /*0068*/ 	.word	0xffffffff


	//   ....[4]....
        /*006c*/ 	.word	0xffffffff


	//   ....[5]....
        /*0070*/ 	.word	0xffffffff


	//   ....[6]....
        /*0074*/ 	.word	0xffffffff


	//   ....[7]....
        /*0078*/ 	.word	0xffffffff


	//   ....[8]....
        /*007c*/ 	.word	0xffffffff


	//   ....[9]....
        /*0080*/ 	.word	0xffffffff


	//   ....[10]....
        /*0084*/ 	.word	0x0500000b


	//   ....[11]....
        /*0088*/ 	.word	0x0500000b


	//   ....[12]....
        /*008c*/ 	.word	0x0500000b


	//   ....[13]....
        /*0090*/ 	.word	0x0500000b


	//   ....[14]....
        /*0094*/ 	.word	0x0500000b


	//----- nvinfo : EIATTR_COOP_GROUP_INSTR_OFFSETS
	.align		4
.L_117:
        /*0098*/ 	.byte	0x04, 0x28
        /*009a*/ 	.short	(.L_119 - .L_118)


	//   ....[0]....
.L_118:
        /*009c*/ 	.word	0x00001d60


	//   ....[1]....
        /*00a0*/ 	.word	0x00001db0


	//   ....[2]....
        /*00a4*/ 	.word	0x00001df0


	//   ....[3]....
        /*00a8*/ 	.word	0x00001e10


	//   ....[4]....
        /*00ac*/ 	.word	0x00001e30


	//   ....[5]....
        /*00b0*/ 	.word	0x00001f00


	//   ....[6]....
        /*00b4*/ 	.word	0x00001f20


	//   ....[7]....
        /*00b8*/ 	.word	0x00001f40


	//   ....[8]....
        /*00bc*/ 	.word	0x00001f60


	//   ....[9]....
        /*00c0*/ 	.word	0x00001f80


	//   ....[10]....
        /*00c4*/ 	.word	0x00003ac0


	//   ....[11]....
        /*00c8*/ 	.word	0x00003b30


	//   ....[12]....
        /*00cc*/ 	.word	0x00003ba0


	//   ....[13]....
        /*00d0*/ 	.word	0x00003c10


	//   ....[14]....
        /*00d4*/ 	.word	0x00003c80


	//----- nvinfo : EIATTR_VRC_CTA_INIT_COUNT
	.align		4
.L_119:
        /*00d8*/ 	.byte	0x02, 0x4a
	.zero		1
	.zero		1


	//----- nvinfo : EIATTR_EXIT_INSTR_OFFSETS
	.align		4
        /*00dc*/ 	.byte	0x04, 0x1c
        /*00de*/ 	.short	(.L_121 - .L_120)


	//   ....[0]....
.L_120:
        /*00e0*/ 	.word	0x00002e20


	//   ....[1]....
        /*00e4*/ 	.word	0x00003850


	//   ....[2]....
        /*00e8*/ 	.word	0x000038e0


	//   ....[3]....
        /*00ec*/ 	.word	0x00003950


	//   ....[4]....
        /*00f0*/ 	.word	0x000039b0


	//   ....[5]....
        /*00f4*/ 	.word	0x00003a70


	//----- nvinfo : EIATTR_CRS_STACK_SIZE
	.align		4
.L_121:
        /*00f8*/ 	.byte	0x04, 0x1e
        /*00fa*/ 	.short	(.L_123 - .L_122)
.L_122:
        /*00fc*/ 	.word	0x00000000


	//----- nvinfo : EIATTR_CBANK_PARAM_SIZE
	.align		4
.L_123:
        /*0100*/ 	.byte	0x03, 0x19
        /*0102*/ 	.short	0x001c


	//----- nvinfo : EIATTR_PARAM_CBANK
	.align		4
        /*0104*/ 	.byte	0x04, 0x0a
        /*0106*/ 	.short	(.L_125 - .L_124)
	.align		4
.L_124:
        /*0108*/ 	.word	index@(.nv.constant0._Z20rms_norm_cuda_kernelIfLi2ELi1024ELi4EEvPT_PKS0_S3_i)
        /*010c*/ 	.short	0x0380
        /*010e*/ 	.short	0x001c


	//----- nvinfo : EIATTR_SW_WAR
	.align		4
.L_125:
        /*0110*/ 	.byte	0x04, 0x36
        /*0112*/ 	.short	(.L_127 - .L_126)
.L_126:
        /*0114*/ 	.word	0x00000008
.L_127:


//--------------------- .nv.info._Z20rms_norm_cuda_kernelIfLi2ELi1024ELi8EEvPT_PKS0_S3_i --------------------------
	.section	.nv.info._Z20rms_norm_cuda_kernelIfLi2ELi1024ELi8EEvPT_PKS0_S3_i,"",@"SHT_CUDA_INFO"
	.sectionflags	@""
	.align	4


	//----- nvinfo : EIATTR_CUDA_API_VERSION
	.align		4
        /*0000*/ 	.byte	0x04, 0x37
        /*0002*/ 	.short	(.L_129 - .L_128)
.L_128:
        /*0004*/ 	.word	0x00000082


	//----- nvinfo : EIATTR_KPARAM_INFO
	.align		4
.L_129:
        /*0008*/ 	.byte	0x04, 0x17
        /*000a*/ 	.short	(.L_131 - .L_130)
.L_130:
        /*000c*/ 	.word	0x00000000
        /*0010*/ 	.short	0x0003
        /*0012*/ 	.short	0x0018
        /*0014*/ 	.byte	0x00, 0xf0, 0x11, 0x00


	//----- nvinfo : EIATTR_KPARAM_INFO
	.align		4
.L_131:
        /*0018*/ 	.byte	0x04, 0x17
        /*001a*/ 	.short	(.L_133 - .L_132)
.L_132:
        /*001c*/ 	.word	0x00000000
        /*0020*/ 	.short	0x0002
        /*0022*/ 	.short	0x0010
        /*0024*/ 	.byte	0x00, 0xf5, 0x21, 0x00


	//----- nvinfo : EIATTR_KPARAM_INFO
	.align		4
.L_133:
        /*0028*/ 	.byte	0x04, 0x17
        /*002a*/ 	.short	(.L_135 - .L_134)
.L_134:
        /*002c*/ 	.word	0x00000000
        /*0030*/ 	.short	0x0001
        /*0032*/ 	.short	0x0008
        /*0034*/ 	.byte	0x00, 0xf5, 0x21, 0x00


	//----- nvinfo : EIATTR_KPARAM_INFO
	.align		4
.L_135:
        /*0038*/ 	.byte	0x04, 0x17
        /*003a*/ 	.short	(.L_137 - .L_136)
.L_136:
        /*003c*/ 	.word	0x00000000
        /*0040*/ 	.short	0x0000
        /*0042*/ 	.short	0x0000
        /*0044*/ 	.byte	0x00, 0xf5, 0x21, 0x00


	//----- nvinfo : EIATTR_SPARSE_MMA_MASK
	.align		4
.L_137:
        /*0048*/ 	.byte	0x03, 0x50
        /*004a*/ 	.short	0x0000


	//----- nvinfo : EIATTR_MAXREG_COUNT
	.align		4
        /*004c*/ 	.byte	0x03, 0x1b
        /*004e*/ 	.short	0x00ff


	//----- nvinfo : EIATTR_NUM_BARRIERS
	.align		4
        /*0050*/ 	.byte	0x02, 0x4c
        /*0052*/ 	.byte	0x01
	.zero		1


	//----- nvinfo : EIATTR_MERCURY_ISA_VERSION
	.align		4
        /*0054*/ 	.byte	0x03, 0x5f
        /*0056*/ 	.short	0x0101


	//----- nvinfo : EIATTR_COOP_GROUP_MASK_REGIDS
	.align		4
        /*0058*/ 	.byte	0x04, 0x29
        /*005a*/ 	.short	(.L_139 - .L_138)


	//   ....[0]....
.L_138:
        /*005c*/ 	.word	0xffffffff


	//   ....[1]....
        /*0060*/ 	.word	0xffffffff


	//   ....[2]....
        /*0064*/ 	.word	0xffffffff


	//   ....[3]....
        /*0068*/ 	.word	0xffffffff


	//   ....[4]....
        /*006c*/ 	.word	0xffffffff


	//   ....[5]....
        /*0070*/ 	.word	0xffffffff


	//   ....[6]....
        /*0074*/ 	.word	0xffffffff


	//   ....[7]....
        /*0078*/ 	.word	0xffffffff


	//   ....[8]....
        /*007c*/ 	.word	0xffffffff


	//   ....[9]....
        /*0080*/ 	.word	0xffffffff


	//   ....[10]....
        /*0084*/ 	.word	0x0500000b


	//   ....[11]....
        /*0088*/ 	.word	0x0500000b


	//   ....[12]....
        /*008c*/ 	.word	0x0500000b


	//   ....[13]....
        /*0090*/ 	.word	0x0500000b


	//   ....[14]....
        /*0094*/ 	.word	0x0500000b


	//----- nvinfo : EIATTR_COOP_GROUP_INSTR_OFFSETS
	.align		4
.L_139:
        /*0098*/ 	.byte	0x04, 0x28
        /*009a*/ 	.short	(.L_141 - .L_140)


	//   ....[0]....
.L_140:
        /*009c*/ 	.word	0x00001e20


	//   ....[1]....
        /*00a0*/ 	.word	0x00001e70


	//   ....[2]....
        /*00a4*/ 	.word	0x00001eb0


	//   ....[3]....
        /*00a8*/ 	.word	0x00001ed0


	//   ....[4]....
        /*00ac*/ 	.word	0x00001ef0


	//   ....[5]....
        /*00b0*/ 	.word	0x00001fc0


	//   ....[6]....
        /*00b4*/ 	.word	0x00001fe0


	//   ....[7]....
        /*00b8*/ 	.word	0x00002000


	//   ....[8]....
        /*00bc*/ 	.word	0x00002020


	//   ....[9]....
        /*00c0*/ 	.word	0x00002040


	//   ....[10]....
        /*00c4*/ 	.word	0x00003cd0


	//   ....[11]....
        /*00c8*/ 	.word	0x00003d40


	//   ....[12]....
        /*00cc*/ 	.word	0x00003db0


	//   ....[13]....
        /*00d0*/ 	.word	0x00003e20


	//   ....[14]....
        /*00d4*/ 	.word	0x00003e90


	//----- nvinfo : EIATTR_VRC_CTA_INIT_COUNT
	.align		4
.L_141:
        /*00d8*/ 	.byte	0x02, 0x4a
	.zero		1
	.zero		1


	//----- nvinfo : EIATTR_EXIT_INSTR_OFFSETS
	.align		4
        /*00dc*/ 	.byte	0x04, 0x1c
        /*00de*/ 	.short	(.L_143 - .L_142)


	//   ....[0]....
.L_142:
        /*00e0*/ 	.word	0x00002f90


	//   ....[1]....
        /*00e4*/ 	.word	0x000039c0


	//   ....[2]....
        /*00e8*/ 	.word	0x00003a50


	//   ....[3]....
        /*00ec*/ 	.word	0x00003ac0


	//   ....[4]....
        /*00f0*/ 	.word	0x00003b20


	//   ....[5]....
        /*00f4*/ 	.word	0x00003c80


	//----- nvinfo : EIATTR_CRS_STACK_SIZE
	.align		4
.L_143:
        /*00f8*/ 	.byte	0x04, 0x1e
        /*00fa*/ 	.short	(.L_145 - .L_144)
.L_144:
        /*00fc*/ 	.word	0x00000000


	//----- nvinfo : EIATTR_CBANK_PARAM_SIZE
	.align		4
.L_145:
        /*0100*/ 	.byte	0x03, 0x19
        /*0102*/ 	.short	0x001c


	//----- nvinfo : EIATTR_PARAM_CBANK
	.align		4
        /*0104*/ 	.byte	0x04, 0x0a
        /*0106*/ 	.short	(.L_147 - .L_146)
	.align		4
.L_146:
        /*0108*/ 	.word	index@(.nv.constant0._Z20rms_norm_cuda_kernelIfLi2ELi1024ELi8EEvPT_PKS0_S3_i)
        /*010c*/ 	.short	0x0380
        /*010e*/ 	.short	0x001c


	//----- nvinfo : EIATTR_SW_WAR
	.align		4
.L_147:
        /*0110*/ 	.byte	0x04, 0x36
        /*0112*/ 	.short	(.L_149 - .L_148)
.L_148:
        /*0114*/ 	.word	0x00000008
.L_149:


//--------------------- .nv.callgraph             --------------------------
	.section	.nv.callgraph,"",@"SHT_CUDA_CALLGRAPH"
	.align	4
	.sectionentsize	8
	.align		4
        /*0000*/ 	.word	0x00000000
	.align		4
        /*0004*/ 	.word	0xffffffff
	.align		4
        /*0008*/ 	.word	0x00000000
	.align		4
        /*000c*/ 	.word	0xfffffffe
	.align		4
        /*0010*/ 	.word	0x00000000
	.align		4
        /*0014*/ 	.word	0xfffffffd
	.align		4
        /*0018*/ 	.word	0x00000000
	.align		4
        /*001c*/ 	.word	0xfffffffc


//--------------------- .text._Z20rms_norm_cuda_kernelIfLi1ELi256ELi4EEvPT_PKS0_S3_i --------------------------
	.section	.text._Z20rms_norm_cuda_kernelIfLi1ELi256ELi4EEvPT_PKS0_S3_i,"ax",@progbits
	.align	128
        .global         _Z20rms_norm_cuda_kernelIfLi1ELi256ELi4EEvPT_PKS0_S3_i
        .type           _Z20rms_norm_cuda_kernelIfLi1ELi256ELi4EEvPT_PKS0_S3_i,@function
        .size           _Z20rms_norm_cuda_kernelIfLi1ELi256ELi4EEvPT_PKS0_S3_i,(.L_x_302 - _Z20rms_norm_cuda_kernelIfLi1ELi256ELi4EEvPT_PKS0_S3_i)
        .other          _Z20rms_norm_cuda_kernelIfLi1ELi256ELi4EEvPT_PKS0_S3_i,@"STO_CUDA_ENTRY STV_DEFAULT"
_Z20rms_norm_cuda_kernelIfLi1ELi256ELi4EEvPT_PKS0_S3_i:
.text._Z20rms_norm_cuda_kernelIfLi1ELi256ELi4EEvPT_PKS0_S3_i:
[----:B------:R-:W-:Y:S01]  /*0000*/  LDC R1, c[0x0][0x37c] ;  /* 0x0000df00ff017b82 */ /* 0x000fe20000000800 */
[----:B------:R-:W0:Y:S07]  /*0010*/  S2R R2, SR_TID.X ;  /* 0x0000000000027919 */ /* 0x000e2e0000002100 */
[----:B------:R-:W1:Y:S01]  /*0020*/  LDC R4, c[0x0][0x398] ;  /* 0x0000e600ff047b82 */ /* 0x000e620000000800 */
[----:B------:R-:W2:Y:S01]  /*0030*/  LDCU.64 UR6, c[0x0][0x358] ;  /* 0x00006b00ff0677ac */ /* 0x000ea20008000a00 */
[----:B------:R-:W-:Y:S06]  /*0040*/  BSSY.RECONVERGENT B2, `(.L_x_0) ;  /* 0x000018f000027945 */ /* 0x000fec0003800200 */
[----:B------:R-:W1:Y:S01]  /*0050*/  S2UR UR4, SR_CTAID.X ;  /* 0x00000000000479c3 */ /* 0x000e620000002500 */
[----:B0-----:R-:W-:-:S02]  /*0060*/  IMAD.SHL.U32 R11, R2, 0x4, RZ ;  /* 0x00000004020b7824 */ /* 0x001fc400078e00ff */
[C---:B-1----:R-:W-:Y:S02]  /*0070*/  IMAD R14, R4.reuse, UR4, RZ ;  /* 0x00000004040e7c24 */ /* 0x042fe4000f8e02ff */
[----:B------:R-:W-:-:S05]  /*0080*/  IMAD.IADD R0, R4, 0x1, -R11 ;  /* 0x0000000104007824 */ /* 0x000fca00078e0a0b */
[----:B------:R-:W-:-:S13]  /*0090*/  ISETP.GT.AND P2, PT, R0, 0x3, PT ;  /* 0x000000030000780c */ /* 0x000fda0003f44270 */
[----:B--2---:R-:W-:Y:S05]  /*00a0*/  @!P2 BRA `(.L_x_1) ;  /* 0x000000000034a947 */ /* 0x004fea0003800000 */
[----:B------:R-:W0:Y:S08]  /*00b0*/  LDC.64 R4, c[0x0][0x388] ;  /* 0x0000e200ff047b82 */ /* 0x000e300000000a00 */
[----:B------:R-:W1:Y:S01]  /*00c0*/  LDC.64 R8, c[0x0][0x390] ;  /* 0x0000e400ff087b82 */ /* 0x000e620000000a00 */
[----:B0-----:R-:W-:-:S04]  /*00d0*/  LEA R4, P0, R14, R4, 0x2 ;  /* 0x000000040e047211 */ /* 0x001fc800078010ff */
[----:B------:R-:W-:-:S03]  /*00e0*/  LEA.HI.X R5, R14, R5, RZ, 0x2, P0 ;  /* 0x000000050e057211 */ /* 0x000fc600000f14ff */
[----:B------:R-:W-:-:S06]  /*00f0*/  IMAD.WIDE.U32 R4, R11, 0x4, R4 ;  /* 0x000000040b047825 */ /* 0x000fcc00078e0004 */
[----:B------:R-:W2:Y:S01]  /*0100*/  LDG.E.128 R4, desc[UR6][R4.64] ;  /* 0x0000000604047981 */ /* 0x000ea2000c1e1d00 */
[----:B-1----:R-:W-:-:S06]  /*0110*/  IMAD.WIDE.U32 R8, R11, 0x4, R8 ;  /* 0x000000040b087825 */ /* 0x002fcc00078e0008 */
[----:B------:R-:W5:Y:S01]  /*0120*/  LDG.E.128 R8, desc[UR6][R8.64] ;  /* 0x0000000608087981 */ /* 0x000f62000c1e1d00 */
[----:B--2---:R-:W-:-:S04]  /*0130*/  FFMA R0, R4, R4, RZ ;  /* 0x0000000404007223 */ /* 0x004fc800000000ff */
[----:B------:R-:W-:-:S04]  /*0140*/  FFMA R3, R5, R5, R0 ;  /* 0x0000000505037223 */ /* 0x000fc80000000000 */
[----:B------:R-:W-:-:S04]  /*0150*/  FFMA R0, R6, R6, R3 ;  /* 0x0000000606007223 */ /* 0x000fc80000000003 */
[----:B------:R-:W-:Y:S01]  /*0160*/  FFMA R15, R7, R7, R0 ;  /* 0x00000007070f7223 */ /* 0x000fe20000000000 */
[----:B------:R-:W-:Y:S06]  /*0170*/  BRA `(.L_x_2) ;  /* 0x0000001400ec7947 */ /* 0x000fec0003800000 */
.L_x_1:
[----:B------:R-:W-:Y:S01]  /*0180*/  ISETP.GE.AND P0, PT, R0, 0x1, PT ;  /* 0x000000010000780c */ /* 0x000fe20003f06270 */
[----:B------:R-:W-:-:S12]  /*0190*/  HFMA2 R15, -RZ, RZ, 0, 0 ;  /* 0x00000000ff0f7431 */ /* 0x000fd800000001ff */
[----:B------:R-:W-:Y:S05]  /*01a0*/  @!P0 BRA `(.L_x_2) ;  /* 0x0000001400e08947 */ /* 0x000fea0003800000 */
[----:B------:R-:W-:Y:S01]  /*01b0*/  IMAD.IADD R0, R11, 0x1, -R4 ;  /* 0x000000010b007824 */ /* 0x000fe200078e0a04 */
[----:B------:R-:W-:Y:S01]  /*01c0*/  BSSY.RECONVERGENT B1, `(.L_x_3) ;  /* 0x0000133000017945 */ /* 0x000fe20003800200 */
[----:B------:R-:W-:Y:S01]  /*01d0*/  IMAD.MOV.U32 R15, RZ, RZ, RZ ;  /* 0x000000ffff0f7224 */ /* 0x000fe200078e00ff */
[----:B------:R-:W-:Y:S02]  /*01e0*/  MOV R16, RZ ;  /* 0x000000ff00107202 */ /* 0x000fe40000000f00 */
[----:B------:R-:W-:Y:S02]  /*01f0*/  ISETP.GT.U32.AND P0, PT, R0, -0x4, PT ;  /* 0xfffffffc0000780c */ /* 0x000fe40003f04070 */
[----:B------:R-:W-:-:S11]  /*0200*/  LOP3.LUT R0, R4, 0x3, RZ, 0xc0, !PT ;  /* 0x0000000304007812 */ /* 0x000fd600078ec0ff */
[----:B------:R-:W-:Y:S05]  /*0210*/  @P0 BRA `(.L_x_4) ;  /* 0x0000001000b40947 */ /* 0x000fea0003800000 */
[----:B------:R-:W0:Y:S01]  /*0220*/  LDCU.64 UR4, c[0x0][0x390] ;  /* 0x00007200ff0477ac */ /* 0x000e220008000a00 */
[----:B------:R-:W-:Y:S01]  /*0230*/  IMAD.WIDE.U32 R2, R2, 0x10, RZ ;  /* 0x0000001002027825 */ /* 0x000fe200078e00ff */
[----:B------:R-:W-:Y:S01]  /*0240*/  IADD3 R0, PT, PT, R11, -R4, R0 ;  /* 0x800000040b007210 */ /* 0x000fe20007ffe000 */
[----:B------:R-:W-:Y:S01]  /*0250*/  BSSY.RELIABLE B0, `(.L_x_5) ;  /* 0x00000f7000007945 */ /* 0x000fe20003800100 */
[----:B------:R-:W1:Y:S01]  /*0260*/  LDCU.64 UR8, c[0x0][0x388] ;  /* 0x00007100ff0877ac */ /* 0x000e620008000a00 */
[----:B------:R-:W-:Y:S01]  /*0270*/  IMAD.MOV.U32 R15, RZ, RZ, RZ ;  /* 0x000000ffff0f7224 */ /* 0x000fe200078e00ff */
[----:B------:R-:W-:Y:S01]  /*0280*/  ISETP.GE.AND P0, PT, R0, RZ, PT ;  /* 0x000000ff0000720c */ /* 0x000fe20003f06270 */
[----:B------:R-:W-:Y:S01]  /*0290*/  IMAD.WIDE.U32 R6, R14, 0x4, R2 ;  /* 0x000000040e067825 */ /* 0x000fe200078e0002 */
[----:B------:R-:W-:-:S03]  /*02a0*/  MOV R25, 0x10 ;  /* 0x0000001000197802 */ /* 0x000fc60000000f00 */
[----:B------:R-:W-:Y:S01]  /*02b0*/  IMAD.MOV.U32 R24, RZ, RZ, RZ ;  /* 0x000000ffff187224 */ /* 0x000fe200078e00ff */
[----:B0-----:R-:W-:Y:S02]  /*02c0*/  IADD3 R2, P4, PT, R2, UR4, RZ ;  /* 0x0000000402027c10 */ /* 0x001fe4000ff9e0ff */
[----:B-1----:R-:W-:Y:S02]  /*02d0*/  IADD3 R12, P1, PT, R6, UR8, RZ ;  /* 0x00000008060c7c10 */ /* 0x002fe4000ff3e0ff */
[----:B------:R-:W-:Y:S02]  /*02e0*/  IADD3 R2, P5, PT, R2, 0x8, RZ ;  /* 0x0000000802027810 */ /* 0x000fe40007fbe0ff */
[----:B------:R-:W-:Y:S02]  /*02f0*/  IADD3 R12, P3, PT, R12, 0x8, RZ ;  /* 0x000000080c0c7810 */ /* 0x000fe40007f7e0ff */
[----:B------:R-:W-:Y:S02]  /*0300*/  IADD3.X R3, PT, PT, RZ, UR5, R3, P5, P4 ;  /* 0x00000005ff037c10 */ /* 0x000fe4000afe8403 */
[----:B------:R-:W-:Y:S01]  /*0310*/  IADD3.X R13, PT, PT, RZ, UR9, R7, P3, P1 ;  /* 0x00000009ff0d7c10 */ /* 0x000fe20009fe2407 */
[----:B------:R-:W-:Y:S08]  /*0320*/  @P0 BRA `(.L_x_6) ;  /* 0x0000000c00a40947 */ /* 0x000ff00003800000 */
[----:B------:R-:W-:Y:S01]  /*0330*/  IMAD.MOV R4, RZ, RZ, -R0 ;  /* 0x000000ffff047224 */ /* 0x000fe200078e0a00 */
[----:B------:R-:W-:Y:S01]  /*0340*/  BSSY.RECONVERGENT B3, `(.L_x_7) ;  /* 0x0000092000037945 */ /* 0x000fe20003800200 */
[----:B------:R-:W-:-:S03]  /*0350*/  PLOP3.LUT P0, PT, PT, PT, PT, 0x80, 0x8 ;  /* 0x000000000008781c */ /* 0x000fc60003f0f070 */
[----:B------:R-:W-:-:S13]  /*0360*/  ISETP.GT.AND P1, PT, R4, 0xc, PT ;  /* 0x0000000c0400780c */ /* 0x000fda0003f24270 */
[----:B------:R-:W-:Y:S05]  /*0370*/  @!P1 BRA `(.L_x_8) ;  /* 0x0000000800389947 */ /* 0x000fea0003800000 */
[----:B------:R-:W-:Y:S01]  /*0380*/  BSSY.RECONVERGENT B4, `(.L_x_9) ;  /* 0x0000087000047945 */ /* 0x000fe20003800200 */
[----:B------:R-:W-:-:S13]  /*0390*/  PLOP3.LUT P0, PT, PT, PT, PT, 0x8, 0x80 ;  /* 0x000000000080781c */ /* 0x000fda0003f0e170 */
.L_x_10:
[----:B------:R-:W2:Y:S04]  /*03a0*/  LDG.E R22, desc[UR6][R12.64+-0x8] ;  /* 0xfffff8060c167981 */ /* 0x000ea8000c1e1900 */
[----:B------:R-:W3:Y:S04]  /*03b0*/  LDG.E R26, desc[UR6][R12.64+-0x4] ;  /* 0xfffffc060c1a7981 */ /* 0x000ee8000c1e1900 */
[----:B------:R-:W4:Y:S04]  /*03c0*/  LDG.E R16, desc[UR6][R12.64] ;  /* 0x000000060c107981 */ /* 0x000f28000c1e1900 */
[----:B------:R-:W5:Y:S04]  /*03d0*/  LDG.E R21, desc[UR6][R12.64+0x4] ;  /* 0x000004060c157981 */ /* 0x000f68000c1e1900 */
[----:B------:R-:W5:Y:S01]  /*03e0*/  LDG.E R20, desc[UR6][R2.64+-0x8] ;  /* 0xfffff80602147981 */ /* 0x000f62000c1e1900 */
[----:B------:R-:W-:-:S02]  /*03f0*/  ISETP.EQ.AND P4, PT, R24, RZ, PT ;  /* 0x000000ff1800720c */ /* 0x000fc40003f82270 */
[----:B------:R-:W-:Y:S01]  /*0400*/  ISETP.EQ.AND P1, PT, R24, 0x10, PT ;  /* 0x000000101800780c */ /* 0x000fe20003f22270 */
[----:B------:R-:W5:Y:S04]  /*0410*/  LDG.E R19, desc[UR6][R2.64+0x4] ;  /* 0x0000040602137981 */ /* 0x000f68000c1e1900 */
[----:B------:R-:W5:Y:S04]  /*0420*/  LDG.E R18, desc[UR6][R2.64] ;  /* 0x0000000602127981 */ /* 0x000f68000c1e1900 */
[----:B------:R-:W5:Y:S01]  /*0430*/  LDG.E R17, desc[UR6][R2.64+-0x4] ;  /* 0xfffffc0602117981 */ /* 0x000f62000c1e1900 */
[----:B------:R-:W-:-:S02]  /*0440*/  ISETP.EQ.AND P5, PT, R25, RZ, PT ;  /* 0x000000ff1900720c */ /* 0x000fc40003fa2270 */
[----:B------:R-:W-:Y:S01]  /*0450*/  ISETP.EQ.AND P3, PT, R25, 0x10, PT ;  /* 0x000000101900780c */ /* 0x000fe20003f62270 */
[----:B--2---:R-:W-:Y:S02]  /*0460*/  FFMA R23, R22, R22, R15 ;  /* 0x0000001616177223 */ /* 0x004fe4000000000f */
[----:B------:R-:W2:Y:S02]  /*0470*/  LDG.E R15, desc[UR6][R12.64+0x8] ;  /* 0x000008060c0f7981 */ /* 0x000ea4000c1e1900 */
[----:B---3--:R-:W-:Y:S02]  /*0480*/  FFMA R27, R26, R26, R23 ;  /* 0x0000001a1a1b7223 */ /* 0x008fe40000000017 */
[----:B------:R-:W3:Y:S01]  /*0490*/  LDG.E R23, desc[UR6][R12.64+0xc] ;  /* 0x00000c060c177981 */ /* 0x000ee2000c1e1900 */
[--C-:B------:R-:W-:Y:S01]  /*04a0*/  @P4 IMAD.MOV.U32 R5, RZ, RZ, R26.reuse ;  /* 0x000000ffff054224 */ /* 0x100fe200078e001a */
[----:B----4-:R-:W-:Y:S01]  /*04b0*/  @P4 MOV R6, R16 ;  /* 0x0000001000064202 */ /* 0x010fe20000000f00 */
[----:B------:R-:W-:-:S02]  /*04c0*/  @P1 IMAD.MOV.U32 R9, RZ, RZ, R26 ;  /* 0x000000ffff091224 */ /* 0x000fc400078e001a */
[----:B------:R-:W-:Y:S01]  /*04d0*/  FFMA R26, R16, R16, R27 ;  /* 0x00000010101a7223 */ /* 0x000fe2000000001b */
[----:B------:R-:W-:Y:S02]  /*04e0*/  @P1 IMAD.MOV.U32 R10, RZ, RZ, R16 ;  /* 0x000000ffff0a1224 */ /* 0x000fe400078e0010 */
[----:B------:R-:W4:Y:S01]  /*04f0*/  LDG.E R16, desc[UR6][R12.64+0x10] ;  /* 0x000010060c107981 */ /* 0x000f22000c1e1900 */
[----:B------:R-:W-:Y:S01]  /*0500*/  @P4 IMAD.MOV.U32 R4, RZ, RZ, R22 ;  /* 0x000000ffff044224 */ /* 0x000fe200078e0016 */
[----:B------:R-:W-:Y:S02]  /*0510*/  @P1 MOV R8, R22 ;  /* 0x0000001600081202 */ /* 0x000fe40000000f00 */
[----:B------:R-:W4:Y:S01]  /*0520*/  LDG.E R22, desc[UR6][R12.64+0x14] ;  /* 0x000014060c167981 */ /* 0x000f22000c1e1900 */
[----:B-----5:R-:W-:Y:S02]  /*0530*/  @P4 IMAD.MOV.U32 R7, RZ, RZ, R21 ;  /* 0x000000ffff074224 */ /* 0x020fe400078e0015 */
[-C--:B------:R-:W-:Y:S01]  /*0540*/  FFMA R26, R21, R21.reuse, R26 ;  /* 0x00000015151a7223 */ /* 0x080fe2000000001a */
[----:B------:R-:W-:Y:S01]  /*0550*/  @P1 MOV R11, R21 ;  /* 0x00000015000b1202 */ /* 0x000fe20000000f00 */
[--C-:B------:R-:W-:Y:S01]  /*0560*/  @P5 IMAD.MOV.U32 R4, RZ, RZ, R20.reuse ;  /* 0x000000ffff045224 */ /* 0x100fe200078e0014 */
[----:B------:R-:W5:Y:S01]  /*0570*/  LDG.E R21, desc[UR6][R2.64+0x8] ;  /* 0x0000080602157981 */ /* 0x000f62000c1e1900 */
[----:B------:R-:W-:-:S03]  /*0580*/  @P3 IMAD.MOV.U32 R8, RZ, RZ, R20 ;  /* 0x000000ffff083224 */ /* 0x000fc600078e0014 */
[----:B------:R-:W5:Y:S01]  /*0590*/  LDG.E R20, desc[UR6][R2.64+0xc] ;  /* 0x00000c0602147981 */ /* 0x000f62000c1e1900 */
[----:B------:R-:W-:Y:S01]  /*05a0*/  ISETP.EQ.AND P1, PT, R24, -0x10, PT ;  /* 0xfffffff01800780c */ /* 0x000fe20003f22270 */
[--C-:B------:R-:W-:Y:S02]  /*05b0*/  @P5 IMAD.MOV.U32 R7, RZ, RZ, R19.reuse ;  /* 0x000000ffff075224 */ /* 0x100fe400078e0013 */
[----:B------:R-:W-:Y:S02]  /*05c0*/  @P3 IMAD.MOV.U32 R11, RZ, RZ, R19 ;  /* 0x000000ffff0b3224 */ /* 0x000fe400078e0013 */
[----:B------:R-:W5:Y:S01]  /*05d0*/  LDG.E R19, desc[UR6][R12.64+0x18] ;  /* 0x000018060c137981 */ /* 0x000f62000c1e1900 */
[----:B------:R-:W-:Y:S01]  /*05e0*/  @P5 IMAD.MOV.U32 R6, RZ, RZ, R18 ;  /* 0x000000ffff065224 */ /* 0x000fe200078e0012 */
[----:B------:R-:W-:Y:S01]  /*05f0*/  @P3 MOV R10, R18 ;  /* 0x00000012000a3202 */ /* 0x000fe20000000f00 */
[----:B------:R-:W-:Y:S01]  /*0600*/  @P3 IMAD.MOV.U32 R9, RZ, RZ, R17 ;  /* 0x000000ffff093224 */ /* 0x000fe200078e0011 */
[----:B------:R-:W5:Y:S01]  /*0610*/  LDG.E R18, desc[UR6][R2.64+0x14] ;  /* 0x0000140602127981 */ /* 0x000f62000c1e1900 */
[----:B------:R-:W-:-:S03]  /*0620*/  @P5 MOV R5, R17 ;  /* 0x0000001100055202 */ /* 0x000fc60000000f00 */
[----:B------:R-:W5:Y:S01]  /*0630*/  LDG.E R17, desc[UR6][R2.64+0x10] ;  /* 0x0000100602117981 */ /* 0x000f62000c1e1900 */
[----:B------:R-:W-:Y:S01]  /*0640*/  ISETP.EQ.AND P3, PT, R25, -0x10, PT ;  /* 0xfffffff01900780c */ /* 0x000fe20003f62270 */
[-C--:B--2---:R-:W-:Y:S01]  /*0650*/  FFMA R26, R15, R15.reuse, R26 ;  /* 0x0000000f0f1a7223 */ /* 0x084fe2000000001a */
[----:B------:R-:W-:Y:S01]  /*0660*/  @P1 MOV R4, R15 ;  /* 0x0000000f00041202 */ /* 0x000fe20000000f00 */
[----:B------:R-:W-:Y:S02]  /*0670*/  @P4 IMAD.MOV.U32 R8, RZ, RZ, R15 ;  /* 0x000000ffff084224 */ /* 0x000fe400078e000f */
[----:B---3--:R-:W-:Y:S01]  /*0680*/  FFMA R27, R23, R23, R26 ;  /* 0x00000017171b7223 */ /* 0x008fe2000000001a */
[----:B------:R-:W2:Y:S01]  /*0690*/  LDG.E R15, desc[UR6][R12.64+0x1c] ;  /* 0x00001c060c0f7981 */ /* 0x000ea2000c1e1900 */
[--C-:B----4-:R-:W-:Y:S02]  /*06a0*/  @P1 IMAD.MOV.U32 R6, RZ, RZ, R16.reuse ;  /* 0x000000ffff061224 */ /* 0x110fe400078e0010 */
[----:B------:R-:W-:Y:S01]  /*06b0*/  FFMA R27, R16, R16, R27 ;  /* 0x00000010101b7223 */ /* 0x000fe2000000001b */
[----:B------:R-:W-:-:S02]  /*06c0*/  @P4 IMAD.MOV.U32 R10, RZ, RZ, R16 ;  /* 0x000000ffff0a4224 */ /* 0x000fc400078e0010 */
[----:B------:R-:W3:Y:S01]  /*06d0*/  LDG.E R16, desc[UR6][R12.64+0x20] ;  /* 0x000020060c107981 */ /* 0x000ee2000c1e1900 */
[-C--:B------:R-:W-:Y:S01]  /*06e0*/  @P1 MOV R7, R22.reuse ;  /* 0x0000001600071202 */ /* 0x080fe20000000f00 */
[----:B------:R-:W-:Y:S01]  /*06f0*/  FFMA R26, R22, R22, R27 ;  /* 0x00000016161a7223 */ /* 0x000fe2000000001b */
[----:B------:R-:W-:Y:S02]  /*0700*/  @P4 IMAD.MOV.U32 R11, RZ, RZ, R22 ;  /* 0x000000ffff0b4224 */ /* 0x000fe400078e0016 */
[----:B------:R-:W4:Y:S01]  /*0710*/  LDG.E R22, desc[UR6][R12.64+0x24] ;  /* 0x000024060c167981 */ /* 0x000f22000c1e1900 */
[----:B------:R-:W-:Y:S01]  /*0720*/  @P1 IMAD.MOV.U32 R5, RZ, RZ, R23 ;  /* 0x000000ffff051224 */ /* 0x000fe200078e0017 */
[----:B------:R-:W-:Y:S01]  /*0730*/  @P4 MOV R9, R23 ;  /* 0x0000001700094202 */ /* 0x000fe20000000f00 */
[----:B-----5:R-:W-:Y:S01]  /*0740*/  @P3 IMAD.MOV.U32 R4, RZ, RZ, R21 ;  /* 0x000000ffff043224 */ /* 0x020fe200078e0015 */
[----:B------:R-:W-:Y:S01]  /*0750*/  @P5 MOV R8, R21 ;  /* 0x0000001500085202 */ /* 0x000fe20000000f00 */
[--C-:B------:R-:W-:Y:S01]  /*0760*/  @P3 IMAD.MOV.U32 R5, RZ, RZ, R20.reuse ;  /* 0x000000ffff053224 */ /* 0x100fe200078e0014 */
[----:B------:R-:W5:Y:S01]  /*0770*/  LDG.E R23, desc[UR6][R2.64+0x18] ;  /* 0x0000180602177981 */ /* 0x000f62000c1e1900 */
[----:B------:R-:W-:-:S03]  /*0780*/  @P5 IMAD.MOV.U32 R9, RZ, RZ, R20 ;  /* 0x000000ffff095224 */ /* 0x000fc600078e0014 */
[----:B------:R-:W5:Y:S04]  /*0790*/  LDG.E R21, desc[UR6][R2.64+0x1c] ;  /* 0x00001c0602157981 */ /* 0x000f68000c1e1900 */
[----:B------:R-:W5:Y:S01]  /*07a0*/  LDG.E R20, desc[UR6][R2.64+0x20] ;  /* 0x0000200602147981 */ /* 0x000f62000c1e1900 */
[----:B------:R-:W-:Y:S01]  /*07b0*/  ISETP.EQ.AND P4, PT, R24, -0x20, PT ;  /* 0xffffffe01800780c */ /* 0x000fe20003f82270 */
[----:B------:R-:W-:Y:S01]  /*07c0*/  FFMA R26, R19, R19, R26 ;  /* 0x00000013131a7223 */ /* 0x000fe2000000001a */
[--C-:B------:R-:W-:Y:S01]  /*07d0*/  @P1 IMAD.MOV.U32 R8, RZ, RZ, R19.reuse ;  /* 0x000000ffff081224 */ /* 0x100fe200078e0013 */
[----:B------:R-:W-:Y:S01]  /*07e0*/  @P5 MOV R11, R18 ;  /* 0x00000012000b5202 */ /* 0x000fe20000000f00 */
[----:B------:R-:W-:Y:S01]  /*07f0*/  @P3 IMAD.MOV.U32 R7, RZ, RZ, R18 ;  /* 0x000000ffff073224 */ /* 0x000fe200078e0012 */
[----:B------:R-:W-:Y:S01]  /*0800*/  @P3 MOV R6, R17 ;  /* 0x0000001100063202 */ /* 0x000fe20000000f00 */
[----:B------:R-:W5:Y:S07]  /*0810*/  LDG.E R18, desc[UR6][R2.64+0x24] ;  /* 0x0000240602127981 */ /* 0x000f6e000c1e1900 */
[----:B------:R-:W-:-:S02]  /*0820*/  @P4 IMAD.MOV.U32 R4, RZ, RZ, R19 ;  /* 0x000000ffff044224 */ /* 0x000fc400078e0013 */
[----:B------:R-:W-:Y:S02]  /*0830*/  @P5 IMAD.MOV.U32 R10, RZ, RZ, R17 ;  /* 0x000000ffff0a5224 */ /* 0x000fe400078e0011 */
[----:B------:R-:W5:Y:S01]  /*0840*/  LDG.E R17, desc[UR6][R12.64+0x28] ;  /* 0x000028060c117981 */ /* 0x000f62000c1e1900 */
[----:B------:R-:W-:Y:S01]  /*0850*/  ISETP.EQ.AND P5, PT, R25, -0x20, PT ;  /* 0xffffffe01900780c */ /* 0x000fe20003fa2270 */
[-C--:B--2---:R-:W-:Y:S01]  /*0860*/  FFMA R19, R15, R15.reuse, R26 ;  /* 0x0000000f0f137223 */ /* 0x084fe2000000001a */
[----:B------:R-:W-:Y:S01]  /*0870*/  @P4 MOV R5, R15 ;  /* 0x0000000f00054202 */ /* 0x000fe20000000f00 */
[----:B------:R-:W-:Y:S01]  /*0880*/  @P1 IMAD.MOV.U32 R9, RZ, RZ, R15 ;  /* 0x000000ffff091224 */ /* 0x000fe200078e000f */
[----:B------:R-:W2:Y:S04]  /*0890*/  LDG.E R26, desc[UR6][R2.64+0x30] ;  /* 0x00003006021a7981 */ /* 0x000ea8000c1e1900 */
[----:B------:R-:W2:Y:S01]  /*08a0*/  LDG.E R15, desc[UR6][R12.64+0x2c] ;  /* 0x00002c060c0f7981 */ /* 0x000ea2000c1e1900 */
[-C--:B---3--:R-:W-:Y:S01]  /*08b0*/  FFMA R19, R16, R16.reuse, R19 ;  /* 0x0000001010137223 */ /* 0x088fe20000000013 */
[----:B------:R-:W-:Y:S01]  /*08c0*/  @P4 IMAD.MOV.U32 R6, RZ, RZ, R16 ;  /* 0x000000ffff064224 */ /* 0x000fe200078e0010 */
[----:B------:R-:W-:Y:S01]  /*08d0*/  @P1 MOV R10, R16 ;  /* 0x00000010000a1202 */ /* 0x000fe20000000f00 */
[----:B----4-:R-:W-:-:S02]  /*08e0*/  @P4 IMAD.MOV.U32 R7, RZ, RZ, R22 ;  /* 0x000000ffff074224 */ /* 0x010fc400078e0016 */
[----:B------:R-:W-:Y:S01]  /*08f0*/  FFMA R16, R22, R22, R19 ;  /* 0x0000001616107223 */ /* 0x000fe20000000013 */
[----:B------:R-:W-:Y:S01]  /*0900*/  @P1 IMAD.MOV.U32 R11, RZ, RZ, R22 ;  /* 0x000000ffff0b1224 */ /* 0x000fe200078e0016 */
[----:B------:R-:W3:Y:S04]  /*0910*/  LDG.E R19, desc[UR6][R12.64+0x34] ;  /* 0x000034060c137981 */ /* 0x000ee8000c1e1900 */
[----:B------:R0:W4:Y:S01]  /*0920*/  LDG.E R22, desc[UR6][R12.64+0x30] ;  /* 0x000030060c167981 */ /* 0x000122000c1e1900 */
[----:B-----5:R-:W-:Y:S01]  /*0930*/  @P5 MOV R4, R23 ;  /* 0x0000001700045202 */ /* 0x020fe20000000f00 */
[----:B------:R-:W-:Y:S01]  /*0940*/  @P3 IMAD.MOV.U32 R8, RZ, RZ, R23 ;  /* 0x000000ffff083224 */ /* 0x000fe200078e0017 */
[----:B------:R-:W-:Y:S01]  /*0950*/  @P3 MOV R9, R21 ;  /* 0x0000001500093202 */ /* 0x000fe20000000f00 */
[----:B------:R-:W-:Y:S01]  /*0960*/  @P5 IMAD.MOV.U32 R5, RZ, RZ, R21 ;  /* 0x000000ffff055224 */ /* 0x000fe200078e0015 */
[----:B------:R-:W5:Y:S01]  /*0970*/  LDG.E R23, desc[UR6][R2.64+0x2c] ;  /* 0x00002c0602177981 */ /* 0x000f62000c1e1900 */
[----:B------:R-:W-:-:S02]  /*0980*/  @P5 IMAD.MOV.U32 R6, RZ, RZ, R20 ;  /* 0x000000ffff065224 */ /* 0x000fc400078e0014 */
[----:B------:R-:W-:Y:S01]  /*0990*/  @P3 IMAD.MOV.U32 R10, RZ, RZ, R20 ;  /* 0x000000ffff0a3224 */ /* 0x000fe200078e0014 */
[----:B------:R-:W5:Y:S04]  /*09a0*/  LDG.E R21, desc[UR6][R2.64+0x28] ;  /* 0x0000280602157981 */ /* 0x000f68000c1e1900 */
[----:B------:R1:W5:Y:S01]  /*09b0*/  LDG.E R20, desc[UR6][R2.64+0x34] ;  /* 0x0000340602147981 */ /* 0x000362000c1e1900 */
[----:B------:R-:W-:Y:S01]  /*09c0*/  ISETP.EQ.AND P1, PT, R24, -0x30, PT ;  /* 0xffffffd01800780c */ /* 0x000fe20003f22270 */
[----:B------:R-:W-:Y:S01]  /*09d0*/  @P3 IMAD.MOV.U32 R11, RZ, RZ, R18 ;  /* 0x000000ffff0b3224 */ /* 0x000fe200078e0012 */
[----:B0-----:R-:W-:Y:S02]  /*09e0*/  IADD3 R12, P3, PT, R12, 0x40, RZ ;  /* 0x000000400c0c7810 */ /* 0x001fe40007f7e0ff */
[----:B------:R-:W-:-:S02]  /*09f0*/  IADD3 R0, PT, PT, R0, 0x10, RZ ;  /* 0x0000001000007810 */ /* 0x000fc40007ffe0ff */
[----:B------:R-:W-:Y:S01]  /*0a00*/  @P5 MOV R7, R18 ;  /* 0x0000001200075202 */ /* 0x000fe20000000f00 */
[-C--:B------:R-:W-:Y:S01]  /*0a10*/  FFMA R18, R17, R17.reuse, R16 ;  /* 0x0000001111127223 */ /* 0x080fe20000000010 */
[----:B------:R-:W-:-:S05]  /*0a20*/  @P4 MOV R8, R17 ;  /* 0x0000001100084202 */ /* 0x000fca0000000f00 */
[----:B------:R-:W-:Y:S02]  /*0a30*/  @P1 IMAD.MOV.U32 R4, RZ, RZ, R17 ;  /* 0x000000ffff041224 */ /* 0x000fe400078e0011 */
[----:B------:R-:W-:Y:S01]  /*0a40*/  IMAD.X R17, RZ, RZ, R13, P3 ;  /* 0x000000ffff117224 */ /* 0x000fe200018e060d */
[C---:B------:R-:W-:Y:S02]  /*0a50*/  ISETP.EQ.AND P3, PT, R25.reuse, -0x30, PT ;  /* 0xffffffd01900780c */ /* 0x040fe40003f62270 */
[----:B------:R-:W-:Y:S01]  /*0a60*/  IADD3 R16, P6, PT, R2, 0x40, RZ ;  /* 0x0000004002107810 */ /* 0x000fe20007fde0ff */
[----:B------:R-:W-:Y:S01]  /*0a70*/  VIADD R24, R24, 0x40 ;  /* 0x0000004018187836 */ /* 0x000fe20000000000 */
[----:B------:R-:W-:-:S03]  /*0a80*/  IADD3 R25, PT, PT, R25, 0x40, RZ ;  /* 0x0000004019197810 */ /* 0x000fc60007ffe0ff */
[----:B-1----:R-:W-:Y:S01]  /*0a90*/  IMAD.X R3, RZ, RZ, R3, P6 ;  /* 0x000000ffff037224 */ /* 0x002fe200030e0603 */
[-C--:B--2---:R-:W-:Y:S01]  /*0aa0*/  @P1 MOV R5, R15.reuse ;  /* 0x0000000f00051202 */ /* 0x084fe20000000f00 */
[----:B------:R-:W-:Y:S01]  /*0ab0*/  FFMA R13, R15, R15, R18 ;  /* 0x0000000f0f0d7223 */ /* 0x000fe20000000012 */
[----:B---3--:R-:W-:Y:S02]  /*0ac0*/  @P1 IMAD.MOV.U32 R7, RZ, RZ, R19 ;  /* 0x000000ffff071224 */ /* 0x008fe400078e0013 */
[----:B----4-:R-:W-:Y:S01]  /*0ad0*/  @P1 IMAD.MOV.U32 R6, RZ, RZ, R22 ;  /* 0x000000ffff061224 */ /* 0x010fe200078e0016 */
[----:B------:R-:W-:Y:S01]  /*0ae0*/  ISETP.GE.AND P1, PT, R0, -0xc, PT ;  /* 0xfffffff40000780c */ /* 0x000fe20003f26270 */
[-C--:B------:R-:W-:Y:S01]  /*0af0*/  FFMA R2, R22, R22.reuse, R13 ;  /* 0x0000001616027223 */ /* 0x080fe2000000000d */
[----:B------:R-:W-:Y:S01]  /*0b00*/  @P4 IMAD.MOV.U32 R9, RZ, RZ, R15 ;  /* 0x000000ffff094224 */ /* 0x000fe200078e000f */
[----:B------:R-:W-:Y:S01]  /*0b10*/  @P4 MOV R10, R22 ;  /* 0x00000016000a4202 */ /* 0x000fe20000000f00 */
[----:B------:R-:W-:-:S02]  /*0b20*/  @P4 IMAD.MOV.U32 R11, RZ, RZ, R19 ;  /* 0x000000ffff0b4224 */ /* 0x000fc400078e0013 */
[----:B------:R-:W-:Y:S01]  /*0b30*/  FFMA R15, R19, R19, R2 ;  /* 0x00000013130f7223 */ /* 0x000fe20000000002 */
[----:B-----5:R-:W-:Y:S01]  /*0b40*/  @P3 MOV R5, R23 ;  /* 0x0000001700053202 */ /* 0x020fe20000000f00 */
[----:B------:R-:W-:Y:S01]  /*0b50*/  @P5 IMAD.MOV.U32 R9, RZ, RZ, R23 ;  /* 0x000000ffff095224 */ /* 0x000fe200078e0017 */
[----:B------:R-:W-:Y:S01]  /*0b60*/  @P5 MOV R10, R26 ;  /* 0x0000001a000a5202 */ /* 0x000fe20000000f00 */
[--C-:B------:R-:W-:Y:S01]  /*0b70*/  @P3 IMAD.MOV.U32 R4, RZ, RZ, R21.reuse ;  /* 0x000000ffff043224 */ /* 0x100fe200078e0015 */
[----:B------:R-:W-:Y:S01]  /*0b80*/  MOV R2, R16 ;  /* 0x0000001000027202 */ /* 0x000fe20000000f00 */
[----:B------:R-:W-:Y:S02]  /*0b90*/  @P5 IMAD.MOV.U32 R8, RZ, RZ, R21 ;  /* 0x000000ffff085224 */ /* 0x000fe400078e0015 */
[----:B------:R-:W-:Y:S02]  /*0ba0*/  @P3 IMAD.MOV.U32 R6, RZ, RZ, R26 ;  /* 0x000000ffff063224 */ /* 0x000fe400078e001a */
[----:B------:R-:W-:-:S02]  /*0bb0*/  @P3 IMAD.MOV.U32 R7, RZ, RZ, R20 ;  /* 0x000000ffff073224 */ /* 0x000fc400078e0014 */
[----:B------:R-:W-:Y:S02]  /*0bc0*/  @P5 IMAD.MOV.U32 R11, RZ, RZ, R20 ;  /* 0x000000ffff0b5224 */ /* 0x000fe400078e0014 */
[----:B------:R-:W-:Y:S01]  /*0bd0*/  IMAD.MOV.U32 R13, RZ, RZ, R17 ;  /* 0x000000ffff0d7224 */ /* 0x000fe200078e0011 */
[----:B------:R-:W-:Y:S06]  /*0be0*/  @!P1 BRA `(.L_x_10) ;  /* 0xfffffff400ec9947 */ /* 0x000fec000383ffff */
[----:B------:R-:W-:Y:S05]  /*0bf0*/  BSYNC.RECONVERGENT B4 ;  /* 0x0000000000047941 */ /* 0x000fea0003800200 */
.L_x_9:
[----:B------:R-:W0:Y:S01]  /*0c00*/  S2R R16, SR_TID.X ;  /* 0x0000000000107919 */ /* 0x000e220000002100 */
[----:B------:R-:W1:Y:S02]  /*0c10*/  LDCU UR4, c[0x0][0x398] ;  /* 0x00007300ff0477ac */ /* 0x000e640008000800 */
[----:B-1----:R-:W-:Y:S01]  /*0c20*/  ULOP3.LUT UR5, UR4, 0x3, URZ, 0xc0, !UPT ;  /* 0x0000000304057892 */ /* 0x002fe2000f8ec0ff */
[----:B0-----:R-:W-:-:S05]  /*0c30*/  IMAD.SHL.U32 R16, R16, 0x4, RZ ;  /* 0x0000000410107824 */ /* 0x001fca00078e00ff */
[----:B------:R-:W-:-:S05]  /*0c40*/  IADD3 R16, PT, PT, -R16, UR4, RZ ;  /* 0x0000000410107c10 */ /* 0x000fca000fffe1ff */
[----:B------:R-:W-:-:S07]  /*0c50*/  VIADD R16, R16, -UR5 ;  /* 0x8000000510107c36 */ /* 0x000fce0008000000 */
.L_x_8:
[----:B------:R-:W-:Y:S05]  /*0c60*/  BSYNC.RECONVERGENT B3 ;  /* 0x0000000000037941 */ /* 0x000fea0003800200 */
.L_x_7:
[----:B------:R-:W-:Y:S01]  /*0c70*/  IADD3 R17, PT, PT, -R0, RZ, RZ ;  /* 0x000000ff00117210 */ /* 0x000fe20007ffe1ff */
[----:B------:R-:W-:Y:S03]  /*0c80*/  BSSY.RECONVERGENT B3, `(.L_x_11) ;  /* 0x0000050000037945 */ /* 0x000fe60003800200 */
[----:B------:R-:W-:-:S13]  /*0c90*/  ISETP.GT.AND P1, PT, R17, 0x4, PT ;  /* 0x000000041100780c */ /* 0x000fda0003f24270 */
[----:B------:R-:W-:Y:S05]  /*0ca0*/  @!P1 BRA `(.L_x_12) ;  /* 0x0000000400349947 */ /* 0x000fea0003800000 */
[----:B------:R-:W2:Y:S04]  /*0cb0*/  LDG.E R18, desc[UR6][R12.64+-0x8] ;  /* 0xfffff8060c127981 */ /* 0x000ea8000c1e1900 */
[----:B------:R-:W3:Y:S04]  /*0cc0*/  LDG.E R26, desc[UR6][R12.64+-0x4] ;  /* 0xfffffc060c1a7981 */ /* 0x000ee8000c1e1900 */
[----:B------:R-:W4:Y:S04]  /*0cd0*/  LDG.E R20, desc[UR6][R12.64] ;  /* 0x000000060c147981 */ /* 0x000f28000c1e1900 */
[----:B------:R-:W5:Y:S04]  /*0ce0*/  LDG.E R19, desc[UR6][R12.64+0x4] ;  /* 0x000004060c137981 */ /* 0x000f68000c1e1900 */
[----:B------:R-:W5:Y:S04]  /*0cf0*/  LDG.E R16, desc[UR6][R2.64+-0x8] ;  /* 0xfffff80602107981 */ /* 0x000f68000c1e1900 */
[----:B------:R-:W5:Y:S04]  /*0d00*/  LDG.E R22, desc[UR6][R2.64+-0x4] ;  /* 0xfffffc0602167981 */ /* 0x000f68000c1e1900 */
[----:B------:R-:W5:Y:S01]  /*0d10*/  LDG.E R21, desc[UR6][R2.64] ;  /* 0x0000000602157981 */ /* 0x000f62000c1e1900 */
[C---:B------:R-:W-:Y:S01]  /*0d20*/  ISETP.EQ.AND P0, PT, R24.reuse, RZ, PT ;  /* 0x000000ff1800720c */ /* 0x040fe20003f02270 */
[----:B------:R-:W0:Y:S01]  /*0d30*/  LDCU UR4, c[0x0][0x398] ;  /* 0x00007300ff0477ac */ /* 0x000e220008000800 */
[----:B------:R-:W-:Y:S01]  /*0d40*/  ISETP.EQ.AND P3, PT, R24, 0x10, PT ;  /* 0x000000101800780c */ /* 0x000fe20003f62270 */
[----:B------:R-:W5:Y:S01]  /*0d50*/  LDG.E R17, desc[UR6][R2.64+0x4] ;  /* 0x0000040602117981 */ /* 0x000f62000c1e1900 */
[C---:B------:R-:W-:Y:S01]  /*0d60*/  ISETP.EQ.AND P1, PT, R25.reuse, RZ, PT ;  /* 0x000000ff1900720c */ /* 0x040fe20003f22270 */
[----:B------:R-:W1:Y:S01]  /*0d70*/  LDCU UR5, c[0x0][0x398] ;  /* 0x00007300ff0577ac */ /* 0x000e620008000800 */
[----:B------:R-:W-:Y:S01]  /*0d80*/  ISETP.EQ.AND P5, PT, R25, 0x10, PT ;  /* 0x000000101900780c */ /* 0x000fe20003fa2270 */
[----:B--2---:R-:W-:-:S06]  /*0d90*/  FFMA R23, R18, R18, R15 ;  /* 0x0000001212177223 */ /* 0x004fcc000000000f */
[--C-:B------:R-:W-:Y:S01]  /*0da0*/  @P0 IMAD.MOV.U32 R4, RZ, RZ, R18.reuse ;  /* 0x000000ffff040224 */ /* 0x100fe200078e0012 */
[----:B------:R-:W2:Y:S01]  /*0db0*/  LDG.E R15, desc[UR6][R12.64+0x8] ;  /* 0x000008060c0f7981 */ /* 0x000ea2000c1e1900 */
[----:B------:R-:W-:Y:S02]  /*0dc0*/  @P3 IMAD.MOV.U32 R8, RZ, RZ, R18 ;  /* 0x000000ffff083224 */ /* 0x000fe400078e0012 */
[-C--:B---3--:R-:W-:Y:S01]  /*0dd0*/  FFMA R23, R26, R26.reuse, R23 ;  /* 0x0000001a1a177223 */ /* 0x088fe20000000017 */
[----:B------:R-:W-:Y:S01]  /*0de0*/  @P0 MOV R5, R26 ;  /* 0x0000001a00050202 */ /* 0x000fe20000000f00 */
[----:B------:R-:W-:Y:S01]  /*0df0*/  @P3 IMAD.MOV.U32 R9, RZ, RZ, R26 ;  /* 0x000000ffff093224 */ /* 0x000fe200078e001a */
[----:B------:R-:W3:Y:S01]  /*0e00*/  LDG.E R18, desc[UR6][R12.64+0xc] ;  /* 0x00000c060c127981 */ /* 0x000ee2000c1e1900 */
[-C--:B----4-:R-:W-:Y:S01]  /*0e10*/  FFMA R26, R20, R20.reuse, R23 ;  /* 0x00000014141a7223 */ /* 0x090fe20000000017 */
[----:B------:R-:W-:Y:S01]  /*0e20*/  @P0 IMAD.MOV.U32 R6, RZ, RZ, R20 ;  /* 0x000000ffff060224 */ /* 0x000fe200078e0014 */
[----:B------:R-:W-:Y:S01]  /*0e30*/  @P3 MOV R10, R20 ;  /* 0x00000014000a3202 */ /* 0x000fe20000000f00 */
[----:B------:R-:W4:Y:S01]  /*0e40*/  LDG.E R23, desc[UR6][R2.64+0xc] ;  /* 0x00000c0602177981 */ /* 0x000f22000c1e1900 */
[----:B-----5:R-:W-:-:S02]  /*0e50*/  @P0 IMAD.MOV.U32 R7, RZ, RZ, R19 ;  /* 0x000000ffff070224 */ /* 0x020fc400078e0013 */
[----:B------:R-:W-:Y:S01]  /*0e60*/  FFMA R20, R19, R19, R26 ;  /* 0x0000001313147223 */ /* 0x000fe2000000001a */
[----:B------:R-:W-:Y:S01]  /*0e70*/  @P3 IMAD.MOV.U32 R11, RZ, RZ, R19 ;  /* 0x000000ffff0b3224 */ /* 0x000fe200078e0013 */
[----:B------:R-:W5:Y:S01]  /*0e80*/  LDG.E R26, desc[UR6][R2.64+0x8] ;  /* 0x00000806021a7981 */ /* 0x000f62000c1e1900 */
[----:B------:R-:W-:-:S03]  /*0e90*/  @P1 MOV R4, R16 ;  /* 0x0000001000041202 */ /* 0x000fc60000000f00 */
[----:B------:R-:W5:Y:S01]  /*0ea0*/  LDG.E R19, desc[UR6][R12.64+0x10] ;  /* 0x000010060c137981 */ /* 0x000f62000c1e1900 */
[----:B------:R-:W-:Y:S01]  /*0eb0*/  @P5 IMAD.MOV.U32 R8, RZ, RZ, R16 ;  /* 0x000000ffff085224 */ /* 0x000fe200078e0010 */
[----:B------:R-:W-:Y:S01]  /*0ec0*/  @P5 MOV R9, R22 ;  /* 0x0000001600095202 */ /* 0x000fe20000000f00 */
[----:B------:R-:W-:Y:S01]  /*0ed0*/  @P1 IMAD.MOV.U32 R5, RZ, RZ, R22 ;  /* 0x000000ffff051224 */ /* 0x000fe200078e0016 */
[----:B------:R1:W5:Y:S01]  /*0ee0*/  LDG.E R16, desc[UR6][R12.64+0x14] ;  /* 0x000014060c107981 */ /* 0x000362000c1e1900 */
[--C-:B------:R-:W-:Y:S02]  /*0ef0*/  @P1 IMAD.MOV.U32 R6, RZ, RZ, R21.reuse ;  /* 0x000000ffff061224 */ /* 0x100fe400078e0015 */
[----:B------:R-:W-:Y:S01]  /*0f00*/  @P5 IMAD.MOV.U32 R10, RZ, RZ, R21 ;  /* 0x000000ffff0a5224 */ /* 0x000fe200078e0015 */
[----:B------:R-:W5:Y:S04]  /*0f10*/  LDG.E R22, desc[UR6][R2.64+0x10] ;  /* 0x0000100602167981 */ /* 0x000f68000c1e1900 */
[----:B------:R1:W5:Y:S01]  /*0f20*/  LDG.E R21, desc[UR6][R2.64+0x14] ;  /* 0x0000140602157981 */ /* 0x000362000c1e1900 */
[----:B------:R-:W-:Y:S01]  /*0f30*/  @P1 MOV R7, R17 ;  /* 0x0000001100071202 */ /* 0x000fe20000000f00 */
[----:B------:R-:W-:-:S02]  /*0f40*/  @P5 IMAD.MOV.U32 R11, RZ, RZ, R17 ;  /* 0x000000ffff0b5224 */ /* 0x000fc400078e0011 */
[----:B------:R-:W1:Y:S01]  /*0f50*/  S2R R17, SR_TID.X ;  /* 0x0000000000117919 */ /* 0x000e620000002100 */
[----:B------:R-:W-:Y:S02]  /*0f60*/  ISETP.EQ.AND P4, PT, R24, -0x10, PT ;  /* 0xfffffff01800780c */ /* 0x000fe40003f82270 */
[C---:B------:R-:W-:Y:S01]  /*0f70*/  ISETP.EQ.AND P3, PT, R25.reuse, -0x10, PT ;  /* 0xfffffff01900780c */ /* 0x040fe20003f62270 */
[----:B0-----:R-:W-:Y:S01]  /*0f80*/  ULOP3.LUT UR4, UR4, 0x3, URZ, 0xc0, !UPT ;  /* 0x0000000304047892 */ /* 0x001fe2000f8ec0ff */
[----:B-1----:R-:W-:Y:S02]  /*0f90*/  IADD3 R12, P5, PT, R12, 0x20, RZ ;  /* 0x000000200c0c7810 */ /* 0x002fe40007fbe0ff */
[----:B------:R-:W-:Y:S01]  /*0fa0*/  IADD3 R2, P6, PT, R2, 0x20, RZ ;  /* 0x0000002002027810 */ /* 0x000fe20007fde0ff */
[----:B------:R-:W-:Y:S01]  /*0fb0*/  VIADD R0, R0, 0x8 ;  /* 0x0000000800007836 */ /* 0x000fe20000000000 */
[----:B------:R-:W-:Y:S01]  /*0fc0*/  IADD3.X R13, PT, PT, RZ, R13, RZ, P5, !PT ;  /* 0x0000000dff0d7210 */ /* 0x000fe20002ffe4ff */
[----:B------:R-:W-:Y:S01]  /*0fd0*/  VIADD R24, R24, 0x20 ;  /* 0x0000002018187836 */ /* 0x000fe20000000000 */
[----:B------:R-:W-:Y:S01]  /*0fe0*/  IADD3 R25, PT, PT, R25, 0x20, RZ ;  /* 0x0000002019197810 */ /* 0x000fe20007ffe0ff */
[----:B------:R-:W-:Y:S01]  /*0ff0*/  IMAD.X R3, RZ, RZ, R3, P6 ;  /* 0x000000ffff037224 */ /* 0x000fe200030e0603 */
[----:B------:R-:W-:-:S04]  /*1000*/  SHF.L.U32 R17, R17, 0x2, RZ ;  /* 0x0000000211117819 */ /* 0x000fc800000006ff */
[----:B------:R-:W-:Y:S01]  /*1010*/  IADD3 R17, PT, PT, -R17, UR5, RZ ;  /* 0x0000000511117c10 */ /* 0x000fe2000fffe1ff */
[-C--:B--2---:R-:W-:Y:S01]  /*1020*/  FFMA R27, R15, R15.reuse, R20 ;  /* 0x0000000f0f1b7223 */ /* 0x084fe20000000014 */
[----:B------:R-:W-:Y:S01]  /*1030*/  @P4 IMAD.MOV.U32 R4, RZ, RZ, R15 ;  /* 0x000000ffff044224 */ /* 0x000fe200078e000f */
[----:B------:R-:W-:Y:S02]  /*1040*/  @P0 MOV R8, R15 ;  /* 0x0000000f00080202 */ /* 0x000fe40000000f00 */
[----:B---3--:R-:W-:Y:S01]  /*1050*/  FFMA R20, R18, R18, R27 ;  /* 0x0000001212147223 */ /* 0x008fe2000000001b */
[--C-:B------:R-:W-:Y:S02]  /*1060*/  @P4 IMAD.MOV.U32 R5, RZ, RZ, R18.reuse ;  /* 0x000000ffff054224 */ /* 0x100fe400078e0012 */
[----:B------:R-:W-:Y:S01]  /*1070*/  @P0 IMAD.MOV.U32 R9, RZ, RZ, R18 ;  /* 0x000000ffff090224 */ /* 0x000fe200078e0012 */
[----:B----4-:R-:W-:Y:S01]  /*1080*/  @P3 MOV R5, R23 ;  /* 0x0000001700053202 */ /* 0x010fe20000000f00 */
[----:B------:R-:W-:-:S02]  /*1090*/  @P1 IMAD.MOV.U32 R9, RZ, RZ, R23 ;  /* 0x000000ffff091224 */ /* 0x000fc400078e0017 */
[-C--:B-----5:R-:W-:Y:S01]  /*10a0*/  FFMA R15, R19, R19.reuse, R20 ;  /* 0x00000013130f7223 */ /* 0x0a0fe20000000014 */
[----:B------:R-:W-:Y:S01]  /*10b0*/  @P4 IMAD.MOV.U32 R6, RZ, RZ, R19 ;  /* 0x000000ffff064224 */ /* 0x000fe200078e0013 */
[----:B------:R-:W-:Y:S01]  /*10c0*/  @P0 MOV R10, R19 ;  /* 0x00000013000a0202 */ /* 0x000fe20000000f00 */
[----:B------:R-:W-:Y:S02]  /*10d0*/  @P1 IMAD.MOV.U32 R8, RZ, RZ, R26 ;  /* 0x000000ffff081224 */ /* 0x000fe400078e001a */
[----:B------:R-:W-:Y:S01]  /*10e0*/  FFMA R15, R16, R16, R15 ;  /* 0x00000010100f7223 */ /* 0x000fe2000000000f */
[--C-:B------:R-:W-:Y:S01]  /*10f0*/  @P4 IMAD.MOV.U32 R7, RZ, RZ, R16.reuse ;  /* 0x000000ffff074224 */ /* 0x100fe200078e0010 */
[----:B------:R-:W-:Y:S01]  /*1100*/  @P3 MOV R4, R26 ;  /* 0x0000001a00043202 */ /* 0x000fe20000000f00 */
[----:B------:R-:W-:Y:S01]  /*1110*/  @P0 IMAD.MOV.U32 R11, RZ, RZ, R16 ;  /* 0x000000ffff0b0224 */ /* 0x000fe200078e0010 */
[----:B------:R-:W-:Y:S01]  /*1120*/  @P3 MOV R6, R22 ;  /* 0x0000001600063202 */ /* 0x000fe20000000f00 */
[----:B------:R-:W-:Y:S01]  /*1130*/  @P1 IMAD.MOV.U32 R10, RZ, RZ, R22 ;  /* 0x000000ffff0a1224 */ /* 0x000fe200078e0016 */
[----:B------:R-:W-:Y:S01]  /*1140*/  PLOP3.LUT P0, PT, PT, PT, PT, 0x8, 0x80 ;  /* 0x000000000080781c */ /* 0x000fe20003f0e170 */
[----:B------:R-:W-:Y:S01]  /*1150*/  @P3 IMAD.MOV.U32 R7, RZ, RZ, R21 ;  /* 0x000000ffff073224 */ /* 0x000fe200078e0015 */
[----:B------:R-:W-:-:S02]  /*1160*/  @P1 MOV R11, R21 ;  /* 0x00000015000b1202 */ /* 0x000fc40000000f00 */
[----:B------:R-:W-:-:S09]  /*1170*/  IADD3 R16, PT, PT, R17, -UR4, RZ ;  /* 0x8000000411107c10 */ /* 0x000fd2000fffe0ff */
.L_x_12:
[----:B------:R-:W-:Y:S05]  /*1180*/  BSYNC.RECONVERGENT B3 ;  /* 0x0000000000037941 */ /* 0x000fea0003800200 */
.L_x_11:
[----:B------:R-:W-:-:S13]  /*1190*/  ISETP.NE.OR P0, PT, R0, RZ, P0 ;  /* 0x000000ff0000720c */ /* 0x000fda0000705670 */
[----:B------:R-:W-:Y:S05]  /*11a0*/  @!P0 BREAK.RELIABLE B0 ;  /* 0x0000000000008942 */ /* 0x000fea0003800100 */
[----:B------:R-:W-:Y:S05]  /*11b0*/  @!P0 BRA `(.L_x_4) ;  /* 0x0000000000cc8947 */ /* 0x000fea0003800000 */
.L_x_6:
[----:B------:R-:W-:Y:S05]  /*11c0*/  BSYNC.RELIABLE B0 ;  /* 0x0000000000007941 */ /* 0x000fea0003800100 */
.L_x_5:
[----:B------:R-:W0:Y:S01]  /*11d0*/  S2R R16, SR_TID.X ;  /* 0x0000000000107919 */ /* 0x000e220000002100 */
[----:B------:R-:W1:Y:S01]  /*11e0*/  LDC R19, c[0x0][0x398] ;  /* 0x0000e600ff137b82 */ /* 0x000e620000000800 */
[----:B------:R-:W-:Y:S01]  /*11f0*/  BSSY.RECONVERGENT B0, `(.L_x_13) ;  /* 0x000002e000007945 */ /* 0x000fe20003800200 */
[----:B-1----:R-:W-:Y:S01]  /*1200*/  LOP3.LUT R17, R19, 0x3, RZ, 0xc0, !PT ;  /* 0x0000000313117812 */ /* 0x002fe200078ec0ff */
[----:B0-----:R-:W-:-:S05]  /*1210*/  IMAD.SHL.U32 R16, R16, 0x4, RZ ;  /* 0x0000000410107824 */ /* 0x001fca00078e00ff */
[----:B------:R-:W-:-:S07]  /*1220*/  IADD3 R16, PT, PT, -R16, R19, RZ ;  /* 0x0000001310107210 */ /* 0x000fce0007ffe1ff */
.L_x_14:
[----:B------:R-:W2:Y:S01]  /*1230*/  LDG.E R22, desc[UR6][R12.64+-0x8] ;  /* 0xfffff8060c167981 */ /* 0x000ea2000c1e1900 */
[C---:B------:R-:W-:Y:S02]  /*1240*/  ISETP.EQ.AND P5, PT, R24.reuse, RZ, PT ;  /* 0x000000ff1800720c */ /* 0x040fe40003fa2270 */
[----:B------:R-:W-:Y:S01]  /*1250*/  ISETP.EQ.AND P6, PT, R24, 0x10, PT ;  /* 0x000000101800780c */ /* 0x000fe20003fc2270 */
[----:B------:R-:W3:Y:S04]  /*1260*/  LDG.E R26, desc[UR6][R12.64+-0x4] ;  /* 0xfffffc060c1a7981 */ /* 0x000ee8000c1e1900 */
[----:B------:R-:W4:Y:S04]  /*1270*/  LDG.E R23, desc[UR6][R2.64+-0x8] ;  /* 0xfffff80602177981 */ /* 0x000f28000c1e1900 */
[----:B------:R-:W5:Y:S04]  /*1280*/  LDG.E R19, desc[UR6][R12.64] ;  /* 0x000000060c137981 */ /* 0x000f68000c1e1900 */
[----:B------:R0:W4:Y:S04]  /*1290*/  LDG.E R20, desc[UR6][R12.64+0x4] ;  /* 0x000004060c147981 */ /* 0x000128000c1e1900 */
[----:B------:R-:W4:Y:S04]  /*12a0*/  LDG.E R18, desc[UR6][R2.64+-0x4] ;  /* 0xfffffc0602127981 */ /* 0x000f28000c1e1900 */
[----:B------:R-:W4:Y:S01]  /*12b0*/  LDG.E R21, desc[UR6][R2.64+0x4] ;  /* 0x0000040602157981 */ /* 0x000f22000c1e1900 */
[-C--:B--2---:R-:W-:Y:S01]  /*12c0*/  FFMA R15, R22, R22.reuse, R15 ;  /* 0x00000016160f7223 */ /* 0x084fe2000000000f */
[----:B------:R-:W-:Y:S01]  /*12d0*/  @P5 IMAD.MOV.U32 R4, RZ, RZ, R22 ;  /* 0x000000ffff045224 */ /* 0x000fe200078e0016 */
[----:B------:R-:W-:-:S02]  /*12e0*/  @P6 MOV R8, R22 ;  /* 0x0000001600086202 */ /* 0x000fc40000000f00 */
[----:B------:R1:W2:Y:S01]  /*12f0*/  LDG.E R22, desc[UR6][R2.64] ;  /* 0x0000000602167981 */ /* 0x0002a2000c1e1900 */
[----:B0-----:R-:W-:Y:S01]  /*1300*/  IADD3 R12, P3, PT, R12, 0x10, RZ ;  /* 0x000000100c0c7810 */ /* 0x001fe20007f7e0ff */
[----:B------:R-:W-:Y:S01]  /*1310*/  VIADD R0, R0, 0x4 ;  /* 0x0000000400007836 */ /* 0x000fe20000000000 */
[C---:B------:R-:W-:Y:S02]  /*1320*/  ISETP.EQ.AND P0, PT, R25.reuse, RZ, PT ;  /* 0x000000ff1900720c */ /* 0x040fe40003f02270 */
[----:B------:R-:W-:Y:S01]  /*1330*/  ISETP.EQ.AND P1, PT, R25, 0x10, PT ;  /* 0x000000101900780c */ /* 0x000fe20003f22270 */
[----:B------:R-:W-:Y:S01]  /*1340*/  IMAD.X R13, RZ, RZ, R13, P3 ;  /* 0x000000ffff0d7224 */ /* 0x000fe200018e060d */
[----:B------:R-:W-:Y:S01]  /*1350*/  ISETP.NE.AND P3, PT, R0, RZ, PT ;  /* 0x000000ff0000720c */ /* 0x000fe20003f65270 */
[----:B---3--:R-:W-:Y:S01]  /*1360*/  FFMA R28, R26, R26, R15 ;  /* 0x0000001a1a1c7223 */ /* 0x008fe2000000000f */
[----:B------:R-:W-:-:S03]  /*1370*/  @P5 IMAD.MOV.U32 R5, RZ, RZ, R26 ;  /* 0x000000ffff055224 */ /* 0x000fc600078e001a */
[----:B-----5:R-:W-:-:S04]  /*1380*/  FFMA R15, R19, R19, R28 ;  /* 0x00000013130f7223 */ /* 0x020fc8000000001c */
[----:B----4-:R-:W-:Y:S02]  /*1390*/  @P0 IMAD.MOV.U32 R4, RZ, RZ, R23 ;  /* 0x000000ffff040224 */ /* 0x010fe400078e0017 */
[----:B------:R-:W-:Y:S02]  /*13a0*/  @P1 MOV R8, R23 ;  /* 0x0000001700081202 */ /* 0x000fe40000000f00 */
[----:B------:R-:W-:Y:S01]  /*13b0*/  IADD3 R23, P4, PT, R2, 0x10, RZ ;  /* 0x0000001002177810 */ /* 0x000fe20007f9e0ff */
[----:B------:R-:W-:Y:S01]  /*13c0*/  @P5 IMAD.MOV.U32 R6, RZ, RZ, R19 ;  /* 0x000000ffff065224 */ /* 0x000fe200078e0013 */
[----:B------:R-:W-:Y:S01]  /*13d0*/  @P6 MOV R9, R26 ;  /* 0x0000001a00096202 */ /* 0x000fe20000000f00 */
[----:B------:R-:W-:Y:S01]  /*13e0*/  @P6 IMAD.MOV.U32 R11, RZ, RZ, R20 ;  /* 0x000000ffff0b6224 */ /* 0x000fe200078e0014 */
[----:B------:R-:W-:Y:S01]  /*13f0*/  @P6 MOV R10, R19 ;  /* 0x00000013000a6202 */ /* 0x000fe20000000f00 */
[----:B------:R-:W-:Y:S01]  /*1400*/  @P0 IMAD.MOV.U32 R5, RZ, RZ, R18 ;  /* 0x000000ffff050224 */ /* 0x000fe200078e0012 */
[-C--:B------:R-:W-:Y:S01]  /*1410*/  @P5 MOV R7, R20.reuse ;  /* 0x0000001400075202 */ /* 0x080fe20000000f00 */
[----:B------:R-:W-:Y:S01]  /*1420*/  FFMA R15, R20, R20, R15 ;  /* 0x00000014140f7223 */ /* 0x000fe2000000000f */
[----:B-1----:R-:W-:Y:S01]  /*1430*/  IADD3.X R3, PT, PT, RZ, R3, RZ, P4, !PT ;  /* 0x00000003ff037210 */ /* 0x002fe200027fe4ff */
[----:B------:R-:W-:Y:S01]  /*1440*/  @P1 IMAD.MOV.U32 R11, RZ, RZ, R21 ;  /* 0x000000ffff0b1224 */ /* 0x000fe200078e0015 */
[----:B------:R-:W-:Y:S01]  /*1450*/  @P1 MOV R9, R18 ;  /* 0x0000001200091202 */ /* 0x000fe20000000f00 */
[----:B------:R-:W-:Y:S01]  /*1460*/  VIADD R24, R24, 0x10 ;  /* 0x0000001018187836 */ /* 0x000fe20000000000 */
[----:B------:R-:W-:-:S02]  /*1470*/  @P0 MOV R7, R21 ;  /* 0x0000001500070202 */ /* 0x000fc40000000f00 */
[----:B------:R-:W-:Y:S02]  /*1480*/  IADD3 R25, PT, PT, R25, 0x10, RZ ;  /* 0x0000001019197810 */ /* 0x000fe40007ffe0ff */
[----:B------:R-:W-:Y:S02]  /*1490*/  MOV R2, R23 ;  /* 0x0000001700027202 */ /* 0x000fe40000000f00 */
[----:B--2---:R-:W-:Y:S01]  /*14a0*/  @P0 MOV R6, R22 ;  /* 0x0000001600060202 */ /* 0x004fe20000000f00 */
[----:B------:R-:W-:Y:S01]  /*14b0*/  @P1 IMAD.MOV.U32 R10, RZ, RZ, R22 ;  /* 0x000000ffff0a1224 */ /* 0x000fe200078e0016 */
[----:B------:R-:W-:Y:S06]  /*14c0*/  @P3 BRA `(.L_x_14) ;  /* 0xfffffffc00583947 */ /* 0x000fec000383ffff */
[----:B------:R-:W-:Y:S05]  /*14d0*/  BSYNC.RECONVERGENT B0 ;  /* 0x0000000000007941 */ /* 0x000fea0003800200 */
.L_x_13:
[----:B------:R-:W-:-:S07]  /*14e0*/  IMAD.IADD R16, R16, 0x1, -R17 ;  /* 0x0000000110107824 */ /* 0x000fce00078e0a11 */
.L_x_4:
[----:B------:R-:W-:Y:S05]  /*14f0*/  BSYNC.RECONVERGENT B1 ;  /* 0x0000000000017941 */ /* 0x000fea0003800200 */
.L_x_3:
[----:B------:R-:W0:Y:S02]  /*1500*/  LDCU UR4, c[0x0][0x398] ;  /* 0x00007300ff0477ac */ /* 0x000e240008000800 */
[----:B0-----:R-:W-:-:S04]  /*1510*/  ULOP3.LUT UR4, UR4, 0x3, URZ, 0xc0, !UPT ;  /* 0x0000000304047892 */ /* 0x001fc8000f8ec0ff */
[----:B------:R-:W-:-:S09]  /*1520*/  UISETP.NE.AND UP0, UPT, UR4, URZ, UPT ;  /* 0x000000ff0400728c */ /* 0x000fd2000bf05270 */
[----:B------:R-:W-:Y:S05]  /*1530*/  BRA.U !UP0, `(.L_x_2) ;  /* 0x0000000108fc7547 */ /* 0x000fea000b800000 */
[----:B------:R-:W0:Y:S01]  /*1540*/  S2R R0, SR_TID.X ;  /* 0x0000000000007919 */ /* 0x000e220000002100 */
[----:B------:R-:W1:Y:S01]  /*1550*/  LDCU.64 UR10, c[0x0][0x388] ;  /* 0x00007100ff0a77ac */ /* 0x000e620008000a00 */
[----:B------:R-:W-:Y:S01]  /*1560*/  HFMA2 R21, -RZ, RZ, 0, 9.5367431640625e-07 ;  /* 0x00000010ff157431 */ /* 0x000fe200000001ff */
[----:B------:R-:W2:Y:S01]  /*1570*/  LDCU.64 UR8, c[0x0][0x390] ;  /* 0x00007200ff0877ac */ /* 0x000ea20008000a00 */
[----:B------:R-:W-:Y:S01]  /*1580*/  UIADD3 UR4, UPT, UPT, -UR4, URZ, URZ ;  /* 0x000000ff04047290 */ /* 0x000fe2000fffe1ff */
[----:B0-----:R-:W-:-:S05]  /*1590*/  SHF.L.U32 R3, R0, 0x2, RZ ;  /* 0x0000000200037819 */ /* 0x001fca00000006ff */
[----:B------:R-:W-:-:S04]  /*15a0*/  IMAD.IADD R2, R3, 0x1, R16 ;  /* 0x0000000103027824 */ /* 0x000fc800078e0210 */
[----:B------:R-:W-:-:S03]  /*15b0*/  IMAD.WIDE.U32 R2, R2, 0x4, RZ ;  /* 0x0000000402027825 */ /* 0x000fc600078e00ff */
[----:B--2---:R-:W-:Y:S01]  /*15c0*/  IADD3 R19, P0, PT, R2, UR8, RZ ;  /* 0x0000000802137c10 */ /* 0x004fe2000ff1e0ff */
[----:B------:R-:W-:-:S03]  /*15d0*/  IMAD.WIDE.U32 R12, R14, 0x4, R2 ;  /* 0x000000040e0c7825 */ /* 0x000fc600078e0002 */
[----:B------:R-:W-:Y:S02]  /*15e0*/  IADD3.X R20, PT, PT, R3, UR9, RZ, P0, !PT ;  /* 0x0000000903147c10 */ /* 0x000fe400087fe4ff */
[----:B-1----:R-:W-:-:S04]  /*15f0*/  IADD3 R17, P1, PT, R12, UR10, RZ ;  /* 0x0000000a0c117c10 */ /* 0x002fc8000ff3e0ff */
[----:B------:R-:W-:Y:S01]  /*1600*/  IADD3.X R18, PT, PT, R13, UR11, RZ, P1, !PT ;  /* 0x0000000b0d127c10 */ /* 0x000fe20008ffe4ff */
[C---:B------:R-:W-:Y:S02]  /*1610*/  IMAD R13, R16.reuse, 0x4, R21 ;  /* 0x00000004100d7824 */ /* 0x040fe400078e0215 */
[----:B------:R-:W-:-:S07]  /*1620*/  IMAD.SHL.U32 R16, R16, 0x4, RZ ;  /* 0x0000000410107824 */ /* 0x000fce00078e00ff */
.L_x_15:
[----:B------:R-:W-:Y:S01]  /*1630*/  MOV R2, R17 ;  /* 0x0000001100027202 */ /* 0x000fe20000000f00 */
[----:B------:R-:W-:-:S05]  /*1640*/  IMAD.MOV.U32 R3, RZ, RZ, R18 ;  /* 0x000000ffff037224 */ /* 0x000fca00078e0012 */
[----:B------:R0:W2:Y:S02]  /*1650*/  LDG.E R0, desc[UR6][R2.64] ;  /* 0x0000000602007981 */ /* 0x0000a4000c1e1900 */
[----:B0-----:R-:W-:Y:S01]  /*1660*/  MOV R2, R19 ;  /* 0x0000001300027202 */ /* 0x001fe20000000f00 */
[----:B------:R-:W-:-:S05]  /*1670*/  IMAD.MOV.U32 R3, RZ, RZ, R20 ;  /* 0x000000ffff037224 */ /* 0x000fca00078e0014 */
[----:B------:R-:W3:Y:S01]  /*1680*/  LDG.E R12, desc[UR6][R2.64] ;  /* 0x00000006020c7981 */ /* 0x000ee2000c1e1900 */
[C---:B------:R-:W-:Y:S01]  /*1690*/  ISETP.EQ.AND P0, PT, R16.reuse, RZ, PT ;  /* 0x000000ff1000720c */ /* 0x040fe20003f02270 */
[----:B------:R-:W-:Y:S01]  /*16a0*/  UIADD3 UR4, UPT, UPT, UR4, 0x1, URZ ;  /* 0x0000000104047890 */ /* 0x000fe2000fffe0ff */
[C---:B------:R-:W-:Y:S02]  /*16b0*/  ISETP.EQ.AND P1, PT, R16.reuse, 0x4, PT ;  /* 0x000000041000780c */ /* 0x040fe40003f22270 */
[C---:B------:R-:W-:Y:S01]  /*16c0*/  ISETP.EQ.AND P3, PT, R16.reuse, 0x8, PT ;  /* 0x000000081000780c */ /* 0x040fe20003f62270 */
[----:B------:R-:W-:Y:S01]  /*16d0*/  UISETP.NE.AND UP0, UPT, UR4, URZ, UPT ;  /* 0x000000ff0400728c */ /* 0x000fe2000bf05270 */
[C---:B------:R-:W-:Y:S02]  /*16e0*/  ISETP.EQ.AND P4, PT, R16.reuse, 0xc, PT ;  /* 0x0000000c1000780c */ /* 0x040fe40003f82270 */
[C---:B------:R-:W-:Y:S02]  /*16f0*/  ISETP.EQ.AND P6, PT, R16.reuse, 0x14, PT ;  /* 0x000000141000780c */ /* 0x040fe40003fc2270 */
[----:B------:R-:W-:-:S03]  /*1700*/  ISETP.EQ.AND P5, PT, R16, 0x10, PT ;  /* 0x000000101000780c */ /* 0x000fc60003fa2270 */
[-C--:B--2---:R-:W-:Y:S02]  /*1710*/  @P0 MOV R4, R0.reuse ;  /* 0x0000000000040202 */ /* 0x084fe40000000f00 */
[--C-:B------:R-:W-:Y:S02]  /*1720*/  @P1 IMAD.MOV.U32 R5, RZ, RZ, R0.reuse ;  /* 0x000000ffff051224 */ /* 0x100fe400078e0000 */
[-C--:B------:R-:W-:Y:S02]  /*1730*/  @P3 MOV R6, R0.reuse ;  /* 0x0000000000063202 */ /* 0x080fe40000000f00 */
[--C-:B------:R-:W-:Y:S01]  /*1740*/  @P4 IMAD.MOV.U32 R7, RZ, RZ, R0.reuse ;  /* 0x000000ffff074224 */ /* 0x100fe200078e0000 */
[C---:B------:R-:W-:Y:S01]  /*1750*/  ISETP.EQ.AND P0, PT, R16.reuse, 0x18, PT ;  /* 0x000000181000780c */ /* 0x040fe20003f02270 */
[----:B------:R-:W-:Y:S01]  /*1760*/  @P6 IMAD.MOV.U32 R9, RZ, RZ, R0 ;  /* 0x000000ffff096224 */ /* 0x000fe200078e0000 */
[----:B------:R-:W-:Y:S01]  /*1770*/  ISETP.EQ.AND P1, PT, R16, 0x1c, PT ;  /* 0x0000001c1000780c */ /* 0x000fe20003f22270 */
[----:B------:R-:W-:Y:S01]  /*1780*/  FFMA R15, R0, R0, R15 ;  /* 0x00000000000f7223 */ /* 0x000fe2000000000f */
[C---:B------:R-:W-:Y:S01]  /*1790*/  ISETP.EQ.AND P3, PT, R13.reuse, RZ, PT ;  /* 0x000000ff0d00720c */ /* 0x040fe20003f62270 */
[----:B------:R-:W-:Y:S01]  /*17a0*/  VIADD R16, R16, 0x4 ;  /* 0x0000000410107836 */ /* 0x000fe20000000000 */
[----:B------:R-:W-:-:S02]  /*17b0*/  ISETP.EQ.AND P4, PT, R13, 0x4, PT ;  /* 0x000000040d00780c */ /* 0x000fc40003f82270 */
[-C--:B------:R-:W-:Y:S02]  /*17c0*/  @P5 MOV R8, R0.reuse ;  /* 0x0000000000085202 */ /* 0x080fe40000000f00 */
[C---:B------:R-:W-:Y:S02]  /*17d0*/  ISETP.EQ.AND P6, PT, R13.reuse, 0xc, PT ;  /* 0x0000000c0d00780c */ /* 0x040fe40003fc2270 */
[C---:B------:R-:W-:Y:S02]  /*17e0*/  ISETP.EQ.AND P5, PT, R13.reuse, 0x8, PT ;  /* 0x000000080d00780c */ /* 0x040fe40003fa2270 */
[----:B------:R-:W-:Y:S01]  /*17f0*/  @P0 MOV R10, R0 ;  /* 0x00000000000a0202 */ /* 0x000fe20000000f00 */
[----:B------:R-:W-:Y:S01]  /*1800*/  @P1 IMAD.MOV.U32 R11, RZ, RZ, R0 ;  /* 0x000000ffff0b1224 */ /* 0x000fe200078e0000 */
[C---:B------:R-:W-:Y:S02]  /*1810*/  ISETP.EQ.AND P0, PT, R13.reuse, 0x10, PT ;  /* 0x000000100d00780c */ /* 0x040fe40003f02270 */
[----:B---3--:R-:W-:Y:S01]  /*1820*/  @P3 MOV R4, R12 ;  /* 0x0000000c00043202 */ /* 0x008fe20000000f00 */
[----:B------:R-:W-:Y:S01]  /*1830*/  @P4 IMAD.MOV.U32 R5, RZ, RZ, R12 ;  /* 0x000000ffff054224 */ /* 0x000fe200078e000c */
[----:B------:R-:W-:-:S02]  /*1840*/  ISETP.EQ.AND P1, PT, R13, 0x14, PT ;  /* 0x000000140d00780c */ /* 0x000fc40003f22270 */
[C---:B------:R-:W-:Y:S01]  /*1850*/  ISETP.EQ.AND P3, PT, R13.reuse, 0x18, PT ;  /* 0x000000180d00780c */ /* 0x040fe20003f62270 */
[--C-:B------:R-:W-:Y:S01]  /*1860*/  @P6 IMAD.MOV.U32 R7, RZ, RZ, R12.reuse ;  /* 0x000000ffff076224 */ /* 0x100fe200078e000c */
[----:B------:R-:W-:Y:S02]  /*1870*/  ISETP.EQ.AND P4, PT, R13, 0x1c, PT ;  /* 0x0000001c0d00780c */ /* 0x000fe40003f82270 */
[-C--:B------:R-:W-:Y:S02]  /*1880*/  @P5 MOV R6, R12.reuse ;  /* 0x0000000c00065202 */ /* 0x080fe40000000f00 */
[----:B------:R-:W-:Y:S02]  /*1890*/  IADD3 R17, P6, PT, R17, 0x4, RZ ;  /* 0x0000000411117810 */ /* 0x000fe40007fde0ff */
[----:B------:R-:W-:Y:S02]  /*18a0*/  IADD3 R19, P5, PT, R19, 0x4, RZ ;  /* 0x0000000413137810 */ /* 0x000fe40007fbe0ff */
[-C--:B------:R-:W-:Y:S01]  /*18b0*/  @P0 MOV R8, R12.reuse ;  /* 0x0000000c00080202 */ /* 0x080fe20000000f00 */
[----:B------:R-:W-:Y:S01]  /*18c0*/  @P1 IMAD.MOV.U32 R9, RZ, RZ, R12 ;  /* 0x000000ffff091224 */ /* 0x000fe200078e000c */
[----:B------:R-:W-:Y:S01]  /*18d0*/  IADD3 R13, PT, PT, R13, 0x4, RZ ;  /* 0x000000040d0d7810 */ /* 0x000fe20007ffe0ff */
[----:B------:R-:W-:Y:S01]  /*18e0*/  IMAD.X R18, RZ, RZ, R18, P6 ;  /* 0x000000ffff127224 */ /* 0x000fe200030e0612 */
[----:B------:R-:W-:Y:S01]  /*18f0*/  @P3 MOV R10, R12 ;  /* 0x0000000c000a3202 */ /* 0x000fe20000000f00 */
[----:B------:R-:W-:Y:S01]  /*1900*/  @P4 IMAD.MOV.U32 R11, RZ, RZ, R12 ;  /* 0x000000ffff0b4224 */ /* 0x000fe200078e000c */
[----:B------:R-:W-:Y:S01]  /*1910*/  IADD3.X R20, PT, PT, RZ, R20, RZ, P5, !PT ;  /* 0x00000014ff147210 */ /* 0x000fe20002ffe4ff */
[----:B------:R-:W-:Y:S06]  /*1920*/  BRA.U UP0, `(.L_x_15) ;  /* 0xfffffffd00407547 */ /* 0x000fec000b83ffff */
.L_x_2:
[----:B------:R-:W-:Y:S05]  /*1930*/  BSYNC.RECONVERGENT B2 ;  /* 0x0000000000027941 */ /* 0x000fea0003800200 */
.L_x_0:
[----:B------:R-:W-:Y:S05]  /*1940*/  WARPSYNC.ALL ;  /* 0x0000000000007948 */ /* 0x000fea0003800000 */
[----:B------:R-:W0:Y:S01]  /*1950*/  SHFL.DOWN PT, R0, R15, 0x10, 0x1f ;  /* 0x0a001f000f007f89 */ /* 0x000e2200000e0000 */
[----:B------:R-:W1:Y:S01]  /*1960*/  S2R R2, SR_TID.X ;  /* 0x0000000000027919 */ /* 0x000e620000002100 */
[----:B0-----:R-:W-:-:S05]  /*1970*/  FADD R0, R0, R15 ;  /* 0x0000000f00007221 */ /* 0x001fca0000000000 */
[----:B------:R-:W0:Y:S01]  /*1980*/  SHFL.DOWN PT, R3, R0, 0x8, 0x1f ;  /* 0x09001f0000037f89 */ /* 0x000e2200000e0000 */
[----:B-1----:R-:W-:-:S13]  /*1990*/  LOP3.LUT P0, RZ, R2, 0x1f, RZ, 0xc0, !PT ;  /* 0x0000001f02ff7812 */ /* 0x002fda000780c0ff */
[----:B------:R-:W1:Y:S01]  /*19a0*/  @!P0 S2R R18, SR_CgaCtaId ;  /* 0x0000000000128919 */ /* 0x000e620000008800 */
[----:B------:R-:W-:Y:S01]  /*19b0*/  @!P0 MOV R15, 0x400 ;  /* 0x00000400000f8802 */ /* 0x000fe20000000f00 */
[----:B0-----:R-:W-:-:S05]  /*19c0*/  FADD R3, R0, R3 ;  /* 0x0000000300037221 */ /* 0x001fca0000000000 */
[----:B------:R-:W0:Y:S01]  /*19d0*/  SHFL.DOWN PT, R12, R3, 0x4, 0x1f ;  /* 0x08801f00030c7f89 */ /* 0x000e2200000e0000 */
[----:B-1----:R-:W-:Y:S01]  /*19e0*/  @!P0 LEA R15, R18, R15, 0x18 ;  /* 0x0000000f120f8211 */ /* 0x002fe200078ec0ff */
[----:B0-----:R-:W-:-:S03]  /*19f0*/  FADD R12, R3, R12 ;  /* 0x0000000c030c7221 */ /* 0x001fc60000000000 */
[----:B------:R-:W-:Y:S02]  /*1a00*/  @!P0 LEA.HI R15, R2, R15, RZ, 0x1d ;  /* 0x0000000f020f8211 */ /* 0x000fe400078fe8ff */
[----:B------:R-:W0:Y:S02]  /*1a10*/  SHFL.DOWN PT, R13, R12, 0x2, 0x1f ;  /* 0x08401f000c0d7f89 */ /* 0x000e2400000e0000 */
[----:B0-----:R-:W-:Y:S01]  /*1a20*/  FADD R13, R12, R13 ;  /* 0x0000000d0c0d7221 */ /* 0x001fe20000000000 */
[----:B------:R-:W-:-:S04]  /*1a30*/  SHF.L.U32 R12, R2, 0x2, RZ ;  /* 0x00000002020c7819 */ /* 0x000fc800000006ff */
[----:B------:R-:W0:Y:S02]  /*1a40*/  SHFL.DOWN PT, R16, R13, 0x1, 0x1f ;  /* 0x08201f000d107f89 */ /* 0x000e2400000e0000 */
[----:B0-----:R-:W-:-:S05]  /*1a50*/  FADD R16, R13, R16 ;  /* 0x000000100d107221 */ /* 0x001fca0000000000 */
[----:B------:R0:W-:Y:S01]  /*1a60*/  @!P0 STS [R15], R16 ;  /* 0x000000100f008388 */ /* 0x0001e20000000800 */
[----:B------:R-:W-:Y:S01]  /*1a70*/  BAR.SYNC.DEFER_BLOCKING 0x0 ;  /* 0x0000000000007b1d */ /* 0x000fe20000010000 */
[----:B------:R-:W-:-:S13]  /*1a80*/  ISETP.GT.U32.AND P0, PT, R2, 0x1f, PT ;  /* 0x0000001f0200780c */ /* 0x000fda0003f04070 */
[----:B0-----:R-:W-:Y:S05]  /*1a90*/  @P0 BRA `(.L_x_16) ;  /* 0x00000000004c0947 */ /* 0x001fea0003800000 */
[----:B------:R-:W0:Y:S01]  /*1aa0*/  S2R R3, SR_CgaCtaId ;  /* 0x0000000000037919 */ /* 0x000e220000008800 */
[----:B------:R-:W-:Y:S01]  /*1ab0*/  MOV R0, 0x400 ;  /* 0x0000040000007802 */ /* 0x000fe20000000f00 */
[----:B------:R-:W-:-:S03]  /*1ac0*/  UMOV UR4, 0xffffffff ;  /* 0xffffffff00047882 */ /* 0x000fc60000000000 */
[----:B0-----:R-:W-:-:S05]  /*1ad0*/  LEA R17, R3, R0, 0x18 ;  /* 0x0000000003117211 */ /* 0x001fca00078ec0ff */
[----:B------:R-:W-:-:S06]  /*1ae0*/  IMAD.IADD R0, R12, 0x1, R17 ;  /* 0x000000010c007824 */ /* 0x000fcc00078e0211 */
[----:B------:R-:W0:Y:S01]  /*1af0*/  LDS R0, [R0] ;  /* 0x0000000000007984 */ /* 0x000e220000000800 */
[----:B------:R-:W-:Y:S05]  /*1b00*/  BRA.DIV UR4, `(.L_x_17) ;  /* 0x0000001a042c7947 */ /* 0x000fea000b800000 */
[----:B0-----:R-:W0:Y:S02]  /*1b10*/  SHFL.DOWN PT, R3, R0, 0x10, 0x1f ;  /* 0x0a001f0000037f89 */ /* 0x001e2400000e0000 */
[----:B0-----:R-:W-:-:S05]  /*1b20*/  FADD R3, R0, R3 ;  /* 0x0000000300037221 */ /* 0x001fca0000000000 */
[----:B------:R-:W0:Y:S02]  /*1b30*/  SHFL.DOWN PT, R16, R3, 0x8, 0x1f ;  /* 0x09001f0003107f89 */ /* 0x000e2400000e0000 */
[----:B0-----:R-:W-:-:S05]  /*1b40*/  FADD R16, R3, R16 ;  /* 0x0000001003107221 */ /* 0x001fca0000000000 */
[----:B------:R-:W0:Y:S02]  /*1b50*/  SHFL.DOWN PT, R13, R16, 0x4, 0x1f ;  /* 0x08801f00100d7f89 */ /* 0x000e2400000e0000 */
[----:B0-----:R-:W-:-:S05]  /*1b60*/  FADD R13, R16, R13 ;  /* 0x0000000d100d7221 */ /* 0x001fca0000000000 */
[----:B------:R-:W0:Y:S02]  /*1b70*/  SHFL.DOWN PT, R18, R13, 0x2, 0x1f ;  /* 0x08401f000d127f89 */ /* 0x000e2400000e0000 */
[----:B0-----:R-:W-:-:S05]  /*1b80*/  FADD R18, R13, R18 ;  /* 0x000000120d127221 */ /* 0x001fca0000000000 */
[----:B------:R0:W1:Y:S02]  /*1b90*/  SHFL.DOWN PT, R15, R18, 0x1, 0x1f ;  /* 0x08201f00120f7f89 */ /* 0x00006400000e0000 */
.L_x_35:
[----:B------:R-:W-:Y:S01]  /*1ba0*/  ISETP.NE.AND P0, PT, R2, RZ, PT ;  /* 0x000000ff0200720c */ /* 0x000fe20003f05270 */
[----:B-1----:R-:W-:-:S12]  /*1bb0*/  FADD R15, R18, R15 ;  /* 0x0000000f120f7221 */ /* 0x002fd80000000000 */
[----:B------:R1:W-:Y:S02]  /*1bc0*/  @!P0 STS [R17], R15 ;  /* 0x0000000f11008388 */ /* 0x0003e40000000800 */
.L_x_16:
[----:B------:R-:W2:Y:S01]  /*1bd0*/  LDC R13, c[0x0][0x398] ;  /* 0x0000e600ff0d7b82 */ /* 0x000ea20000000800 */
[----:B------:R-:W-:Y:S07]  /*1be0*/  WARPSYNC.ALL ;  /* 0x0000000000007948 */ /* 0x000fee0003800000 */
[----:B------:R-:W3:Y:S08]  /*1bf0*/  S2UR UR5, SR_CgaCtaId ;  /* 0x00000000000579c3 */ /* 0x000ef00000008800 */
[----:B------:R-:W-:Y:S01]  /*1c00*/  BAR.SYNC.DEFER_BLOCKING 0x0 ;  /* 0x0000000000007b1d */ /* 0x000fe20000010000 */
[----:B--2---:R-:W-:-:S05]  /*1c10*/  I2FP.F32.S32 R3, R13 ;  /* 0x0000000d00037245 */ /* 0x004fca0000201400 */
[----:B------:R-:W-:Y:S01]  /*1c20*/  UMOV UR4, 0x400 ;  /* 0x0000040000047882 */ /* 0x000fe20000000000 */
[----:B------:R-:W1:Y:S01]  /*1c30*/  MUFU.RCP R16, R3 ;  /* 0x0000000300107308 */ /* 0x000e620000001000 */
[----:B---3--:R-:W-:Y:S01]  /*1c40*/  ULEA UR4, UR5, UR4, 0x18 ;  /* 0x0000000405047291 */ /* 0x008fe2000f8ec0ff */
[----:B-1----:R-:W-:-:S04]  /*1c50*/  FFMA R15, -R3, R16, 1 ;  /* 0x3f800000030f7423 */ /* 0x002fc80000000110 */
[----:B------:R-:W-:-:S04]  /*1c60*/  FFMA R15, R16, R15, R16 ;  /* 0x0000000f100f7223 */ /* 0x000fc80000000010 */
[----:B------:R-:W1:Y:S02]  /*1c70*/  LDS R0, [UR4] ;  /* 0x00000004ff007984 */ /* 0x000e640008000800 */
[----:B-1----:R-:W1:Y:S01]  /*1c80*/  FCHK P0, R0, R3 ;  /* 0x0000000300007302 */ /* 0x002e620000000000 */
[----:B------:R-:W-:-:S04]  /*1c90*/  FFMA R16, R0, R15, RZ ;  /* 0x0000000f00107223 */ /* 0x000fc800000000ff */
[----:B------:R-:W-:-:S04]  /*1ca0*/  FFMA R17, -R3, R16, R0 ;  /* 0x0000001003117223 */ /* 0x000fc80000000100 */
[----:B------:R-:W-:Y:S01]  /*1cb0*/  FFMA R15, R15, R17, R16 ;  /* 0x000000110f0f7223 */ /* 0x000fe20000000010 */
[----:B-1----:R-:W-:Y:S06]  /*1cc0*/  @!P0 BRA `(.L_x_18) ;  /* 0x00000000000c8947 */ /* 0x002fec0003800000 */
[----:B------:R-:W-:-:S07]  /*1cd0*/  MOV R16, 0x1cf0 ;  /* 0x00001cf000107802 */ /* 0x000fce0000000f00 */
[----:B0----5:R-:W-:Y:S05]  /*1ce0*/  CALL.REL.NOINC `($__internal_0_$__cuda_sm3x_div_rn_noftz_f32_slowpath) ;  /* 0x0000001800407944 */ /* 0x021fea0003c00000 */
[----:B------:R-:W-:-:S07]  /*1cf0*/  MOV R15, R0 ;  /* 0x00000000000f7202 */ /* 0x000fce0000000f00 */
.L_x_18:
[----:B------:R-:W-:-:S05]  /*1d00*/  FADD R15, R15, 9.9999997473787516356e-06 ;  /* 0x3727c5ac0f0f7421 */ /* 0x000fca0000000000 */
[----:B------:R-:W-:-:S13]  /*1d10*/  FSETP.GEU.AND P0, PT, |R15|, 1.175494350822287508e-38, PT ;  /* 0x008000000f00780b */ /* 0x000fda0003f0e200 */
[----:B------:R-:W-:-:S04]  /*1d20*/  @!P0 FMUL R15, R15, 16777216 ;  /* 0x4b8000000f0f8820 */ /* 0x000fc80000400000 */
[----:B------:R-:W1:Y:S02]  /*1d30*/  MUFU.RSQ R0, R15 ;  /* 0x0000000f00007308 */ /* 0x000e640000001400 */
[----:B-1----:R-:W-:Y:S01]  /*1d40*/  @!P0 FMUL R0, R0, 4096 ;  /* 0x4580000000008820 */ /* 0x002fe20000400000 */
[----:B------:R-:W-:Y:S06]  /*1d50*/  @P2 BRA `(.L_x_19) ;  /* 0x0000001400542947 */ /* 0x000fec0003800000 */
[----:B------:R-:W-:-:S05]  /*1d60*/  IMAD.IADD R19, R13, 0x1, -R12 ;  /* 0x000000010d137824 */ /* 0x000fca00078e0a0c */
[----:B------:R-:W-:-:S13]  /*1d70*/  ISETP.GE.AND P0, PT, R19, 0x1, PT ;  /* 0x000000011300780c */ /* 0x000fda0003f06270 */
[----:B------:R-:W-:Y:S05]  /*1d80*/  @!P0 EXIT ;  /* 0x000000000000894d */ /* 0x000fea0003800000 */
[----:B------:R-:W1:Y:S01]  /*1d90*/  LDC R15, c[0x0][0x398] ;  /* 0x0000e600ff0f7b82 */ /* 0x000e620000000800 */
[----:B------:R-:W-:Y:S01]  /*1da0*/  BSSY.RECONVERGENT B0, `(.L_x_20) ;  /* 0x0000115000007945 */ /* 0x000fe20003800200 */
[----:B------:R-:W-:Y:S01]  /*1db0*/  IMAD.MOV.U32 R13, RZ, RZ, RZ ;  /* 0x000000ffff0d7224 */ /* 0x000fe200078e00ff */
[----:B-1----:R-:W-:Y:S02]  /*1dc0*/  IADD3 R3, PT, PT, R12, -R15, RZ ;  /* 0x8000000f0c037210 */ /* 0x002fe40007ffe0ff */
[----:B0-----:R-:W-:Y:S02]  /*1dd0*/  LOP3.LUT R18, R15, 0x3, RZ, 0xc0, !PT ;  /* 0x000000030f127812 */ /* 0x001fe400078ec0ff */
[----:B------:R-:W-:-:S13]  /*1de0*/  ISETP.GT.U32.AND P0, PT, R3, -0x4, PT ;  /* 0xfffffffc0300780c */ /* 0x000fda0003f04070 */
[----:B------:R-:W-:Y:S05]  /*1df0*/  @P0 BRA `(.L_x_21) ;  /* 0x00000010003c0947 */ /* 0x000fea0003800000 */
[----:B------:R-:W0:Y:S01]  /*1e00*/  LDCU.64 UR4, c[0x0][0x380] ;  /* 0x00007000ff0477ac */ /* 0x000e220008000a00 */
[----:B------:R-:W-:Y:S01]  /*1e10*/  IMAD.WIDE.U32 R16, R14, 0x4, RZ ;  /* 0x000000040e107825 */ /* 0x000fe200078e00ff */
[----:B------:R-:W-:Y:S01]  /*1e20*/  BSSY.RELIABLE B1, `(.L_x_22) ;  /* 0x00000e3000017945 */ /* 0x000fe20003800100 */
[----:B------:R-:W-:Y:S02]  /*1e30*/  IADD3 R13, PT, PT, R19, -R18, RZ ;  /* 0x80000012130d7210 */ /* 0x000fe40007ffe0ff */
[----:B------:R-:W-:Y:S01]  /*1e40*/  IMAD.WIDE.U32 R2, R2, 0x10, R16 ;  /* 0x0000001002027825 */ /* 0x000fe200078e0010 */
[----:B------:R-:W-:-:S03]  /*1e50*/  IADD3 R17, PT, PT, R12, -R15, R18 ;  /* 0x8000000f0c117210 */ /* 0x000fc60007ffe012 */
[----:B------:R-:W-:Y:S02]  /*1e60*/  HFMA2 R16, -RZ, RZ, 0, 0 ;  /* 0x00000000ff107431 */ /* 0x000fe400000001ff */
[----:B------:R-:W-:Y:S01]  /*1e70*/  IMAD.MOV.U32 R15, RZ, RZ, 0x10 ;  /* 0x00000010ff0f7424 */ /* 0x000fe200078e00ff */
[----:B------:R-:W-:Y:S02]  /*1e80*/  ISETP.GE.AND P2, PT, R17, RZ, PT ;  /* 0x000000ff1100720c */ /* 0x000fe40003f46270 */
[----:B0-----:R-:W-:-:S04]  /*1e90*/  IADD3 R2, P0, PT, R2, UR4, RZ ;  /* 0x0000000402027c10 */ /* 0x001fc8000ff1e0ff */
[----:B------:R-:W-:-:S04]  /*1ea0*/  IADD3 R2, P1, PT, R2, 0x8, RZ ;  /* 0x0000000802027810 */ /* 0x000fc80007f3e0ff */
[----:B------:R-:W-:-:S03]  /*1eb0*/  IADD3.X R3, PT, PT, RZ, UR5, R3, P1, P0 ;  /* 0x00000005ff037c10 */ /* 0x000fc60008fe0403 */
[----:B------:R-:W-:Y:S06]  /*1ec0*/  @P2 BRA `(.L_x_23) ;  /* 0x0000000c00602947 */ /* 0x000fec0003800000 */
[----:B------:R-:W-:Y:S01]  /*1ed0*/  IMAD.MOV R18, RZ, RZ, -R17 ;  /* 0x000000ffff127224 */ /* 0x000fe200078e0a11 */
[----:B------:R-:W-:Y:S01]  /*1ee0*/  BSSY.RECONVERGENT B2, `(.L_x_24) ;  /* 0x0000088000027945 */ /* 0x000fe20003800200 */
[----:B------:R-:W-:-:S03]  /*1ef0*/  PLOP3.LUT P0, PT, PT, PT, PT, 0x80, 0x8 ;  /* 0x000000000008781c */ /* 0x000fc60003f0f070 */
[----:B------:R-:W-:-:S13]  /*1f00*/  ISETP.GT.AND P1, PT, R18, 0xc, PT ;  /* 0x0000000c1200780c */ /* 0x000fda0003f24270 */
[----:B------:R-:W-:Y:S05]  /*1f10*/  @!P1 BRA `(.L_x_25) ;  /* 0x0000000800109947 */ /* 0x000fea0003800000 */
[----:B------:R-:W-:-:S13]  /*1f20*/  PLOP3.LUT P0, PT, PT, PT, PT, 0x8, 0x80 ;  /* 0x000000000080781c */ /* 0x000fda0003f0e170 */
.L_x_26:
[C---:B------:R-:W-:Y:S02]  /*1f30*/  ISETP.EQ.AND P4, PT, R16.reuse, RZ, PT ;  /* 0x000000ff1000720c */ /* 0x040fe40003f82270 */
[C---:B------:R-:W-:Y:S02]  /*1f40*/  ISETP.EQ.AND P5, PT, R16.reuse, 0x10, PT ;  /* 0x000000101000780c */ /* 0x040fe40003fa2270 */
[C---:B------:R-:W-:Y:S02]  /*1f50*/  ISETP.EQ.AND P1, PT, R15.reuse, RZ, PT ;  /* 0x000000ff0f00720c */ /* 0x040fe40003f22270 */
[C---:B------:R-:W-:Y:S02]  /*1f60*/  ISETP.EQ.AND P6, PT, R15.reuse, 0x10, PT ;  /* 0x000000100f00780c */ /* 0x040fe40003fc2270 */
[----:B------:R-:W-:Y:S02]  /*1f70*/  ISETP.EQ.AND P2, PT, R16, -0x10, PT ;  /* 0xfffffff01000780c */ /* 0x000fe40003f42270 */
[----:B------:R-:W-:-:S02]  /*1f80*/  ISETP.EQ.AND P3, PT, R15, -0x10, PT ;  /* 0xfffffff00f00780c */ /* 0x000fc40003f62270 */
[----:B------:R-:W-:Y:S01]  /*1f90*/  IADD3 R17, PT, PT, R17, 0x10, RZ ;  /* 0x0000001011117810 */ /* 0x000fe20007ffe0ff */
[----:B------:R-:W-:Y:S01]  /*1fa0*/  @P4 IMAD.MOV.U32 R23, RZ, RZ, R6 ;  /* 0x000000ffff174224 */ /* 0x000fe200078e0006 */
[----:B------:R-:W-:Y:S01]  /*1fb0*/  @P4 MOV R19, R4 ;  /* 0x0000000400134202 */ /* 0x000fe20000000f00 */
[----:B-----5:R-:W-:Y:S01]  /*1fc0*/  @P5 IMAD.MOV.U32 R23, RZ, RZ, R10 ;  /* 0x000000ffff175224 */ /* 0x020fe200078e000a */
[----:B------:R-:W-:Y:S01]  /*1fd0*/  @P5 MOV R19, R8 ;  /* 0x0000000800135202 */ /* 0x000fe20000000f00 */
[----:B------:R-:W-:Y:S01]  /*1fe0*/  @P1 IMAD.MOV.U32 R18, RZ, RZ, R4 ;  /* 0x000000ffff121224 */ /* 0x000fe200078e0004 */
[----:B------:R-:W-:Y:S01]  /*1ff0*/  @P1 MOV R20, R6 ;  /* 0x0000000600141202 */ /* 0x000fe20000000f00 */
[----:B------:R-:W-:Y:S01]  /*2000*/  @P6 IMAD.MOV.U32 R18, RZ, RZ, R8 ;  /* 0x000000ffff126224 */ /* 0x000fe200078e0008 */
[----:B------:R-:W-:Y:S01]  /*2010*/  @P6 MOV R20, R10 ;  /* 0x0000000a00146202 */ /* 0x000fe20000000f00 */
[----:B------:R-:W-:Y:S01]  /*2020*/  FMUL R21, R0, R19 ;  /* 0x0000001300157220 */ /* 0x000fe20000400000 */
[----:B------:R-:W-:-:S02]  /*2030*/  @P4 IMAD.MOV.U32 R19, RZ, RZ, R7 ;  /* 0x000000ffff134224 */ /* 0x000fc400078e0007 */
[C---:B------:R-:W-:Y:S01]  /*2040*/  FMUL R29, R0.reuse, R23 ;  /* 0x00000017001d7220 */ /* 0x040fe20000400000 */
[----:B------:R-:W-:Y:S01]  /*2050*/  @P4 IMAD.MOV.U32 R25, RZ, RZ, R5 ;  /* 0x000000ffff194224 */ /* 0x000fe200078e0005 */
[----:B------:R-:W-:Y:S01]  /*2060*/  @P5 MOV R25, R9 ;  /* 0x0000000900195202 */ /* 0x000fe20000000f00 */
[--C-:B------:R-:W-:Y:S02]  /*2070*/  @P5 IMAD.MOV.U32 R19, RZ, RZ, R11.reuse ;  /* 0x000000ffff135224 */ /* 0x100fe400078e000b */
[----:B------:R-:W-:Y:S01]  /*2080*/  FMUL R21, R21, R18 ;  /* 0x0000001215157220 */ /* 0x000fe20000400000 */
[----:B------:R-:W-:Y:S01]  /*2090*/  @P1 MOV R18, R7 ;  /* 0x0000000700121202 */ /* 0x000fe20000000f00 */
[----:B------:R-:W-:Y:S02]  /*20a0*/  @P6 IMAD.MOV.U32 R18, RZ, RZ, R11 ;  /* 0x000000ffff126224 */ /* 0x000fe400078e000b */
[----:B------:R-:W-:Y:S01]  /*20b0*/  FMUL R19, R0, R19 ;  /* 0x0000001300137220 */ /* 0x000fe20000400000 */
[----:B------:R-:W-:Y:S01]  /*20c0*/  @P2 MOV R23, R4 ;  /* 0x0000000400172202 */ /* 0x000fe20000000f00 */
[----:B------:R-:W-:-:S02]  /*20d0*/  @P4 IMAD.MOV.U32 R23, RZ, RZ, R8 ;  /* 0x000000ffff174224 */ /* 0x000fc400078e0008 */
[C---:B------:R-:W-:Y:S01]  /*20e0*/  FMUL R27, R0.reuse, R25 ;  /* 0x00000019001b7220 */ /* 0x040fe20000400000 */
[----:B------:R-:W-:Y:S01]  /*20f0*/  FMUL R29, R29, R20 ;  /* 0x000000141d1d7220 */ /* 0x000fe20000400000 */
[----:B------:R-:W-:Y:S01]  /*2100*/  @P3 MOV R25, R4 ;  /* 0x0000000400193202 */ /* 0x000fe20000000f00 */
[----:B------:R-:W-:Y:S01]  /*2110*/  FMUL R20, R19, R18 ;  /* 0x0000001213147220 */ /* 0x000fe20000400000 */
[----:B------:R-:W-:Y:S01]  /*2120*/  @P1 MOV R25, R8 ;  /* 0x0000000800191202 */ /* 0x000fe20000000f00 */
[----:B------:R-:W-:Y:S01]  /*2130*/  FMUL R18, R0, R23 ;  /* 0x0000001700127220 */ /* 0x000fe20000400000 */
[----:B------:R-:W-:Y:S01]  /*2140*/  @P1 MOV R22, R5 ;  /* 0x0000000500161202 */ /* 0x000fe20000000f00 */
[----:B------:R-:W-:Y:S01]  /*2150*/  @P2 IMAD.MOV.U32 R19, RZ, RZ, R5 ;  /* 0x000000ffff132224 */ /* 0x000fe200078e0005 */
[----:B------:R-:W-:Y:S01]  /*2160*/  @P6 MOV R22, R9 ;  /* 0x0000000900166202 */ /* 0x000fe20000000f00 */
[----:B------:R-:W-:Y:S01]  /*2170*/  FMUL R18, R18, R25 ;  /* 0x0000001912127220 */ /* 0x000fe20000400000 */
[----:B------:R-:W-:Y:S01]  /*2180*/  ISETP.EQ.AND P5, PT, R16, -0x20, PT ;  /* 0xffffffe01000780c */ /* 0x000fe20003fa2270 */
[----:B------:R-:W-:Y:S01]  /*2190*/  @P4 IMAD.MOV.U32 R19, RZ, RZ, R9 ;  /* 0x000000ffff134224 */ /* 0x000fe200078e0009 */
[----:B------:R-:W-:Y:S01]  /*21a0*/  @P2 MOV R25, R6 ;  /* 0x0000000600192202 */ /* 0x000fe20000000f00 */
[----:B------:R-:W-:Y:S01]  /*21b0*/  @P2 IMAD.MOV.U32 R23, RZ, RZ, R7 ;  /* 0x000000ffff172224 */ /* 0x000fe200078e0007 */
[----:B------:R-:W-:Y:S01]  /*21c0*/  @P4 MOV R25, R10 ;  /* 0x0000000a00194202 */ /* 0x000fe20000000f00 */
[----:B------:R-:W-:-:S02]  /*21d0*/  @P4 IMAD.MOV.U32 R23, RZ, RZ, R11 ;  /* 0x000000ffff174224 */ /* 0x000fc400078e000b */
[----:B------:R-:W-:Y:S01]  /*21e0*/  FMUL R27, R27, R22 ;  /* 0x000000161b1b7220 */ /* 0x000fe20000400000 */
[----:B------:R-:W-:Y:S01]  /*21f0*/  ISETP.EQ.AND P4, PT, R15, -0x20, PT ;  /* 0xffffffe00f00780c */ /* 0x000fe20003f82270 */
[C---:B------:R-:W-:Y:S01]  /*2200*/  FMUL R19, R0.reuse, R19 ;  /* 0x0000001300137220 */ /* 0x040fe20000400000 */
[----:B------:R-:W-:Y:S01]  /*2210*/  @P3 MOV R22, R5 ;  /* 0x0000000500163202 */ /* 0x000fe20000000f00 */
[----:B------:R-:W-:Y:S01]  /*2220*/  @P1 IMAD.MOV.U32 R22, RZ, RZ, R9 ;  /* 0x000000ffff161224 */ /* 0x000fe200078e0009 */
[----:B------:R0:W-:Y:S01]  /*2230*/  STG.E desc[UR6][R2.64+-0x8], R21 ;  /* 0xfffff81502007986 */ /* 0x0001e2000c101906 */
[----:B------:R-:W-:Y:S01]  /*2240*/  FMUL R23, R0, R23 ;  /* 0x0000001700177220 */ /* 0x000fe20000400000 */
[----:B------:R-:W-:Y:S01]  /*2250*/  @P3 MOV R24, R6 ;  /* 0x0000000600183202 */ /* 0x000fe20000000f00 */
[----:B------:R-:W-:Y:S01]  /*2260*/  FMUL R19, R19, R22 ;  /* 0x0000001613137220 */ /* 0x000fe20000400000 */
[----:B------:R-:W-:Y:S01]  /*2270*/  @P3 IMAD.MOV.U32 R22, RZ, RZ, R7 ;  /* 0x000000ffff163224 */ /* 0x000fe200078e0007 */
[----:B------:R-:W-:Y:S01]  /*2280*/  @P1 MOV R24, R10 ;  /* 0x0000000a00181202 */ /* 0x000fe20000000f00 */
[----:B------:R-:W-:-:S02]  /*2290*/  @P1 IMAD.MOV.U32 R22, RZ, RZ, R11 ;  /* 0x000000ffff161224 */ /* 0x000fc400078e000b */
[----:B------:R-:W-:Y:S01]  /*22a0*/  FMUL R25, R0, R25 ;  /* 0x0000001900197220 */ /* 0x000fe20000400000 */
[----:B------:R1:W-:Y:S01]  /*22b0*/  STG.E desc[UR6][R2.64+-0x4], R27 ;  /* 0xfffffc1b02007986 */ /* 0x0003e2000c101906 */
[----:B------:R-:W-:Y:S01]  /*22c0*/  ISETP.EQ.AND P1, PT, R16, -0x30, PT ;  /* 0xffffffd01000780c */ /* 0x000fe20003f22270 */
[----:B------:R-:W-:Y:S01]  /*22d0*/  FMUL R23, R23, R22 ;  /* 0x0000001617177220 */ /* 0x000fe20000400000 */
[-C--:B------:R-:W-:Y:S01]  /*22e0*/  @P4 MOV R22, R4.reuse ;  /* 0x0000000400164202 */ /* 0x080fe20000000f00 */
[--C-:B------:R-:W-:Y:S01]  /*22f0*/  @P3 IMAD.MOV.U32 R22, RZ, RZ, R8.reuse ;  /* 0x000000ffff163224 */ /* 0x100fe200078e0008 */
[----:B0-----:R-:W-:Y:S01]  /*2300*/  @P5 MOV R21, R4 ;  /* 0x0000000400155202 */ /* 0x001fe20000000f00 */
[----:B------:R-:W-:Y:S02]  /*2310*/  @P2 IMAD.MOV.U32 R21, RZ, RZ, R8 ;  /* 0x000000ffff152224 */ /* 0x000fe400078e0008 */
[----:B------:R-:W-:Y:S01]  /*2320*/  FMUL R25, R25, R24 ;  /* 0x0000001819197220 */ /* 0x000fe20000400000 */
[----:B------:R-:W-:Y:S01]  /*2330*/  @P4 MOV R24, R5 ;  /* 0x0000000500184202 */ /* 0x000fe20000000f00 */
[----:B------:R-:W-:-:S02]  /*2340*/  @P3 IMAD.MOV.U32 R24, RZ, RZ, R9 ;  /* 0x000000ffff183224 */ /* 0x000fc400078e0009 */
[----:B------:R-:W-:Y:S01]  /*2350*/  FMUL R21, R0, R21 ;  /* 0x0000001500157220 */ /* 0x000fe20000400000 */
[----:B------:R-:W-:Y:S01]  /*2360*/  @P4 MOV R26, R6 ;  /* 0x00000006001a4202 */ /* 0x000fe20000000f00 */
[--C-:B------:R-:W-:Y:S01]  /*2370*/  @P3 IMAD.MOV.U32 R26, RZ, RZ, R10.reuse ;  /* 0x000000ffff1a3224 */ /* 0x100fe200078e000a */
[----:B------:R0:W-:Y:S01]  /*2380*/  STG.E desc[UR6][R2.64], R29 ;  /* 0x0000001d02007986 */ /* 0x0001e2000c101906 */
[----:B------:R-:W-:Y:S01]  /*2390*/  FMUL R21, R21, R22 ;  /* 0x0000001615157220 */ /* 0x000fe20000400000 */
[----:B------:R-:W-:Y:S01]  /*23a0*/  @P5 MOV R22, R5 ;  /* 0x0000000500165202 */ /* 0x000fe20000000f00 */
[----:B------:R-:W-:Y:S01]  /*23b0*/  @P2 IMAD.MOV.U32 R22, RZ, RZ, R9 ;  /* 0x000000ffff162224 */ /* 0x000fe200078e0009 */
[----:B------:R2:W-:Y:S01]  /*23c0*/  STG.E desc[UR6][R2.64+0x4], R20 ;  /* 0x0000041402007986 */ /* 0x0005e2000c101906 */
[----:B------:R-:W-:Y:S02]  /*23d0*/  IADD3 R16, PT, PT, R16, 0x40, RZ ;  /* 0x0000004010107810 */ /* 0x000fe40007ffe0ff */
[----:B------:R-:W-:Y:S01]  /*23e0*/  FMUL R22, R0, R22 ;  /* 0x0000001600167220 */ /* 0x000fe20000400000 */
[----:B------:R3:W-:Y:S03]  /*23f0*/  STG.E desc[UR6][R2.64+0x8], R18 ;  /* 0x0000081202007986 */ /* 0x0007e6000c101906 */
[----:B------:R-:W-:Y:S01]  /*2400*/  FMUL R22, R22, R24 ;  /* 0x0000001816167220 */ /* 0x000fe20000400000 */
[----:B------:R-:W-:Y:S01]  /*2410*/  @P5 MOV R24, R6 ;  /* 0x0000000600185202 */ /* 0x000fe20000000f00 */
[----:B------:R-:W-:Y:S01]  /*2420*/  @P2 IMAD.MOV.U32 R24, RZ, RZ, R10 ;  /* 0x000000ffff182224 */ /* 0x000fe200078e000a */
[----:B------:R4:W-:Y:S03]  /*2430*/  STG.E desc[UR6][R2.64+0xc], R19 ;  /* 0x00000c1302007986 */ /* 0x0009e6000c101906 */
[----:B-1----:R-:W-:Y:S01]  /*2440*/  FMUL R27, R0, R24 ;  /* 0x00000018001b7220 */ /* 0x002fe20000400000 */
[-C--:B------:R-:W-:Y:S01]  /*2450*/  @P5 MOV R24, R7.reuse ;  /* 0x0000000700185202 */ /* 0x080fe20000000f00 */
[--C-:B------:R-:W-:Y:S01]  /*2460*/  @P2 IMAD.MOV.U32 R24, RZ, RZ, R11.reuse ;  /* 0x000000ffff182224 */ /* 0x100fe200078e000b */
[----:B------:R-:W-:Y:S01]  /*2470*/  ISETP.EQ.AND P2, PT, R15, -0x30, PT ;  /* 0xffffffd00f00780c */ /* 0x000fe20003f42270 */
[----:B------:R-:W-:Y:S01]  /*2480*/  FMUL R27, R27, R26 ;  /* 0x0000001a1b1b7220 */ /* 0x000fe20000400000 */
[----:B------:R-:W-:Y:S01]  /*2490*/  @P4 MOV R26, R7 ;  /* 0x00000007001a4202 */ /* 0x000fe20000000f00 */
[----:B------:R-:W-:-:S02]  /*24a0*/  @P3 IMAD.MOV.U32 R26, RZ, RZ, R11 ;  /* 0x000000ffff1a3224 */ /* 0x000fc400078e000b */
[C---:B0-----:R-:W-:Y:S01]  /*24b0*/  FMUL R29, R0.reuse, R24 ;  /* 0x00000018001d7220 */ /* 0x041fe20000400000 */
[----:B------:R-:W-:Y:S01]  /*24c0*/  @P1 MOV R24, R4 ;  /* 0x0000000400181202 */ /* 0x000fe20000000f00 */
[--C-:B------:R-:W-:Y:S01]  /*24d0*/  @P5 IMAD.MOV.U32 R24, RZ, RZ, R8.reuse ;  /* 0x000000ffff185224 */ /* 0x100fe200078e0008 */
[----:B------:R0:W-:Y:S01]  /*24e0*/  STG.E desc[UR6][R2.64+0x10], R25 ;  /* 0x0000101902007986 */ /* 0x0001e2000c101906 */
[----:B------:R-:W-:Y:S01]  /*24f0*/  FMUL R29, R29, R26 ;  /* 0x0000001a1d1d7220 */ /* 0x000fe20000400000 */
[----:B------:R-:W-:Y:S02]  /*2500*/  VIADD R15, R15, 0x40 ;  /* 0x000000400f0f7836 */ /* 0x000fe40000000000 */
[C---:B--2---:R-:W-:Y:S01]  /*2510*/  FMUL R20, R0.reuse, R24 ;  /* 0x0000001800147220 */ /* 0x044fe20000400000 */
[----:B------:R-:W-:Y:S01]  /*2520*/  @P1 MOV R24, R5 ;  /* 0x0000000500181202 */ /* 0x000fe20000000f00 */
[----:B------:R-:W-:Y:S01]  /*2530*/  @P5 IMAD.MOV.U32 R24, RZ, RZ, R9 ;  /* 0x000000ffff185224 */ /* 0x000fe200078e0009 */
[----:B------:R-:W-:Y:S01]  /*2540*/  @P2 MOV R26, R4 ;  /* 0x00000004001a2202 */ /* 0x000fe20000000f00 */
[----:B------:R-:W-:Y:S01]  /*2550*/  @P4 IMAD.MOV.U32 R26, RZ, RZ, R8 ;  /* 0x000000ffff1a4224 */ /* 0x000fe200078e0008 */
[----:B------:R-:W-:Y:S01]  /*2560*/  @P2 MOV R28, R6 ;  /* 0x00000006001c2202 */ /* 0x000fe20000000f00 */
[----:B---3--:R-:W-:Y:S01]  /*2570*/  FMUL R18, R0, R24 ;  /* 0x0000001800127220 */ /* 0x008fe20000400000 */
[----:B------:R-:W-:-:S02]  /*2580*/  @P1 IMAD.MOV.U32 R24, RZ, RZ, R7 ;  /* 0x000000ffff181224 */ /* 0x000fc400078e0007 */
[----:B------:R-:W-:Y:S01]  /*2590*/  FMUL R20, R20, R26 ;  /* 0x0000001a14147220 */ /* 0x000fe20000400000 */
[----:B------:R-:W-:Y:S01]  /*25a0*/  @P2 MOV R26, R5 ;  /* 0x00000005001a2202 */ /* 0x000fe20000000f00 */
[----:B------:R-:W-:Y:S01]  /*25b0*/  @P4 IMAD.MOV.U32 R26, RZ, RZ, R9 ;  /* 0x000000ffff1a4224 */ /* 0x000fe200078e0009 */
[----:B------:R-:W-:Y:S01]  /*25c0*/  @P4 MOV R28, R10 ;  /* 0x0000000a001c4202 */ /* 0x000fe20000000f00 */
[----:B------:R-:W-:Y:S01]  /*25d0*/  @P5 IMAD.MOV.U32 R24, RZ, RZ, R11 ;  /* 0x000000ffff185224 */ /* 0x000fe200078e000b */
[----:B------:R1:W-:Y:S01]  /*25e0*/  STG.E desc[UR6][R2.64+0x18], R21 ;  /* 0x0000181502007986 */ /* 0x0003e2000c101906 */
[----:B------:R-:W-:Y:S01]  /*25f0*/  FMUL R18, R18, R26 ;  /* 0x0000001a12127220 */ /* 0x000fe20000400000 */
[----:B------:R-:W-:Y:S01]  /*2600*/  @P1 MOV R26, R6 ;  /* 0x00000006001a1202 */ /* 0x000fe20000000f00 */
[----:B----4-:R-:W-:Y:S01]  /*2610*/  @P2 IMAD.MOV.U32 R19, RZ, RZ, R7 ;  /* 0x000000ffff132224 */ /* 0x010fe200078e0007 */
[----:B------:R-:W-:Y:S01]  /*2620*/  @P5 MOV R26, R10 ;  /* 0x0000000a001a5202 */ /* 0x000fe20000000f00 */
[----:B------:R-:W-:Y:S01]  /*2630*/  @P4 IMAD.MOV.U32 R19, RZ, RZ, R11 ;  /* 0x000000ffff134224 */ /* 0x000fe200078e000b */
[----:B------:R-:W-:Y:S01]  /*2640*/  ISETP.GE.AND P1, PT, R17, -0xc, PT ;  /* 0xfffffff41100780c */ /* 0x000fe20003f26270 */
[C---:B------:R-:W-:Y:S01]  /*2650*/  FMUL R24, R0.reuse, R24 ;  /* 0x0000001800187220 */ /* 0x040fe20000400000 */
[----:B------:R-:W-:Y:S01]  /*2660*/  STG.E desc[UR6][R2.64+0x14], R23 ;  /* 0x0000141702007986 */ /* 0x000fe2000c101906 */
[----:B0-----:R-:W-:-:S02]  /*2670*/  FMUL R25, R0, R26 ;  /* 0x0000001a00197220 */ /* 0x001fc40000400000 */
[----:B------:R-:W-:Y:S01]  /*2680*/  FMUL R19, R24, R19 ;  /* 0x0000001318137220 */ /* 0x000fe20000400000 */
[----:B-1----:R-:W-:Y:S01]  /*2690*/  IADD3 R21, P2, PT, R2, 0x40, RZ ;  /* 0x0000004002157810 */ /* 0x002fe20007f5e0ff */
[----:B------:R-:W-:Y:S01]  /*26a0*/  FMUL R25, R25, R28 ;  /* 0x0000001c19197220 */ /* 0x000fe20000400000 */
[----:B------:R-:W-:Y:S03]  /*26b0*/  STG.E desc[UR6][R2.64+0x1c], R22 ;  /* 0x00001c1602007986 */ /* 0x000fe6000c101906 */
[----:B------:R-:W-:Y:S01]  /*26c0*/  IMAD.X R24, RZ, RZ, R3, P2 ;  /* 0x000000ffff187224 */ /* 0x000fe200010e0603 */
[----:B------:R-:W-:Y:S04]  /*26d0*/  STG.E desc[UR6][R2.64+0x20], R27 ;  /* 0x0000201b02007986 */ /* 0x000fe8000c101906 */
[----:B------:R-:W-:Y:S04]  /*26e0*/  STG.E desc[UR6][R2.64+0x24], R29 ;  /* 0x0000241d02007986 */ /* 0x000fe8000c101906 */
[----:B------:R-:W-:Y:S04]  /*26f0*/  STG.E desc[UR6][R2.64+0x28], R20 ;  /* 0x0000281402007986 */ /* 0x000fe8000c101906 */
[----:B------:R-:W-:Y:S04]  /*2700*/  STG.E desc[UR6][R2.64+0x2c], R18 ;  /* 0x00002c1202007986 */ /* 0x000fe8000c101906 */
[----:B------:R-:W-:Y:S04]  /*2710*/  STG.E desc[UR6][R2.64+0x30], R25 ;  /* 0x0000301902007986 */ /* 0x000fe8000c101906 */
[----:B------:R0:W-:Y:S02]  /*2720*/  STG.E desc[UR6][R2.64+0x34], R19 ;  /* 0x0000341302007986 */ /* 0x0001e4000c101906 */
[----:B0-----:R-:W-:Y:S01]  /*2730*/  MOV R2, R21 ;  /* 0x0000001500027202 */ /* 0x001fe20000000f00 */
[----:B------:R-:W-:Y:S01]  /*2740*/  IMAD.MOV.U32 R3, RZ, RZ, R24 ;  /* 0x000000ffff037224 */ /* 0x000fe200078e0018 */
[----:B------:R-:W-:Y:S06]  /*2750*/  @!P1 BRA `(.L_x_26) ;  /* 0xfffffff400f49947 */ /* 0x000fec000383ffff */
.L_x_25:
[----:B------:R-:W-:Y:S05]  /*2760*/  BSYNC.RECONVERGENT B2 ;  /* 0x0000000000027941 */ /* 0x000fea0003800200 */
.L_x_24:
[----:B------:R-:W-:Y:S01]  /*2770*/  IADD3 R18, PT, PT, -R17, RZ, RZ ;  /* 0x000000ff11127210 */ /* 0x000fe20007ffe1ff */
[----:B------:R-:W-:Y:S03]  /*2780*/  BSSY.RECONVERGENT B2, `(.L_x_27) ;  /* 0x0000049000027945 */ /* 0x000fe60003800200 */
[----:B------:R-:W-:-:S13]  /*2790*/  ISETP.GT.AND P1, PT, R18, 0x4, PT ;  /* 0x000000041200780c */ /* 0x000fda0003f24270 */
[----:B------:R-:W-:Y:S05]  /*27a0*/  @!P1 BRA `(.L_x_28) ;  /* 0x0000000400189947 */ /* 0x000fea0003800000 */
[C---:B------:R-:W-:Y:S02]  /*27b0*/  ISETP.EQ.AND P0, PT, R16.reuse, RZ, PT ;  /* 0x000000ff1000720c */ /* 0x040fe40003f02270 */
[C---:B------:R-:W-:Y:S02]  /*27c0*/  ISETP.EQ.AND P1, PT, R16.reuse, 0x10, PT ;  /* 0x000000101000780c */ /* 0x040fe40003f22270 */
[C---:B------:R-:W-:Y:S02]  /*27d0*/  ISETP.EQ.AND P2, PT, R15.reuse, RZ, PT ;  /* 0x000000ff0f00720c */ /* 0x040fe40003f42270 */
[C---:B------:R-:W-:Y:S02]  /*27e0*/  ISETP.EQ.AND P3, PT, R15.reuse, 0x10, PT ;  /* 0x000000100f00780c */ /* 0x040fe40003f62270 */
[C---:B------:R-:W-:Y:S01]  /*27f0*/  ISETP.EQ.AND P4, PT, R16.reuse, -0x10, PT ;  /* 0xfffffff01000780c */ /* 0x040fe20003f82270 */
[----:B------:R-:W-:Y:S01]  /*2800*/  VIADD R16, R16, 0x20 ;  /* 0x0000002010107836 */ /* 0x000fe20000000000 */
[----:B------:R-:W-:-:S02]  /*2810*/  ISETP.EQ.AND P5, PT, R15, -0x10, PT ;  /* 0xfffffff00f00780c */ /* 0x000fc40003fa2270 */
[----:B------:R-:W-:Y:S01]  /*2820*/  IADD3 R17, PT, PT, R17, 0x8, RZ ;  /* 0x0000000811117810 */ /* 0x000fe20007ffe0ff */
[----:B------:R-:W-:Y:S01]  /*2830*/  @P0 IMAD.MOV.U32 R19, RZ, RZ, R4 ;  /* 0x000000ffff130224 */ /* 0x000fe200078e0004 */
[----:B------:R-:W-:Y:S01]  /*2840*/  IADD3 R15, PT, PT, R15, 0x20, RZ ;  /* 0x000000200f0f7810 */ /* 0x000fe20007ffe0ff */
[----:B-----5:R-:W-:Y:S02]  /*2850*/  @P1 IMAD.MOV.U32 R19, RZ, RZ, R8 ;  /* 0x000000ffff131224 */ /* 0x020fe400078e0008 */
[----:B------:R-:W-:Y:S01]  /*2860*/  @P2 MOV R18, R4 ;  /* 0x0000000400122202 */ /* 0x000fe20000000f00 */
[----:B------:R-:W-:Y:S01]  /*2870*/  @P0 IMAD.MOV.U32 R25, RZ, RZ, R5 ;  /* 0x000000ffff190224 */ /* 0x000fe200078e0005 */
[----:B------:R-:W-:Y:S01]  /*2880*/  @P3 MOV R18, R8 ;  /* 0x0000000800123202 */ /* 0x000fe20000000f00 */
[----:B------:R-:W-:Y:S01]  /*2890*/  FMUL R19, R0, R19 ;  /* 0x0000001300137220 */ /* 0x000fe20000400000 */
[----:B------:R-:W-:Y:S01]  /*28a0*/  @P0 IMAD.MOV.U32 R21, RZ, RZ, R7 ;  /* 0x000000ffff150224 */ /* 0x000fe200078e0007 */
[----:B------:R-:W-:Y:S01]  /*28b0*/  @P1 MOV R21, R11 ;  /* 0x0000000b00151202 */ /* 0x000fe20000000f00 */
[----:B------:R-:W-:-:S02]  /*28c0*/  @P1 IMAD.MOV.U32 R25, RZ, RZ, R9 ;  /* 0x000000ffff191224 */ /* 0x000fc400078e0009 */
[----:B------:R-:W-:Y:S01]  /*28d0*/  FMUL R19, R19, R18 ;  /* 0x0000001213137220 */ /* 0x000fe20000400000 */
[----:B------:R-:W-:Y:S01]  /*28e0*/  @P2 MOV R22, R5 ;  /* 0x0000000500162202 */ /* 0x000fe20000000f00 */
[----:B------:R-:W-:Y:S01]  /*28f0*/  @P0 IMAD.MOV.U32 R23, RZ, RZ, R6 ;  /* 0x000000ffff170224 */ /* 0x000fe200078e0006 */
[----:B------:R-:W-:Y:S01]  /*2900*/  @P2 MOV R18, R7 ;  /* 0x0000000700122202 */ /* 0x000fe20000000f00 */
[----:B------:R-:W-:Y:S01]  /*2910*/  @P3 IMAD.MOV.U32 R22, RZ, RZ, R9 ;  /* 0x000000ffff163224 */ /* 0x000fe200078e0009 */
[----:B------:R-:W-:Y:S01]  /*2920*/  @P1 MOV R23, R10 ;  /* 0x0000000a00171202 */ /* 0x000fe20000000f00 */
[C---:B------:R-:W-:Y:S01]  /*2930*/  FMUL R25, R0.reuse, R25 ;  /* 0x0000001900197220 */ /* 0x040fe20000400000 */
[----:B------:R-:W-:Y:S01]  /*2940*/  @P3 MOV R18, R11 ;  /* 0x0000000b00123202 */ /* 0x000fe20000000f00 */
[----:B------:R-:W-:Y:S01]  /*2950*/  FMUL R27, R0, R21 ;  /* 0x00000015001b7220 */ /* 0x000fe20000400000 */
[----:B------:R-:W-:Y:S01]  /*2960*/  @P2 MOV R20, R6 ;  /* 0x0000000600142202 */ /* 0x000fe20000000f00 */
[----:B------:R-:W-:Y:S01]  /*2970*/  FMUL R21, R25, R22 ;  /* 0x0000001619157220 */ /* 0x000fe20000400000 */
[----:B------:R-:W-:-:S02]  /*2980*/  @P3 IMAD.MOV.U32 R20, RZ, RZ, R10 ;  /* 0x000000ffff143224 */ /* 0x000fc400078e000a */
[----:B------:R-:W-:Y:S01]  /*2990*/  FMUL R23, R0, R23 ;  /* 0x0000001700177220 */ /* 0x000fe20000400000 */
[--C-:B------:R-:W-:Y:S02]  /*29a0*/  @P4 IMAD.MOV.U32 R29, RZ, RZ, R4.reuse ;  /* 0x000000ffff1d4224 */ /* 0x100fe400078e0004 */
[----:B------:R-:W-:Y:S01]  /*29b0*/  FMUL R25, R27, R18 ;  /* 0x000000121b197220 */ /* 0x000fe20000400000 */
[----:B------:R-:W-:Y:S01]  /*29c0*/  @P4 MOV R27, R5 ;  /* 0x00000005001b4202 */ /* 0x000fe20000000f00 */
[----:B------:R-:W-:Y:S01]  /*29d0*/  FMUL R23, R23, R20 ;  /* 0x0000001417177220 */ /* 0x000fe20000400000 */
[----:B------:R-:W-:Y:S01]  /*29e0*/  @P0 MOV R29, R8 ;  /* 0x00000008001d0202 */ /* 0x000fe20000000f00 */
[----:B------:R-:W-:Y:S01]  /*29f0*/  @P5 IMAD.MOV.U32 R22, RZ, RZ, R4 ;  /* 0x000000ffff165224 */ /* 0x000fe200078e0004 */
[-C--:B------:R-:W-:Y:S01]  /*2a00*/  @P0 MOV R27, R9.reuse ;  /* 0x00000009001b0202 */ /* 0x080fe20000000f00 */
[----:B------:R-:W-:Y:S01]  /*2a10*/  @P5 IMAD.MOV.U32 R20, RZ, RZ, R5 ;  /* 0x000000ffff145224 */ /* 0x000fe200078e0005 */
[----:B------:R-:W-:Y:S01]  /*2a20*/  @P2 MOV R20, R9 ;  /* 0x0000000900142202 */ /* 0x000fe20000000f00 */
[----:B------:R-:W-:-:S02]  /*2a30*/  @P2 IMAD.MOV.U32 R22, RZ, RZ, R8 ;  /* 0x000000ffff162224 */ /* 0x000fc400078e0008 */
[C---:B------:R-:W-:Y:S01]  /*2a40*/  FMUL R18, R0.reuse, R29 ;  /* 0x0000001d00127220 */ /* 0x040fe20000400000 */
[----:B------:R-:W-:Y:S01]  /*2a50*/  FMUL R29, R0, R27 ;  /* 0x0000001b001d7220 */ /* 0x000fe20000400000 */
[----:B------:R0:W-:Y:S01]  /*2a60*/  STG.E desc[UR6][R2.64+-0x8], R19 ;  /* 0xfffff81302007986 */ /* 0x0001e2000c101906 */
[--C-:B------:R-:W-:Y:S02]  /*2a70*/  @P5 IMAD.MOV.U32 R24, RZ, RZ, R6.reuse ;  /* 0x000000ffff185224 */ /* 0x100fe400078e0006 */
[----:B------:R-:W-:Y:S01]  /*2a80*/  FMUL R27, R18, R22 ;  /* 0x00000016121b7220 */ /* 0x000fe20000400000 */
[----:B------:R-:W-:Y:S01]  /*2a90*/  FMUL R29, R29, R20 ;  /* 0x000000141d1d7220 */ /* 0x000fe20000400000 */
[----:B------:R-:W-:Y:S01]  /*2aa0*/  @P4 MOV R18, R7 ;  /* 0x0000000700124202 */ /* 0x000fe20000000f00 */
[----:B------:R-:W-:Y:S01]  /*2ab0*/  @P4 IMAD.MOV.U32 R20, RZ, RZ, R6 ;  /* 0x000000ffff144224 */ /* 0x000fe200078e0006 */
[----:B------:R-:W-:Y:S01]  /*2ac0*/  @P0 MOV R18, R11 ;  /* 0x0000000b00120202 */ /* 0x000fe20000000f00 */
[--C-:B------:R-:W-:Y:S01]  /*2ad0*/  @P0 IMAD.MOV.U32 R20, RZ, RZ, R10.reuse ;  /* 0x000000ffff140224 */ /* 0x100fe200078e000a */
[----:B------:R-:W-:Y:S01]  /*2ae0*/  @P5 MOV R22, R7 ;  /* 0x0000000700165202 */ /* 0x000fe20000000f00 */
[----:B------:R-:W-:Y:S01]  /*2af0*/  @P2 IMAD.MOV.U32 R24, RZ, RZ, R10 ;  /* 0x000000ffff182224 */ /* 0x000fe200078e000a */
[----:B------:R-:W-:Y:S01]  /*2b00*/  @P2 MOV R22, R11 ;  /* 0x0000000b00162202 */ /* 0x000fe20000000f00 */
[C---:B------:R-:W-:Y:S01]  /*2b10*/  FMUL R20, R0.reuse, R20 ;  /* 0x0000001400147220 */ /* 0x040fe20000400000 */
[----:B------:R-:W-:Y:S01]  /*2b20*/  FMUL R18, R0, R18 ;  /* 0x0000001200127220 */ /* 0x000fe20000400000 */
[----:B0-----:R-:W-:Y:S01]  /*2b30*/  IADD3 R19, P1, PT, R2, 0x20, RZ ;  /* 0x0000002002137810 */ /* 0x001fe20007f3e0ff */
[----:B------:R-:W-:Y:S01]  /*2b40*/  STG.E desc[UR6][R2.64+-0x4], R21 ;  /* 0xfffffc1502007986 */ /* 0x000fe2000c101906 */
[----:B------:R-:W-:Y:S01]  /*2b50*/  FMUL R20, R20, R24 ;  /* 0x0000001814147220 */ /* 0x000fe20000400000 */
[----:B------:R-:W-:Y:S01]  /*2b60*/  FMUL R18, R18, R22 ;  /* 0x0000001612127220 */ /* 0x000fe20000400000 */
[----:B------:R-:W-:Y:S01]  /*2b70*/  PLOP3.LUT P0, PT, PT, PT, PT, 0x8, 0x80 ;  /* 0x000000000080781c */ /* 0x000fe20003f0e170 */
[----:B------:R-:W-:Y:S01]  /*2b80*/  IMAD.X R22, RZ, RZ, R3, P1 ;  /* 0x000000ffff167224 */ /* 0x000fe200008e0603 */
[----:B------:R-:W-:Y:S04]  /*2b90*/  STG.E desc[UR6][R2.64], R23 ;  /* 0x0000001702007986 */ /* 0x000fe8000c101906 */
[----:B------:R-:W-:Y:S04]  /*2ba0*/  STG.E desc[UR6][R2.64+0x4], R25 ;  /* 0x0000041902007986 */ /* 0x000fe8000c101906 */
[----:B------:R-:W-:Y:S04]  /*2bb0*/  STG.E desc[UR6][R2.64+0x8], R27 ;  /* 0x0000081b02007986 */ /* 0x000fe8000c101906 */
[----:B------:R-:W-:Y:S04]  /*2bc0*/  STG.E desc[UR6][R2.64+0xc], R29 ;  /* 0x00000c1d02007986 */ /* 0x000fe8000c101906 */
[----:B------:R-:W-:Y:S04]  /*2bd0*/  STG.E desc[UR6][R2.64+0x10], R20 ;  /* 0x0000101402007986 */ /* 0x000fe8000c101906 */
[----:B------:R0:W-:Y:S02]  /*2be0*/  STG.E desc[UR6][R2.64+0x14], R18 ;  /* 0x0000141202007986 */ /* 0x0001e4000c101906 */
[----:B0-----:R-:W-:Y:S01]  /*2bf0*/  IMAD.MOV.U32 R2, RZ, RZ, R19 ;  /* 0x000000ffff027224 */ /* 0x001fe200078e0013 */
[----:B------:R-:W-:-:S07]  /*2c00*/  MOV R3, R22 ;  /* 0x0000001600037202 */ /* 0x000fce0000000f00 */
.L_x_28:
[----:B------:R-:W-:Y:S05]  /*2c10*/  BSYNC.RECONVERGENT B2 ;  /* 0x0000000000027941 */ /* 0x000fea0003800200 */
.L_x_27:
[----:B------:R-:W-:-:S13]  /*2c20*/  ISETP.NE.OR P0, PT, R17, RZ, P0 ;  /* 0x000000ff1100720c */ /* 0x000fda0000705670 */
[----:B------:R-:W-:Y:S05]  /*2c30*/  @!P0 BREAK.RELIABLE B1 ;  /* 0x0000000000018942 */ /* 0x000fea0003800100 */
[----:B------:R-:W-:Y:S05]  /*2c40*/  @!P0 BRA `(.L_x_21) ;  /* 0x0000000000a88947 */ /* 0x000fea0003800000 */
.L_x_23:
[----:B------:R-:W-:Y:S05]  /*2c50*/  BSYNC.RELIABLE B1 ;  /* 0x0000000000017941 */ /* 0x000fea0003800100 */
.L_x_22:
[C---:B------:R-:W-:Y:S01]  /*2c60*/  ISETP.EQ.AND P0, PT, R16.reuse, RZ, PT ;  /* 0x000000ff1000720c */ /* 0x040fe20003f02270 */
[----:B------:R-:W-:Y:S01]  /*2c70*/  VIADD R17, R17, 0x4 ;  /* 0x0000000411117836 */ /* 0x000fe20000000000 */
[C---:B------:R-:W-:Y:S01]  /*2c80*/  ISETP.EQ.AND P1, PT, R16.reuse, 0x10, PT ;  /* 0x000000101000780c */ /* 0x040fe20003f22270 */
[----:B------:R-:W-:Y:S01]  /*2c90*/  VIADD R16, R16, 0x10 ;  /* 0x0000001010107836 */ /* 0x000fe20000000000 */
[C---:B------:R-:W-:Y:S02]  /*2ca0*/  ISETP.EQ.AND P2, PT, R15.reuse, RZ, PT ;  /* 0x000000ff0f00720c */ /* 0x040fe40003f42270 */
[C---:B------:R-:W-:Y:S02]  /*2cb0*/  ISETP.EQ.AND P3, PT, R15.reuse, 0x10, PT ;  /* 0x000000100f00780c */ /* 0x040fe40003f62270 */
[----:B------:R-:W-:-:S05]  /*2cc0*/  IADD3 R15, PT, PT, R15, 0x10, RZ ;  /* 0x000000100f0f7810 */ /* 0x000fca0007ffe0ff */
[----:B------:R-:W-:Y:S02]  /*2cd0*/  @P0 IMAD.MOV.U32 R19, RZ, RZ, R4 ;  /* 0x000000ffff130224 */ /* 0x000fe400078e0004 */
        /* <DEDUP_REMOVED lines=9> */
[----:B------:R-:W-:Y:S01]  /*2d70*/  @P0 IMAD.MOV.U32 R25, RZ, RZ, R7 ;  /* 0x000000ffff190224 */ /* 0x000fe200078e0007 */
[----:B------:R-:W-:Y:S01]  /*2d80*/  @P1 MOV R25, R11 ;  /* 0x0000000b00191202 */ /* 0x000fe20000000f00 */
[----:B------:R-:W-:Y:S01]  /*2d90*/  @P1 IMAD.MOV.U32 R21, RZ, RZ, R9 ;  /* 0x000000ffff151224 */ /* 0x000fe200078e0009 */
[----:B------:R-:W-:Y:S01]  /*2da0*/  ISETP.NE.AND P0, PT, R17, RZ, PT ;  /* 0x000000ff1100720c */ /* 0x000fe20003f05270 */
[C---:B------:R-:W-:Y:S01]  /*2db0*/  FMUL R23, R0.reuse, R23 ;  /* 0x0000001700177220 */ /* 0x040fe20000400000 */
        /* <DEDUP_REMOVED lines=8> */
[----:B------:R-:W-:Y:S01]  /*2e40*/  IADD3 R18, P1, PT, R2, 0x10, RZ ;  /* 0x0000001002127810 */ /* 0x000fe20007f3e0ff */
[----:B------:R-:W-:Y:S01]  /*2e50*/  FMUL R21, R21, R20 ;  /* 0x0000001415157220 */ /* 0x000fe20000400000 */
[----:B------:R-:W-:Y:S01]  /*2e60*/  STG.E desc[UR6][R2.64+-0x8], R19 ;  /* 0xfffff81302007986 */ /* 0x000fe2000c101906 */
[----:B------:R-:W-:Y:S01]  /*2e70*/  FMUL R25, R25, R22 ;  /* 0x0000001619197220 */ /* 0x000fe20000400000 */
[----:B------:R-:W-:-:S02]  /*2e80*/  IADD3.X R27, PT, PT, RZ, R3, RZ, P1, !PT ;  /* 0x00000003ff1b7210 */ /* 0x000fc40000ffe4ff */
[----:B------:R-:W-:Y:S04]  /*2e90*/  STG.E desc[UR6][R2.64+-0x4], R21 ;  /* 0xfffffc1502007986 */ /* 0x000fe8000c101906 */
[----:B------:R-:W-:Y:S04]  /*2ea0*/  STG.E desc[UR6][R2.64], R23 ;  /* 0x0000001702007986 */ /* 0x000fe8000c101906 */
[----:B------:R0:W-:Y:S02]  /*2eb0*/  STG.E desc[UR6][R2.64+0x4], R25 ;  /* 0x0000041902007986 */ /* 0x0001e4000c101906 */
[----:B0-----:R-:W-:Y:S01]  /*2ec0*/  IMAD.MOV.U32 R2, RZ, RZ, R18 ;  /* 0x000000ffff027224 */ /* 0x001fe200078e0012 */
[----:B------:R-:W-:Y:S01]  /*2ed0*/  MOV R3, R27 ;  /* 0x0000001b00037202 */ /* 0x000fe20000000f00 */
[----:B------:R-:W-:Y:S06]  /*2ee0*/  @P0 BRA `(.L_x_22) ;  /* 0xfffffffc005c0947 */ /* 0x000fec000383ffff */
.L_x_21:
[----:B------:R-:W-:Y:S05]  /*2ef0*/  BSYNC.RECONVERGENT B0 ;  /* 0x0000000000007941 */ /* 0x000fea0003800200 */
.L_x_20:
[----:B------:R-:W0:Y:S02]  /*2f00*/  LDCU UR4, c[0x0][0x398] ;  /* 0x00007300ff0477ac */ /* 0x000e240008000800 */
[----:B0-----:R-:W-:-:S06]  /*2f10*/  ULOP3.LUT UR4, UR4, 0x3, URZ, 0xc0, !UPT ;  /* 0x0000000304047892 */ /* 0x001fcc000f8ec0ff */
[----:B------:R-:W-:-:S13]  /*2f20*/  ISETP.NE.AND P0, PT, RZ, UR4, PT ;  /* 0x00000004ff007c0c */ /* 0x000fda000bf05270 */
[----:B------:R-:W-:Y:S05]  /*2f30*/  @!P0 EXIT ;  /* 0x000000000000894d */ /* 0x000fea0003800000 */
[----:B------:R-:W0:Y:S01]  /*2f40*/  LDCU.64 UR8, c[0x0][0x380] ;  /* 0x00007000ff0877ac */ /* 0x000e220008000a00 */
[----:B------:R-:W-:Y:S02]  /*2f50*/  IMAD.IADD R2, R12, 0x1, R13 ;  /* 0x000000010c027824 */ /* 0x000fe400078e020d */
[----:B------:R-:W-:Y:S01]  /*2f60*/  IMAD.SHL.U32 R12, R13, 0x4, RZ ;  /* 0x000000040d0c7824 */ /* 0x000fe200078e00ff */
[----:B------:R-:W-:Y:S01]  /*2f70*/  UIADD3 UR4, UPT, UPT, -UR4, URZ, URZ ;  /* 0x000000ff04047290 */ /* 0x000fe2000fffe1ff */
[----:B------:R-:W-:-:S04]  /*2f80*/  IMAD.WIDE.U32 R2, R2, 0x4, RZ ;  /* 0x0000000402027825 */ /* 0x000fc800078e00ff */
[----:B------:R-:W-:-:S04]  /*2f90*/  IMAD.WIDE.U32 R2, R14, 0x4, R2 ;  /* 0x000000040e027825 */ /* 0x000fc800078e0002 */
[----:B------:R-:W-:Y:S01]  /*2fa0*/  HFMA2 R14, -RZ, RZ, 0, 9.5367431640625e-07 ;  /* 0x00000010ff0e7431 */ /* 0x000fe200000001ff */
[----:B0-----:R-:W-:-:S04]  /*2fb0*/  IADD3 R15, P0, PT, R2, UR8, RZ ;  /* 0x00000008020f7c10 */ /* 0x001fc8000ff1e0ff */
[----:B------:R-:W-:Y:S01]  /*2fc0*/  IMAD R14, R13, 0x4, R14 ;  /* 0x000000040d0e7824 */ /* 0x000fe200078e020e */
[----:B------:R-:W-:-:S08]  /*2fd0*/  IADD3.X R16, PT, PT, R3, UR9, RZ, P0, !PT ;  /* 0x0000000903107c10 */ /* 0x000fd000087fe4ff */
.L_x_29:
[C---:B------:R-:W-:Y:S01]  /*2fe0*/  ISETP.EQ.AND P2, PT, R12.reuse, RZ, PT ;  /* 0x000000ff0c00720c */ /* 0x040fe20003f42270 */
[----:B------:R-:W-:Y:S01]  /*2ff0*/  UIADD3 UR4, UPT, UPT, UR4, 0x1, URZ ;  /* 0x0000000104047890 */ /* 0x000fe2000fffe0ff */
[----:B------:R-:W-:Y:S02]  /*3000*/  ISETP.EQ.AND P4, PT, R12, 0x4, PT ;  /* 0x000000040c00780c */ /* 0x000fe40003f82270 */
[----:B------:R-:W-:Y:S01]  /*3010*/  ISETP.EQ.AND P5, PT, R14, RZ, PT ;  /* 0x000000ff0e00720c */ /* 0x000fe20003fa2270 */
[----:B------:R-:W-:Y:S01]  /*3020*/  UISETP.NE.AND UP0, UPT, UR4, URZ, UPT ;  /* 0x000000ff0400728c */ /* 0x000fe2000bf05270 */
[----:B------:R-:W-:Y:S02]  /*3030*/  ISETP.EQ.AND P6, PT, R12, 0x8, PT ;  /* 0x000000080c00780c */ /* 0x000fe40003fc2270 */
[----:B------:R-:W-:Y:S02]  /*3040*/  ISETP.EQ.AND P0, PT, R14, 0x4, PT ;  /* 0x000000040e00780c */ /* 0x000fe40003f02270 */
[----:B------:R-:W-:-:S02]  /*3050*/  ISETP.EQ.AND P1, PT, R12, 0xc, PT ;  /* 0x0000000c0c00780c */ /* 0x000fc40003f22270 */
[----:B------:R-:W-:Y:S02]  /*3060*/  ISETP.EQ.AND P3, PT, R12, 0x10, PT ;  /* 0x000000100c00780c */ /* 0x000fe40003f62270 */
[-C--:B0-----:R-:W-:Y:S01]  /*3070*/  @P2 MOV R3, R4.reuse ;  /* 0x0000000400032202 */ /* 0x081fe20000000f00 */
[----:B------:R-:W-:Y:S01]  /*3080*/  @P4 IMAD.MOV.U32 R3, RZ, RZ, R5 ;  /* 0x000000ffff034224 */ /* 0x000fe200078e0005 */
[C---:B------:R-:W-:Y:S02]  /*3090*/  ISETP.EQ.AND P2, PT, R14.reuse, 0x8, PT ;  /* 0x000000080e00780c */ /* 0x040fe40003f42270 */
[----:B------:R-:W-:Y:S01]  /*30a0*/  ISETP.EQ.AND P4, PT, R14, 0xc, PT ;  /* 0x0000000c0e00780c */ /* 0x000fe20003f82270 */
[----:B------:R-:W-:Y:S01]  /*30b0*/  @P6 IMAD.MOV.U32 R3, RZ, RZ, R6 ;  /* 0x000000ffff036224 */ /* 0x000fe200078e0006 */
[----:B------:R-:W-:Y:S02]  /*30c0*/  @P5 MOV R13, R4 ;  /* 0x00000004000d5202 */ /* 0x000fe40000000f00 */
[C---:B------:R-:W-:Y:S01]  /*30d0*/  ISETP.EQ.AND P6, PT, R12.reuse, 0x14, PT ;  /* 0x000000140c00780c */ /* 0x040fe20003fc2270 */
[----:B------:R-:W-:Y:S01]  /*30e0*/  @P1 IMAD.MOV.U32 R3, RZ, RZ, R7 ;  /* 0x000000ffff031224 */ /* 0x000fe200078e0007 */
[----:B------:R-:W-:Y:S01]  /*30f0*/  @P0 MOV R13, R5 ;  /* 0x00000005000d0202 */ /* 0x000fe20000000f00 */
[----:B-----5:R-:W-:Y:S01]  /*3100*/  @P3 IMAD.MOV.U32 R3, RZ, RZ, R8 ;  /* 0x000000ffff033224 */ /* 0x020fe200078e0008 */
[----:B------:R-:W-:-:S02]  /*3110*/  ISETP.EQ.AND P0, PT, R12, 0x18, PT ;  /* 0x000000180c00780c */ /* 0x000fc40003f02270 */
[----:B------:R-:W-:Y:S02]  /*3120*/  ISETP.EQ.AND P5, PT, R14, 0x10, PT ;  /* 0x000000100e00780c */ /* 0x000fe40003fa2270 */
[----:B------:R-:W-:Y:S02]  /*3130*/  @P2 MOV R13, R6 ;  /* 0x00000006000d2202 */ /* 0x000fe40000000f00 */
[C---:B------:R-:W-:Y:S01]  /*3140*/  ISETP.EQ.AND P2, PT, R12.reuse, 0x1c, PT ;  /* 0x0000001c0c00780c */ /* 0x040fe20003f42270 */
[----:B------:R-:W-:Y:S01]  /*3150*/  VIADD R12, R12, 0x4 ;  /* 0x000000040c0c7836 */ /* 0x000fe20000000000 */
[C---:B------:R-:W-:Y:S02]  /*3160*/  ISETP.EQ.AND P1, PT, R14.reuse, 0x14, PT ;  /* 0x000000140e00780c */ /* 0x040fe40003f22270 */
[----:B------:R-:W-:Y:S02]  /*3170*/  ISETP.EQ.AND P3, PT, R14, 0x18, PT ;  /* 0x000000180e00780c */ /* 0x000fe40003f62270 */
[----:B------:R-:W-:-:S02]  /*3180*/  @P4 MOV R13, R7 ;  /* 0x00000007000d4202 */ /* 0x000fc40000000f00 */
[C---:B------:R-:W-:Y:S01]  /*3190*/  ISETP.EQ.AND P4, PT, R14.reuse, 0x1c, PT ;  /* 0x0000001c0e00780c */ /* 0x040fe20003f82270 */
[----:B------:R-:W-:Y:S01]  /*31a0*/  @P5 IMAD.MOV.U32 R13, RZ, RZ, R8 ;  /* 0x000000ffff0d5224 */ /* 0x000fe200078e0008 */
[----:B------:R-:W-:Y:S02]  /*31b0*/  @P6 MOV R3, R9 ;  /* 0x0000000900036202 */ /* 0x000fe40000000f00 */
[----:B------:R-:W-:Y:S02]  /*31c0*/  @P0 MOV R3, R10 ;  /* 0x0000000a00030202 */ /* 0x000fe40000000f00 */
[----:B------:R-:W-:Y:S01]  /*31d0*/  @P2 MOV R3, R11 ;  /* 0x0000000b00032202 */ /* 0x000fe20000000f00 */
[----:B------:R-:W-:Y:S01]  /*31e0*/  @P1 IMAD.MOV.U32 R13, RZ, RZ, R9 ;  /* 0x000000ffff0d1224 */ /* 0x000fe200078e0009 */
[----:B------:R-:W-:Y:S01]  /*31f0*/  IADD3 R14, PT, PT, R14, 0x4, RZ ;  /* 0x000000040e0e7810 */ /* 0x000fe20007ffe0ff */
[----:B------:R-:W-:Y:S02]  /*3200*/  @P3 IMAD.MOV.U32 R13, RZ, RZ, R10 ;  /* 0x000000ffff0d3224 */ /* 0x000fe400078e000a */
[----:B------:R-:W-:Y:S01]  /*3210*/  FMUL R2, R0, R3 ;  /* 0x0000000300027220 */ /* 0x000fe20000400000 */
[----:B------:R-:W-:-:S02]  /*3220*/  IMAD.MOV.U32 R3, RZ, RZ, R16 ;  /* 0x000000ffff037224 */ /* 0x000fc400078e0010 */
[----:B------:R-:W-:-:S04]  /*3230*/  @P4 IMAD.MOV.U32 R13, RZ, RZ, R11 ;  /* 0x000000ffff0d4224 */ /* 0x000fc800078e000b */
[----:B------:R-:W-:Y:S01]  /*3240*/  FMUL R13, R2, R13 ;  /* 0x0000000d020d7220 */ /* 0x000fe20000400000 */
[----:B------:R-:W-:Y:S02]  /*3250*/  MOV R2, R15 ;  /* 0x0000000f00027202 */ /* 0x000fe40000000f00 */
[----:B------:R-:W-:-:S03]  /*3260*/  IADD3 R15, P0, PT, R15, 0x4, RZ ;  /* 0x000000040f0f7810 */ /* 0x000fc60007f1e0ff */
[----:B------:R0:W-:Y:S01]  /*3270*/  STG.E desc[UR6][R2.64], R13 ;  /* 0x0000000d02007986 */ /* 0x0001e2000c101906 */
[----:B------:R-:W-:Y:S01]  /*3280*/  IADD3.X R16, PT, PT, RZ, R16, RZ, P0, !PT ;  /* 0x00000010ff107210 */ /* 0x000fe200007fe4ff */
[----:B------:R-:W-:Y:S08]  /*3290*/  BRA.U UP0, `(.L_x_29) ;  /* 0xfffffffd00507547 */ /* 0x000ff0000b83ffff */
[----:B------:R-:W-:Y:S05]  /*32a0*/  EXIT ;  /* 0x000000000000794d */ /* 0x000fea0003800000 */
.L_x_19:
[----:B------:R-:W1:Y:S01]  /*32b0*/  S2UR UR4, SR_CTAID.X ;  /* 0x00000000000479c3 */ /* 0x000e620000002500 */
[C---:B------:R-:W-:Y:S01]  /*32c0*/  FMUL R3, R0.reuse, R4 ;  /* 0x0000000400037220 */ /* 0x040fe20000400000 */
[----:B------:R-:W-:-:S03]  /*32d0*/  FMUL R15, R0, R6 ;  /* 0x00000006000f7220 */ /* 0x000fc60000400000 */
[----:B-----5:R-:W-:Y:S01]  /*32e0*/  FMUL R8, R3, R8 ;  /* 0x0000000803087220 */ /* 0x020fe20000400000 */
[----:B------:R-:W-:Y:S02]  /*32f0*/  FMUL R10, R15, R10 ;  /* 0x0000000a0f0a7220 */ /* 0x000fe40000400000 */
[----:B------:R-:W1:Y:S08]  /*3300*/  LDC R14, c[0x0][0x398] ;  /* 0x0000e600ff0e7b82 */ /* 0x000e700000000800 */
[----:B------:R-:W2:Y:S01]  /*3310*/  LDC.64 R12, c[0x0][0x380] ;  /* 0x0000e000ff0c7b82 */ /* 0x000ea20000000a00 */
[----:B-1----:R-:W-:-:S02]  /*3320*/  IMAD R17, R14, UR4, RZ ;  /* 0x000000040e117c24 */ /* 0x002fc4000f8e02ff */
[C---:B------:R-:W-:Y:S01]  /*3330*/  FMUL R14, R0.reuse, R5 ;  /* 0x00000005000e7220 */ /* 0x040fe20000400000 */
[----:B------:R-:W-:Y:S01]  /*3340*/  FMUL R0, R0, R7 ;  /* 0x0000000700007220 */ /* 0x000fe20000400000 */
[----:B------:R-:W-:Y:S02]  /*3350*/  IMAD.SHL.U32 R7, R2, 0x4, RZ ;  /* 0x0000000402077824 */ /* 0x000fe400078e00ff */
[----:B------:R-:W-:Y:S01]  /*3360*/  FMUL R9, R14, R9 ;  /* 0x000000090e097220 */ /* 0x000fe20000400000 */
[----:B------:R-:W-:Y:S01]  /*3370*/  FMUL R11, R0, R11 ;  /* 0x0000000b000b7220 */ /* 0x000fe20000400000 */
[----:B--2---:R-:W-:-:S04]  /*3380*/  IMAD.WIDE.U32 R4, R17, 0x4, R12 ;  /* 0x0000000411047825 */ /* 0x004fc800078e000c */
[----:B------:R-:W-:-:S05]  /*3390*/  IMAD.WIDE.U32 R4, R7, 0x4, R4 ;  /* 0x0000000407047825 */ /* 0x000fca00078e0004 */
[----:B------:R-:W-:Y:S01]  /*33a0*/  STG.E.128 desc[UR6][R4.64], R8 ;  /* 0x0000000804007986 */ /* 0x000fe2000c101d06 */
[----:B------:R-:W-:Y:S05]  /*33b0*/  EXIT ;  /* 0x000000000000794d */ /* 0x000fea0003800000 */
.L_x_17:
[----:B------:R-:W-:Y:S01]  /*33c0*/  MOV R20, 0x10 ;  /* 0x0000001000147802 */ /* 0x000fe20000000f00 */
[----:B------:R-:W-:Y:S01]  /*33d0*/  IMAD.MOV.U32 R21, RZ, RZ, 0x1f ;  /* 0x0000001fff157424 */ /* 0x000fe200078e00ff */
[----:B------:R-:W-:-:S07]  /*33e0*/  MOV R19, 0xffffffff ;  /* 0xffffffff00137802 */ /* 0x000fce0000000f00 */
[----:B0----5:R-:W-:Y:S05]  /*33f0*/  WARPSYNC.COLLECTIVE R19, `(.L_x_30) ;  /* 0x0000000013087348 */ /* 0x021fea0003c00000 */
[----:B0-----:R0:W1:Y:S02]  /*3400*/  SHFL.DOWN P0, R15, R0, R20, R21 ;  /* 0x08000014000f7389 */ /* 0x0010640000000015 */
[----:B01---5:R-:W-:Y:S05]  /*3410*/  ENDCOLLECTIVE ;  /* 0x000000000000791b */ /* 0x023fea0003800000 */
.L_x_30:
[----:B------:R-:W-:Y:S02]  /*3420*/  IMAD.MOV.U32 R20, RZ, RZ, 0x8 ;  /* 0x00000008ff147424 */ /* 0x000fe400078e00ff */
[----:B------:R-:W-:-:S04]  /*3430*/  IMAD.MOV.U32 R3, RZ, RZ, R15 ;  /* 0x000000ffff037224 */ /* 0x000fc800078e000f */
[----:B------:R-:W-:-:S05]  /*3440*/  FADD R3, R0, R3 ;  /* 0x0000000300037221 */ /* 0x000fca0000000000 */
[----:B------:R-:W-:-:S07]  /*3450*/  MOV R0, R3 ;  /* 0x0000000300007202 */ /* 0x000fce0000000f00 */
[----:B------:R-:W-:Y:S05]  /*3460*/  WARPSYNC.COLLECTIVE R19, `(.L_x_31) ;  /* 0x0000000013087348 */ /* 0x000fea0003c00000 */
[----:B------:R0:W1:Y:S02]  /*3470*/  SHFL.DOWN P0, R15, R0, R20, R21 ;  /* 0x08000014000f7389 */ /* 0x0000640000000015 */
[----:B01----:R-:W-:Y:S05]  /*3480*/  ENDCOLLECTIVE ;  /* 0x000000000000791b */ /* 0x003fea0003800000 */
.L_x_31:
[----:B------:R-:W-:Y:S01]  /*3490*/  HFMA2 R20, -RZ, RZ, 0, 2.384185791015625e-07 ;  /* 0x00000004ff147431 */ /* 0x000fe200000001ff */
[----:B------:R-:W-:-:S05]  /*34a0*/  MOV R16, R15 ;  /* 0x0000000f00107202 */ /* 0x000fca0000000f00 */
[----:B------:R-:W-:-:S04]  /*34b0*/  FADD R16, R3, R16 ;  /* 0x0000001003107221 */ /* 0x000fc80000000000 */
[----:B------:R-:W-:-:S07]  /*34c0*/  IMAD.MOV.U32 R0, RZ, RZ, R16 ;  /* 0x000000ffff007224 */ /* 0x000fce00078e0010 */
[----:B------:R-:W-:Y:S05]  /*34d0*/  WARPSYNC.COLLECTIVE R19, `(.L_x_32) ;  /* 0x0000000013087348 */ /* 0x000fea0003c00000 */
[----:B------:R0:W1:Y:S02]  /*34e0*/  SHFL.DOWN P0, R15, R0, R20, R21 ;  /* 0x08000014000f7389 */ /* 0x0000640000000015 */
[----:B01----:R-:W-:Y:S05]  /*34f0*/  ENDCOLLECTIVE ;  /* 0x000000000000791b */ /* 0x003fea0003800000 */
.L_x_32:
[----:B------:R-:W-:Y:S02]  /*3500*/  IMAD.MOV.U32 R20, RZ, RZ, 0x2 ;  /* 0x00000002ff147424 */ /* 0x000fe400078e00ff */
[----:B------:R-:W-:-:S04]  /*3510*/  IMAD.MOV.U32 R13, RZ, RZ, R15 ;  /* 0x000000ffff0d7224 */ /* 0x000fc800078e000f */
[----:B------:R-:W-:-:S05]  /*3520*/  FADD R13, R16, R13 ;  /* 0x0000000d100d7221 */ /* 0x000fca0000000000 */
[----:B------:R-:W-:-:S07]  /*3530*/  MOV R0, R13 ;  /* 0x0000000d00007202 */ /* 0x000fce0000000f00 */
[----:B------:R-:W-:Y:S05]  /*3540*/  WARPSYNC.COLLECTIVE R19, `(.L_x_33) ;  /* 0x0000000013087348 */ /* 0x000fea0003c00000 */
[----:B------:R0:W1:Y:S02]  /*3550*/  SHFL.DOWN P0, R15, R0, R20, R21 ;  /* 0x08000014000f7389 */ /* 0x0000640000000015 */
[----:B01----:R-:W-:Y:S05]  /*3560*/  ENDCOLLECTIVE ;  /* 0x000000000000791b */ /* 0x003fea0003800000 */
.L_x_33:
[----:B------:R-:W-:Y:S01]  /*3570*/  HFMA2 R20, -RZ, RZ, 0, 5.9604644775390625e-08 ;  /* 0x00000001ff147431 */ /* 0x000fe200000001ff */
[----:B------:R-:W-:-:S05]  /*3580*/  MOV R18, R15 ;  /* 0x0000000f00127202 */ /* 0x000fca0000000f00 */
[----:B------:R-:W-:-:S04]  /*3590*/  FADD R18, R13, R18 ;  /* 0x000000120d127221 */ /* 0x000fc80000000000 */
[----:B------:R-:W-:-:S07]  /*35a0*/  IMAD.MOV.U32 R0, RZ, RZ, R18 ;  /* 0x000000ffff007224 */ /* 0x000fce00078e0012 */
[----:B------:R-:W-:Y:S05]  /*35b0*/  WARPSYNC.COLLECTIVE R19, `(.L_x_34) ;  /* 0x0000000013087348 */ /* 0x000fea0003c00000 */
[----:B------:R0:W1:Y:S02]  /*35c0*/  SHFL.DOWN P0, R15, R0, R20, R21 ;  /* 0x08000014000f7389 */ /* 0x0000640000000015 */
[----:B01----:R-:W-:Y:S05]  /*35d0*/  ENDCOLLECTIVE ;  /* 0x000000000000791b */ /* 0x003fea0003800000 */
.L_x_34:
[----:B------:R-:W-:Y:S05]  /*35e0*/  BRA `(.L_x_35) ;  /* 0xffffffe4006c7947 */ /* 0x000fea000383ffff */
        .weak           $__internal_0_$__cuda_sm3x_div_rn_noftz_f32_slowpath
        .type           $__internal_0_$__cuda_sm3x_div_rn_noftz_f32_slowpath,@function
        .size           $__internal_0_$__cuda_sm3x_div_rn_noftz_f32_slowpath,(.L_x_302 - $__internal_0_$__cuda_sm3x_div_rn_noftz_f32_slowpath)
$__internal_0_$__cuda_sm3x_div_rn_noftz_f32_slowpath:
[----:B------:R-:W-:Y:S01]  /*35f0*/  SHF.R.U32.HI R15, RZ, 0x17, R3 ;  /* 0x00000017ff0f7819 */ /* 0x000fe20000011603 */
[--C-:B------:R-:W-:Y:S01]  /*3600*/  IMAD.MOV.U32 R19, RZ, RZ, R0.reuse ;  /* 0x000000ffff137224 */ /* 0x100fe200078e0000 */
[----:B------:R-:W-:Y:S02]  /*3610*/  SHF.R.U32.HI R17, RZ, 0x17, R0 ;  /* 0x00000017ff117819 */ /* 0x000fe40000011600 */
[----:B------:R-:W-:Y:S02]  /*3620*/  LOP3.LUT R15, R15, 0xff, RZ, 0xc0, !PT ;  /* 0x000000ff0f0f7812 */ /* 0x000fe400078ec0ff */
[----:B------:R-:W-:Y:S02]  /*3630*/  LOP3.LUT R18, R17, 0xff, RZ, 0xc0, !PT ;  /* 0x000000ff11127812 */ /* 0x000fe400078ec0ff */
[----:B------:R-:W-:Y:S01]  /*3640*/  MOV R20, R3 ;  /* 0x0000000300147202 */ /* 0x000fe20000000f00 */
[----:B------:R-:W-:Y:S01]  /*3650*/  VIADD R22, R15, 0xffffffff ;  /* 0xffffffff0f167836 */ /* 0x000fe20000000000 */
[----:B------:R-:W-:-:S04]  /*3660*/  IADD3 R21, PT, PT, R18, -0x1, RZ ;  /* 0xffffffff12157810 */ /* 0x000fc80007ffe0ff */
[----:B------:R-:W-:-:S04]  /*3670*/  ISETP.GT.U32.AND P0, PT, R22, 0xfd, PT ;  /* 0x000000fd1600780c */ /* 0x000fc80003f04070 */
[----:B------:R-:W-:-:S13]  /*3680*/  ISETP.GT.U32.OR P0, PT, R21, 0xfd, P0 ;  /* 0x000000fd1500780c */ /* 0x000fda0000704470 */
[----:B------:R-:W-:Y:S01]  /*3690*/  @!P0 IMAD.MOV.U32 R17, RZ, RZ, RZ ;  /* 0x000000ffff118224 */ /* 0x000fe200078e00ff */
[----:B------:R-:W-:Y:S06]  /*36a0*/  @!P0 BRA `(.L_x_36) ;  /* 0x00000000005c8947 */ /* 0x000fec0003800000 */
[----:B------:R-:W-:Y:S02]  /*36b0*/  FSETP.GTU.FTZ.AND P0, PT, |R0|, +INF , PT ;  /* 0x7f8000000000780b */ /* 0x000fe40003f1c200 */
[----:B------:R-:W-:-:S04]  /*36c0*/  FSETP.GTU.FTZ.AND P1, PT, |R3|, +INF , PT ;  /* 0x7f8000000300780b */ /* 0x000fc80003f3c200 */
[----:B------:R-:W-:-:S13]  /*36d0*/  PLOP3.LUT P0, PT, P0, P1, PT, 0xf8, 0x8f ;  /* 0x00000000008f781c */ /* 0x000fda0000703f70 */
[----:B------:R-:W-:Y:S05]  /*36e0*/  @P0 BRA `(.L_x_37) ;  /* 0x0000000400440947 */ /* 0x000fea0003800000 */
[----:B------:R-:W-:-:S13]  /*36f0*/  LOP3.LUT P0, RZ, R20, 0x7fffffff, R19, 0xc8, !PT ;  /* 0x7fffffff14ff7812 */ /* 0x000fda000780c813 */
[----:B------:R-:W-:Y:S05]  /*3700*/  @!P0 BRA `(.L_x_38) ;  /* 0x0000000400348947 */ /* 0x000fea0003800000 */
[C---:B------:R-:W-:Y:S02]  /*3710*/  FSETP.NEU.FTZ.AND P3, PT, |R0|.reuse, +INF , PT ;  /* 0x7f8000000000780b */ /* 0x040fe40003f7d200 */
[----:B------:R-:W-:Y:S02]  /*3720*/  FSETP.NEU.FTZ.AND P0, PT, |R3|, +INF , PT ;  /* 0x7f8000000300780b */ /* 0x000fe40003f1d200 */
[----:B------:R-:W-:-:S11]  /*3730*/  FSETP.NEU.FTZ.AND P1, PT, |R0|, +INF , PT ;  /* 0x7f8000000000780b */ /* 0x000fd60003f3d200 */
[----:B------:R-:W-:Y:S05]  /*3740*/  @!P0 BRA !P3, `(.L_x_38) ;  /* 0x0000000400248947 */ /* 0x000fea0005800000 */
[----:B------:R-:W-:-:S04]  /*3750*/  LOP3.LUT P3, RZ, R19, 0x7fffffff, RZ, 0xc0, !PT ;  /* 0x7fffffff13ff7812 */ /* 0x000fc8000786c0ff */
[----:B------:R-:W-:-:S13]  /*3760*/  PLOP3.LUT P0, PT, P0, P3, PT, 0x2f, 0xf2 ;  /* 0x0000000000f2781c */ /* 0x000fda0000706577 */
[----:B------:R-:W-:Y:S05]  /*3770*/  @P0 BRA `(.L_x_39) ;  /* 0x0000000400100947 */ /* 0x000fea0003800000 */
[----:B------:R-:W-:-:S04]  /*3780*/  LOP3.LUT P0, RZ, R20, 0x7fffffff, RZ, 0xc0, !PT ;  /* 0x7fffffff14ff7812 */ /* 0x000fc8000780c0ff */
[----:B------:R-:W-:-:S13]  /*3790*/  PLOP3.LUT P0, PT, P1, P0, PT, 0x2f, 0xf2 ;  /* 0x0000000000f2781c */ /* 0x000fda0000f00577 */
[----:B------:R-:W-:Y:S05]  /*37a0*/  @P0 BRA `(.L_x_40) ;  /* 0x0000000000f80947 */ /* 0x000fea0003800000 */
[----:B------:R-:W-:Y:S02]  /*37b0*/  ISETP.GE.AND P0, PT, R21, RZ, PT ;  /* 0x000000ff1500720c */ /* 0x000fe40003f06270 */
[----:B------:R-:W-:-:S11]  /*37c0*/  ISETP.GE.AND P1, PT, R22, RZ, PT ;  /* 0x000000ff1600720c */ /* 0x000fd60003f26270 */
[----:B------:R-:W-:Y:S01]  /*37d0*/  @P0 MOV R17, RZ ;  /* 0x000000ff00110202 */ /* 0x000fe20000000f00 */
[----:B------:R-:W-:Y:S02]  /*37e0*/  @!P0 IMAD.MOV.U32 R17, RZ, RZ, -0x40 ;  /* 0xffffffc0ff118424 */ /* 0x000fe400078e00ff */
[----:B------:R-:W-:Y:S01]  /*37f0*/  @!P0 FFMA R19, R0, 1.84467440737095516160e+19, RZ ;  /* 0x5f80000000138823 */ /* 0x000fe200000000ff */
[----:B------:R-:W-:Y:S02]  /*3800*/  @!P1 FFMA R20, R3, 1.84467440737095516160e+19, RZ ;  /* 0x5f80000003149823 */ /* 0x000fe400000000ff */
[----:B------:R-:W-:-:S07]  /*3810*/  @!P1 IADD3 R17, PT, PT, R17, 0x40, RZ ;  /* 0x0000004011119810 */ /* 0x000fce0007ffe0ff */
.L_x_36:
[----:B------:R-:W-:-:S05]  /*3820*/  LEA R3, R15, 0xc0800000, 0x17 ;  /* 0xc08000000f037811 */ /* 0x000fca00078eb8ff */
[----:B------:R-:W-:Y:S01]  /*3830*/  IMAD.IADD R21, R20, 0x1, -R3 ;  /* 0x0000000114157824 */ /* 0x000fe200078e0a03 */
[----:B------:R-:W-:-:S03]  /*3840*/  IADD3 R20, PT, PT, R18, -0x7f, RZ ;  /* 0xffffff8112147810 */ /* 0x000fc60007ffe0ff */
[----:B------:R-:W0:Y:S01]  /*3850*/  MUFU.RCP R3, R21 ;  /* 0x0000001500037308 */ /* 0x000e220000001000 */
[----:B------:R-:W-:Y:S01]  /*3860*/  FADD.FTZ R23, -R21, -RZ ;  /* 0x800000ff15177221 */ /* 0x000fe20000010100 */
[C---:B------:R-:W-:Y:S01]  /*3870*/  IMAD R0, R20.reuse, -0x800000, R19 ;  /* 0xff80000014007824 */ /* 0x040fe200078e0213 */
[----:B------:R-:W-:-:S05]  /*3880*/  IADD3 R20, PT, PT, R20, 0x7f, -R15 ;  /* 0x0000007f14147810 */ /* 0x000fca0007ffe80f */
[----:B------:R-:W-:Y:S02]  /*3890*/  IMAD.IADD R20, R20, 0x1, R17 ;  /* 0x0000000114147824 */ /* 0x000fe400078e0211 */
[----:B0-----:R-:W-:-:S04]  /*38a0*/  FFMA R18, R3, R23, 1 ;  /* 0x3f80000003127423 */ /* 0x001fc80000000017 */
[----:B------:R-:W-:-:S04]  /*38b0*/  FFMA R3, R3, R18, R3 ;  /* 0x0000001203037223 */ /* 0x000fc80000000003 */
[----:B------:R-:W-:-:S04]  /*38c0*/  FFMA R18, R0, R3, RZ ;  /* 0x0000000300127223 */ /* 0x000fc800000000ff */
[----:B------:R-:W-:-:S04]  /*38d0*/  FFMA R19, R23, R18, R0 ;  /* 0x0000001217137223 */ /* 0x000fc80000000000 */
[----:B------:R-:W-:-:S04]  /*38e0*/  FFMA R18, R3, R19, R18 ;  /* 0x0000001303127223 */ /* 0x000fc80000000012 */
[----:B------:R-:W-:-:S04]  /*38f0*/  FFMA R23, R23, R18, R0 ;  /* 0x0000001217177223 */ /* 0x000fc80000000000 */
[----:B------:R-:W-:-:S05]  /*3900*/  FFMA R0, R3, R23, R18 ;  /* 0x0000001703007223 */ /* 0x000fca0000000012 */
[----:B------:R-:W-:-:S04]  /*3910*/  SHF.R.U32.HI R15, RZ, 0x17, R0 ;  /* 0x00000017ff0f7819 */ /* 0x000fc80000011600 */
[----:B------:R-:W-:-:S04]  /*3920*/  LOP3.LUT R15, R15, 0xff, RZ, 0xc0, !PT ;  /* 0x000000ff0f0f7812 */ /* 0x000fc800078ec0ff */
[----:B------:R-:W-:-:S05]  /*3930*/  IADD3 R19, PT, PT, R15, R20, RZ ;  /* 0x000000140f137210 */ /* 0x000fca0007ffe0ff */
[----:B------:R-:W-:-:S05]  /*3940*/  VIADD R15, R19, 0xffffffff ;  /* 0xffffffff130f7836 */ /* 0x000fca0000000000 */
[----:B------:R-:W-:-:S13]  /*3950*/  ISETP.GE.U32.AND P0, PT, R15, 0xfe, PT ;  /* 0x000000fe0f00780c */ /* 0x000fda0003f06070 */
[----:B------:R-:W-:Y:S05]  /*3960*/  @!P0 BRA `(.L_x_41) ;  /* 0x0000000000808947 */ /* 0x000fea0003800000 */
[----:B------:R-:W-:-:S13]  /*3970*/  ISETP.GT.AND P0, PT, R19, 0xfe, PT ;  /* 0x000000fe1300780c */ /* 0x000fda0003f04270 */
[----:B------:R-:W-:Y:S05]  /*3980*/  @P0 BRA `(.L_x_42) ;  /* 0x00000000006c0947 */ /* 0x000fea0003800000 */
[----:B------:R-:W-:-:S13]  /*3990*/  ISETP.GE.AND P0, PT, R19, 0x1, PT ;  /* 0x000000011300780c */ /* 0x000fda0003f06270 */
[----:B------:R-:W-:Y:S05]  /*39a0*/  @P0 BRA `(.L_x_43) ;  /* 0x0000000000980947 */ /* 0x000fea0003800000 */
[----:B------:R-:W-:Y:S02]  /*39b0*/  ISETP.GE.AND P0, PT, R19, -0x18, PT ;  /* 0xffffffe81300780c */ /* 0x000fe40003f06270 */
[----:B------:R-:W-:-:S11]  /*39c0*/  LOP3.LUT R0, R0, 0x80000000, RZ, 0xc0, !PT ;  /* 0x8000000000007812 */ /* 0x000fd600078ec0ff */
[----:B------:R-:W-:Y:S05]  /*39d0*/  @!P0 BRA `(.L_x_43) ;  /* 0x00000000008c8947 */ /* 0x000fea0003800000 */
[-CC-:B------:R-:W-:Y:S01]  /*39e0*/  FFMA.RZ R15, R3, R23.reuse, R18.reuse ;  /* 0x00000017030f7223 */ /* 0x180fe2000000c012 */
[C---:B------:R-:W-:Y:S02]  /*39f0*/  IADD3 R20, PT, PT, R19.reuse, 0x20, RZ ;  /* 0x0000002013147810 */ /* 0x040fe40007ffe0ff */
[----:B------:R-:W-:Y:S02]  /*3a00*/  ISETP.NE.AND P3, PT, R19, RZ, PT ;  /* 0x000000ff1300720c */ /* 0x000fe40003f65270 */
[----:B------:R-:W-:Y:S01]  /*3a10*/  LOP3.LUT R17, R15, 0x7fffff, RZ, 0xc0, !PT ;  /* 0x007fffff0f117812 */ /* 0x000fe200078ec0ff */
[CCC-:B------:R-:W-:Y:S01]  /*3a20*/  FFMA.RP R15, R3.reuse, R23.reuse, R18.reuse ;  /* 0x00000017030f7223 */ /* 0x1c0fe20000008012 */
[----:B------:R-:W-:Y:S01]  /*3a30*/  FFMA.RM R18, R3, R23, R18 ;  /* 0x0000001703127223 */ /* 0x000fe20000004012 */
[----:B------:R-:W-:Y:S01]  /*3a40*/  IMAD.MOV R3, RZ, RZ, -R19 ;  /* 0x000000ffff037224 */ /* 0x000fe200078e0a13 */
[----:B------:R-:W-:Y:S02]  /*3a50*/  LOP3.LUT R17, R17, 0x800000, RZ, 0xfc, !PT ;  /* 0x0080000011117812 */ /* 0x000fe400078efcff */
[----:B------:R-:W-:-:S02]  /*3a60*/  ISETP.NE.AND P1, PT, R19, RZ, PT ;  /* 0x000000ff1300720c */ /* 0x000fc40003f25270 */
[----:B------:R-:W-:Y:S02]  /*3a70*/  SHF.L.U32 R20, R17, R20, RZ ;  /* 0x0000001411147219 */ /* 0x000fe400000006ff */
[----:B------:R-:W-:Y:S02]  /*3a80*/  FSETP.NEU.FTZ.AND P0, PT, R15, R18, PT ;  /* 0x000000120f00720b */ /* 0x000fe40003f1d000 */
[----:B------:R-:W-:Y:S02]  /*3a90*/  SEL R18, R3, RZ, P3 ;  /* 0x000000ff03127207 */ /* 0x000fe40001800000 */
[----:B------:R-:W-:Y:S02]  /*3aa0*/  ISETP.NE.AND P1, PT, R20, RZ, P1 ;  /* 0x000000ff1400720c */ /* 0x000fe40000f25270 */
[----:B------:R-:W-:Y:S02]  /*3ab0*/  SHF.R.U32.HI R18, RZ, R18, R17 ;  /* 0x00000012ff127219 */ /* 0x000fe40000011611 */
[----:B------:R-:W-:-:S02]  /*3ac0*/  PLOP3.LUT P0, PT, P0, P1, PT, 0xf8, 0x8f ;  /* 0x00000000008f781c */ /* 0x000fc40000703f70 */
[----:B------:R-:W-:Y:S02]  /*3ad0*/  SHF.R.U32.HI R20, RZ, 0x1, R18 ;  /* 0x00000001ff147819 */ /* 0x000fe40000011612 */
[----:B------:R-:W-:-:S04]  /*3ae0*/  SEL R3, RZ, 0x1, !P0 ;  /* 0x00000001ff037807 */ /* 0x000fc80004000000 */
[----:B------:R-:W-:-:S04]  /*3af0*/  LOP3.LUT R3, R3, 0x1, R20, 0xf8, !PT ;  /* 0x0000000103037812 */ /* 0x000fc800078ef814 */
[----:B------:R-:W-:-:S04]  /*3b00*/  LOP3.LUT R3, R3, R18, RZ, 0xc0, !PT ;  /* 0x0000001203037212 */ /* 0x000fc800078ec0ff */
[----:B------:R-:W-:-:S04]  /*3b10*/  IADD3 R3, PT, PT, R20, R3, RZ ;  /* 0x0000000314037210 */ /* 0x000fc80007ffe0ff */
[----:B------:R-:W-:Y:S01]  /*3b20*/  LOP3.LUT R0, R3, R0, RZ, 0xfc, !PT ;  /* 0x0000000003007212 */ /* 0x000fe200078efcff */
[----:B------:R-:W-:Y:S06]  /*3b30*/  BRA `(.L_x_43) ;  /* 0x0000000000347947 */ /* 0x000fec0003800000 */
.L_x_42:
[----:B------:R-:W-:-:S04]  /*3b40*/  LOP3.LUT R0, R0, 0x80000000, RZ, 0xc0, !PT ;  /* 0x8000000000007812 */ /* 0x000fc800078ec0ff */
[----:B------:R-:W-:Y:S01]  /*3b50*/  LOP3.LUT R0, R0, 0x7f800000, RZ, 0xfc, !PT ;  /* 0x7f80000000007812 */ /* 0x000fe200078efcff */
[----:B------:R-:W-:Y:S06]  /*3b60*/  BRA `(.L_x_43) ;  /* 0x0000000000287947 */ /* 0x000fec0003800000 */
.L_x_41:
[----:B------:R-:W-:Y:S01]  /*3b70*/  IMAD R0, R20, 0x800000, R0 ;  /* 0x0080000014007824 */ /* 0x000fe200078e0200 */
[----:B------:R-:W-:Y:S06]  /*3b80*/  BRA `(.L_x_43) ;  /* 0x0000000000207947 */ /* 0x000fec0003800000 */
.L_x_40:
[----:B------:R-:W-:-:S04]  /*3b90*/  LOP3.LUT R0, R20, 0x80000000, R19, 0x48, !PT ;  /* 0x8000000014007812 */ /* 0x000fc800078e4813 */
[----:B------:R-:W-:Y:S01]  /*3ba0*/  LOP3.LUT R0, R0, 0x7f800000, RZ, 0xfc, !PT ;  /* 0x7f80000000007812 */ /* 0x000fe200078efcff */
[----:B------:R-:W-:Y:S06]  /*3bb0*/  BRA `(.L_x_43) ;  /* 0x0000000000147947 */ /* 0x000fec0003800000 */
.L_x_39:
[----:B------:R-:W-:Y:S01]  /*3bc0*/  LOP3.LUT R0, R20, 0x80000000, R19, 0x48, !PT ;  /* 0x8000000014007812 */ /* 0x000fe200078e4813 */
[----:B------:R-:W-:Y:S06]  /*3bd0*/  BRA `(.L_x_43) ;  /* 0x00000000000c7947 */ /* 0x000fec0003800000 */
.L_x_38:
[----:B------:R-:W0:Y:S01]  /*3be0*/  MUFU.RSQ R0, -QNAN ;  /* 0xffc0000000007908 */ /* 0x000e220000001400 */
[----:B------:R-:W-:Y:S05]  /*3bf0*/  BRA `(.L_x_43) ;  /* 0x0000000000047947 */ /* 0x000fea0003800000 */
.L_x_37:
[----:B------:R-:W-:-:S07]  /*3c00*/  FADD.FTZ R0, R0, R3 ;  /* 0x0000000300007221 */ /* 0x000fce0000010000 */
.L_x_43:
[----:B------:R-:W-:-:S04]  /*3c10*/  HFMA2 R17, -RZ, RZ, 0, 0 ;  /* 0x00000000ff117431 */ /* 0x000fc800000001ff */
[----:B0-----:R-:W-:Y:S05]  /*3c20*/  RET.REL.NODEC R16 `(_Z20rms_norm_cuda_kernelIfLi1ELi256ELi4EEvPT_PKS0_S3_i) ;  /* 0xffffffc010f47950 */ /* 0x001fea0003c3ffff */
.L_x_44:
[----:B------:R-:W-:-:S00]  /*3c30*/  BRA `(.L_x_44) ;  /* 0xfffffffc00fc7947 */ /* 0x000fc0000383ffff */
[----:B------:R-:W-:-:S00]  /*3c40*/  NOP ;  /* 0x0000000000007918 */ /* 0x000fc00000000000 */
        /* <DEDUP_REMOVED lines=11> */
.L_x_302:


//--------------------- .text._Z20rms_norm_cuda_kernelIfLi2ELi256ELi4EEvPT_PKS0_S3_i --------------------------
	.section	.text._Z20rms_norm_cuda_kernelIfLi2ELi256ELi4EEvPT_PKS0_S3_i,"ax",@progbits
	.align	128
        .global         _Z20rms_norm_cuda_kernelIfLi2ELi256ELi4EEvPT_PKS0_S3_i
        .type           _Z20rms_norm_cuda_kernelIfLi2ELi256ELi4EEvPT_PKS0_S3_i,@function
        .size           _Z20rms_norm_cuda_kernelIfLi2ELi256ELi4EEvPT_PKS0_S3_i,(.L_x_303 - _Z20rms_norm_cuda_kernelIfLi2ELi256ELi4EEvPT_PKS0_S3_i)
        .other          _Z20rms_norm_cuda_kernelIfLi2ELi256ELi4EEvPT_PKS0_S3_i,@"STO_CUDA_ENTRY STV_DEFAULT"
_Z20rms_norm_cuda_kernelIfLi2ELi256ELi4EEvPT_PKS0_S3_i:
.text._Z20rms_norm_cuda_kernelIfLi2ELi256ELi4EEvPT_PKS0_S3_i:
[----:B------:R-:W0:Y:S01]  /*0000*/  LDC R1, c[0x0][0x37c] ;  /* 0x0000df00ff017b82 */ /* 0x000e220000000800 */
[----:B------:R-:W1:Y:S07]  /*0010*/  S2R R2, SR_TID.X ;  /* 0x0000000000027919 */ /* 0x000e6e0000002100 */
[----:B------:R-:W2:Y:S01]  /*0020*/  LDC R16, c[0x0][0x398] ;  /* 0x0000e600ff107b82 */ /* 0x000ea20000000800 */
[----:B------:R-:W3:Y:S01]  /*0030*/  LDCU.64 UR6, c[0x0][0x358] ;  /* 0x00006b00ff0677ac */ /* 0x000ee20008000a00 */
[----:B0-----:R-:W-:-:S06]  /*0040*/  IADD3 R1, PT, PT, R1, -0x40, RZ ;  /* 0xffffffc001017810 */ /* 0x001fcc0007ffe0ff */
[----:B------:R-:W2:Y:S08]  /*0050*/  S2UR UR4, SR_CTAID.X ;  /* 0x00000000000479c3 */ /* 0x000eb00000002500 */
[----:B------:R-:W0:Y:S01]  /*0060*/  LDC.64 R18, c[0x0][0x388] ;  /* 0x0000e200ff127b82 */ /* 0x000e220000000a00 */
[----:B-1----:R-:W-:Y:S01]  /*0070*/  SHF.L.U32 R3, R2, 0x2, RZ ;  /* 0x0000000202037819 */ /* 0x002fe200000006ff */
[----:B--2---:R-:W-:-:S03]  /*0080*/  IMAD R13, R16, UR4, RZ ;  /* 0x00000004100d7c24 */ /* 0x004fc6000f8e02ff */
[----:B------:R-:W-:-:S04]  /*0090*/  IADD3 R12, PT, PT, -R3, R16, RZ ;  /* 0x00000010030c7210 */ /* 0x000fc80007ffe1ff */
[----:B------:R-:W-:Y:S01]  /*00a0*/  ISETP.GT.AND P1, PT, R12, 0x3, PT ;  /* 0x000000030c00780c */ /* 0x000fe20003f24270 */
[----:B0-----:R-:W-:-:S12]  /*00b0*/  IMAD.WIDE.U32 R18, R13, 0x4, R18 ;  /* 0x000000040d127825 */ /* 0x001fd800078e0012 */
[----:B------:R-:W0:Y:S01]  /*00c0*/  @P1 LDC.64 R8, c[0x0][0x390] ;  /* 0x0000e400ff081b82 */ /* 0x000e220000000a00 */
[----:B------:R-:W-:-:S06]  /*00d0*/  @P1 IMAD.WIDE.U32 R4, R3, 0x4, R18 ;  /* 0x0000000403041825 */ /* 0x000fcc00078e0012 */
[----:B---3--:R-:W2:Y:S01]  /*00e0*/  @P1 LDG.E.128 R4, desc[UR6][R4.64] ;  /* 0x0000000604041981 */ /* 0x008ea2000c1e1d00 */
[----:B0-----:R-:W-:-:S06]  /*00f0*/  @P1 IMAD.WIDE.U32 R8, R3, 0x4, R8 ;  /* 0x0000000403081825 */ /* 0x001fcc00078e0008 */
[----:B------:R-:W3:Y:S01]  /*0100*/  @P1 LDG.E.128 R8, desc[UR6][R8.64] ;  /* 0x0000000608081981 */ /* 0x000ee2000c1e1d00 */
[----:B------:R-:W-:Y:S03]  /*0110*/  BSSY.RECONVERGENT B2, `(.L_x_45) ;  /* 0x00000e0000027945 */ /* 0x000fe60003800200 */
[----:B--2---:R0:W-:Y:S01]  /*0120*/  @P1 STL.128 [R1], R4 ;  /* 0x0000000401001387 */ /* 0x0041e20000100c00 */
[----:B------:R-:W-:-:S04]  /*0130*/  @P1 FFMA R0, R4, R4, RZ ;  /* 0x0000000404001223 */ /* 0x000fc800000000ff */
[----:B------:R-:W-:Y:S01]  /*0140*/  @P1 FFMA R15, R5, R5, R0 ;  /* 0x00000005050f1223 */ /* 0x000fe20000000000 */
[----:B---3--:R0:W-:Y:S03]  /*0150*/  @P1 STL.128 [R1+0x20], R8 ;  /* 0x0000200801001387 */ /* 0x0081e60000100c00 */
[----:B------:R-:W-:Y:S01]  /*0160*/  @P1 FFMA R0, R6, R6, R15 ;  /* 0x0000000606001223 */ /* 0x000fe2000000000f */
[----:B------:R-:W-:-:S03]  /*0170*/  LOP3.LUT R15, RZ, R3, RZ, 0x33, !PT ;  /* 0x00000003ff0f7212 */ /* 0x000fc600078e33ff */
[----:B------:R-:W-:Y:S01]  /*0180*/  @P1 FFMA R23, R7, R7, R0 ;  /* 0x0000000707171223 */ /* 0x000fe20000000000 */
[----:B------:R-:W-:Y:S01]  /*0190*/  VIADD R0, R1, 0x20 ;  /* 0x0000002001007836 */ /* 0x000fe20000000000 */
[----:B------:R-:W-:Y:S01]  /*01a0*/  IADD3 R15, PT, PT, R15, R16, RZ ;  /* 0x000000100f0f7210 */ /* 0x000fe20007ffe0ff */
[----:B------:R-:W-:Y:S06]  /*01b0*/  @P1 BRA `(.L_x_46) ;  /* 0x0000000c00541947 */ /* 0x000fec0003800000 */
[----:B------:R-:W-:Y:S01]  /*01c0*/  ISETP.GE.AND P0, PT, R12, 0x1, PT ;  /* 0x000000010c00780c */ /* 0x000fe20003f06270 */
[----:B------:R-:W-:-:S12]  /*01d0*/  HFMA2 R23, -RZ, RZ, 0, 0 ;  /* 0x00000000ff177431 */ /* 0x000fd800000001ff */
[----:B------:R-:W-:Y:S05]  /*01e0*/  @!P0 BRA `(.L_x_46) ;  /* 0x0000000c00488947 */ /* 0x000fea0003800000 */
[----:B------:R-:W-:Y:S01]  /*01f0*/  ISETP.GE.U32.AND P0, PT, R15, 0x3, PT ;  /* 0x000000030f00780c */ /* 0x000fe20003f06070 */
[----:B------:R-:W-:Y:S01]  /*0200*/  BSSY.RECONVERGENT B1, `(.L_x_47) ;  /* 0x00000ae000017945 */ /* 0x000fe20003800200 */
[----:B------:R-:W-:Y:S02]  /*0210*/  LOP3.LUT R21, R16, 0x3, RZ, 0xc0, !PT ;  /* 0x0000000310157812 */ /* 0x000fe400078ec0ff */
[----:B------:R-:W-:-:S09]  /*0220*/  CS2R R22, SRZ ;  /* 0x0000000000167805 */ /* 0x000fd2000001ff00 */
[----:B------:R-:W-:Y:S05]  /*0230*/  @!P0 BRA `(.L_x_48) ;  /* 0x0000000800a88947 */ /* 0x000fea0003800000 */
[----:B0-----:R-:W0:Y:S01]  /*0240*/  LDC.64 R6, c[0x0][0x390] ;  /* 0x0000e400ff067b82 */ /* 0x001e220000000a00 */
[----:B------:R-:W1:Y:S01]  /*0250*/  LDCU.64 UR4, c[0x0][0x388] ;  /* 0x00007100ff0477ac */ /* 0x000e620008000a00 */
[----:B------:R-:W-:Y:S01]  /*0260*/  IMAD.WIDE.U32 R4, R13, 0x4, RZ ;  /* 0x000000040d047825 */ /* 0x000fe200078e00ff */
[----:B------:R-:W-:Y:S01]  /*0270*/  IADD3 R20, PT, PT, R3, -R16, R21 ;  /* 0x8000001003147210 */ /* 0x000fe20007ffe015 */
[----:B------:R-:W-:Y:S01]  /*0280*/  BSSY.RELIABLE B0, `(.L_x_49) ;  /* 0x0000089000007945 */ /* 0x000fe20003800100 */
[----:B------:R-:W-:Y:S01]  /*0290*/  MOV R14, R1 ;  /* 0x00000001000e7202 */ /* 0x000fe20000000f00 */
[----:B------:R-:W-:Y:S01]  /*02a0*/  IMAD.MOV.U32 R23, RZ, RZ, RZ ;  /* 0x000000ffff177224 */ /* 0x000fe200078e00ff */
[----:B------:R-:W-:Y:S01]  /*02b0*/  ISETP.GE.AND P0, PT, R20, RZ, PT ;  /* 0x000000ff1400720c */ /* 0x000fe20003f06270 */
[----:B------:R-:W-:Y:S01]  /*02c0*/  IMAD.WIDE.U32 R4, R2, 0x10, R4 ;  /* 0x0000001002047825 */ /* 0x000fe200078e0004 */
[----:B------:R-:W-:Y:S02]  /*02d0*/  MOV R17, R0 ;  /* 0x0000000000117202 */ /* 0x000fe40000000f00 */
[----:B-1----:R-:W-:-:S04]  /*02e0*/  IADD3 R26, P2, PT, R4, UR4, RZ ;  /* 0x00000004041a7c10 */ /* 0x002fc8000ff5e0ff */
[----:B------:R-:W-:Y:S01]  /*02f0*/  IADD3 R26, P3, PT, R26, 0x8, RZ ;  /* 0x000000081a1a7810 */ /* 0x000fe20007f7e0ff */
[----:B0-----:R-:W-:-:S03]  /*0300*/  IMAD.WIDE.U32 R6, R2, 0x10, R6 ;  /* 0x0000001002067825 */ /* 0x001fc600078e0006 */
[----:B------:R-:W-:Y:S02]  /*0310*/  IADD3.X R27, PT, PT, RZ, UR5, R5, P3, P2 ;  /* 0x00000005ff1b7c10 */ /* 0x000fe40009fe4405 */
[----:B------:R-:W-:-:S04]  /*0320*/  IADD3 R24, P4, PT, R6, 0x8, RZ ;  /* 0x0000000806187810 */ /* 0x000fc80007f9e0ff */
[----:B------:R-:W-:Y:S01]  /*0330*/  IADD3.X R25, PT, PT, RZ, R7, RZ, P4, !PT ;  /* 0x00000007ff197210 */ /* 0x000fe200027fe4ff */
[----:B------:R-:W-:Y:S08]  /*0340*/  @P0 BRA `(.L_x_50) ;  /* 0x0000000400f00947 */ /* 0x000ff00003800000 */
[----:B------:R-:W-:Y:S01]  /*0350*/  IADD3 R4, PT, PT, -R20, RZ, RZ ;  /* 0x000000ff14047210 */ /* 0x000fe20007ffe1ff */
[----:B------:R-:W-:Y:S01]  /*0360*/  BSSY.RECONVERGENT B3, `(.L_x_51) ;  /* 0x000004b000037945 */ /* 0x000fe20003800200 */
[----:B------:R-:W-:Y:S02]  /*0370*/  PLOP3.LUT P0, PT, PT, PT, PT, 0x80, 0x8 ;  /* 0x000000000008781c */ /* 0x000fe40003f0f070 */
[----:B------:R-:W-:-:S13]  /*0380*/  ISETP.GT.AND P2, PT, R4, 0xc, PT ;  /* 0x0000000c0400780c */ /* 0x000fda0003f44270 */
[----:B------:R-:W-:Y:S05]  /*0390*/  @!P2 BRA `(.L_x_52) ;  /* 0x00000004001ca947 */ /* 0x000fea0003800000 */
[----:B------:R-:W-:Y:S01]  /*03a0*/  BSSY.RECONVERGENT B4, `(.L_x_52) ;  /* 0x0000046000047945 */ /* 0x000fe20003800200 */
[----:B------:R-:W-:Y:S01]  /*03b0*/  PLOP3.LUT P0, PT, PT, PT, PT, 0x8, 0x80 ;  /* 0x000000000080781c */ /* 0x000fe20003f0e170 */
[----:B------:R-:W-:-:S12]  /*03c0*/  IMAD.IADD R22, R12, 0x1, -R21 ;  /* 0x000000010c167824 */ /* 0x000fd800078e0a15 */
.L_x_53:
[----:B------:R-:W2:Y:S04]  /*03d0*/  LDG.E R8, desc[UR6][R26.64+-0x8] ;  /* 0xfffff8061a087981 */ /* 0x000ea8000c1e1900 */
[----:B------:R-:W3:Y:S04]  /*03e0*/  LDG.E R9, desc[UR6][R26.64+-0x4] ;  /* 0xfffffc061a097981 */ /* 0x000ee8000c1e1900 */
[----:B------:R-:W3:Y:S04]  /*03f0*/  LDG.E R10, desc[UR6][R26.64] ;  /* 0x000000061a0a7981 */ /* 0x000ee8000c1e1900 */
[----:B------:R-:W3:Y:S04]  /*0400*/  LDG.E R11, desc[UR6][R26.64+0x4] ;  /* 0x000004061a0b7981 */ /* 0x000ee8000c1e1900 */
[----:B------:R-:W4:Y:S04]  /*0410*/  LDG.E R4, desc[UR6][R24.64+-0x8] ;  /* 0xfffff80618047981 */ /* 0x000f28000c1e1900 */
[----:B------:R-:W4:Y:S04]  /*0420*/  LDG.E R5, desc[UR6][R24.64+-0x4] ;  /* 0xfffffc0618057981 */ /* 0x000f28000c1e1900 */
[----:B------:R-:W4:Y:S04]  /*0430*/  LDG.E R6, desc[UR6][R24.64] ;  /* 0x0000000618067981 */ /* 0x000f28000c1e1900 */
[----:B------:R-:W4:Y:S01]  /*0440*/  LDG.E R7, desc[UR6][R24.64+0x4] ;  /* 0x0000040618077981 */ /* 0x000f22000c1e1900 */
[----:B--2---:R-:W-:-:S03]  /*0450*/  FFMA R23, R8, R8, R23 ;  /* 0x0000000808177223 */ /* 0x004fc60000000017 */
[----:B---3--:R0:W-:Y:S04]  /*0460*/  STL.128 [R14], R8 ;  /* 0x000000080e007387 */ /* 0x0081e80000100c00 */
[----:B----4-:R1:W-:Y:S01]  /*0470*/  STL.128 [R17], R4 ;  /* 0x0000000411007387 */ /* 0x0103e20000100c00 */
[----:B------:R-:W-:-:S03]  /*0480*/  FFMA R23, R9, R9, R23 ;  /* 0x0000000909177223 */ /* 0x000fc60000000017 */
[----:B0-----:R-:W2:Y:S04]  /*0490*/  LDG.E R8, desc[UR6][R24.64+0x8] ;  /* 0x0000080618087981 */ /* 0x001ea8000c1e1900 */
[----:B-1----:R-:W3:Y:S04]  /*04a0*/  LDG.E R4, desc[UR6][R26.64+0x8] ;  /* 0x000008061a047981 */ /* 0x002ee8000c1e1900 */
[----:B------:R-:W3:Y:S04]  /*04b0*/  LDG.E R5, desc[UR6][R26.64+0xc] ;  /* 0x00000c061a057981 */ /* 0x000ee8000c1e1900 */
[----:B------:R-:W3:Y:S04]  /*04c0*/  LDG.E R6, desc[UR6][R26.64+0x10] ;  /* 0x000010061a067981 */ /* 0x000ee8000c1e1900 */
[----:B------:R-:W3:Y:S01]  /*04d0*/  LDG.E R7, desc[UR6][R26.64+0x14] ;  /* 0x000014061a077981 */ /* 0x000ee2000c1e1900 */
[----:B------:R-:W-:-:S03]  /*04e0*/  FFMA R28, R10, R10, R23 ;  /* 0x0000000a0a1c7223 */ /* 0x000fc60000000017 */
[----:B------:R-:W2:Y:S01]  /*04f0*/  LDG.E R9, desc[UR6][R24.64+0xc] ;  /* 0x00000c0618097981 */ /* 0x000ea2000c1e1900 */
[----:B------:R-:W-:-:S03]  /*0500*/  FFMA R11, R11, R11, R28 ;  /* 0x0000000b0b0b7223 */ /* 0x000fc6000000001c */
[----:B------:R-:W2:Y:S04]  /*0510*/  LDG.E R10, desc[UR6][R24.64+0x10] ;  /* 0x00001006180a7981 */ /* 0x000ea8000c1e1900 */
[----:B---3--:R0:W-:Y:S02]  /*0520*/  STL.128 [R14+0x10], R4 ;  /* 0x000010040e007387 */ /* 0x0081e40000100c00 */
[----:B0-----:R-:W-:Y:S02]  /*0530*/  FFMA R4, R4, R4, R11 ;  /* 0x0000000404047223 */ /* 0x001fe4000000000b */
[----:B------:R-:W2:Y:S02]  /*0540*/  LDG.E R11, desc[UR6][R24.64+0x14] ;  /* 0x00001406180b7981 */ /* 0x000ea4000c1e1900 */
[----:B------:R-:W-:-:S02]  /*0550*/  FFMA R23, R5, R5, R4 ;  /* 0x0000000505177223 */ /* 0x000fc40000000004 */
[----:B------:R-:W3:Y:S02]  /*0560*/  LDG.E R4, desc[UR6][R24.64+0x18] ;  /* 0x0000180618047981 */ /* 0x000ee4000c1e1900 */
[----:B------:R-:W-:Y:S02]  /*0570*/  FFMA R6, R6, R6, R23 ;  /* 0x0000000606067223 */ /* 0x000fe40000000017 */
[----:B------:R-:W3:Y:S04]  /*0580*/  LDG.E R5, desc[UR6][R24.64+0x1c] ;  /* 0x00001c0618057981 */ /* 0x000ee8000c1e1900 */
[----:B--2---:R0:W-:Y:S04]  /*0590*/  STL.128 [R17+0x10], R8 ;  /* 0x0000100811007387 */ /* 0x0041e80000100c00 */
[----:B0-----:R-:W2:Y:S04]  /*05a0*/  LDG.E R8, desc[UR6][R26.64+0x18] ;  /* 0x000018061a087981 */ /* 0x001ea8000c1e1900 */
[----:B------:R-:W2:Y:S04]  /*05b0*/  LDG.E R9, desc[UR6][R26.64+0x1c] ;  /* 0x00001c061a097981 */ /* 0x000ea8000c1e1900 */
[----:B------:R-:W2:Y:S04]  /*05c0*/  LDG.E R10, desc[UR6][R26.64+0x20] ;  /* 0x000020061a0a7981 */ /* 0x000ea8000c1e1900 */
[----:B------:R-:W2:Y:S01]  /*05d0*/  LDG.E R11, desc[UR6][R26.64+0x24] ;  /* 0x000024061a0b7981 */ /* 0x000ea2000c1e1900 */
[----:B------:R-:W-:-:S03]  /*05e0*/  FFMA R7, R7, R7, R6 ;  /* 0x0000000707077223 */ /* 0x000fc60000000006 */
[----:B------:R-:W3:Y:S04]  /*05f0*/  LDG.E R6, desc[UR6][R24.64+0x20] ;  /* 0x0000200618067981 */ /* 0x000ee8000c1e1900 */
[----:B--2---:R0:W-:Y:S02]  /*0600*/  STL.128 [R14+0x20], R8 ;  /* 0x000020080e007387 */ /* 0x0041e40000100c00 */
[----:B0-----:R-:W-:Y:S02]  /*0610*/  FFMA R8, R8, R8, R7 ;  /* 0x0000000808087223 */ /* 0x001fe40000000007 */
[----:B------:R-:W3:Y:S02]  /*0620*/  LDG.E R7, desc[UR6][R24.64+0x24] ;  /* 0x0000240618077981 */ /* 0x000ee4000c1e1900 */
[----:B------:R-:W-:-:S02]  /*0630*/  FFMA R23, R9, R9, R8 ;  /* 0x0000000909177223 */ /* 0x000fc40000000008 */
[----:B------:R-:W2:Y:S02]  /*0640*/  LDG.E R8, desc[UR6][R24.64+0x28] ;  /* 0x0000280618087981 */ /* 0x000ea4000c1e1900 */
[----:B------:R-:W-:Y:S02]  /*0650*/  FFMA R10, R10, R10, R23 ;  /* 0x0000000a0a0a7223 */ /* 0x000fe40000000017 */
[----:B------:R-:W2:Y:S04]  /*0660*/  LDG.E R9, desc[UR6][R24.64+0x2c] ;  /* 0x00002c0618097981 */ /* 0x000ea8000c1e1900 */
[----:B---3--:R0:W-:Y:S04]  /*0670*/  STL.128 [R17+0x20], R4 ;  /* 0x0000200411007387 */ /* 0x0081e80000100c00 */
[----:B0-----:R-:W3:Y:S01]  /*0680*/  LDG.E R4, desc[UR6][R26.64+0x28] ;  /* 0x000028061a047981 */ /* 0x001ee2000c1e1900 */
[----:B------:R-:W-:-:S03]  /*0690*/  FFMA R11, R11, R11, R10 ;  /* 0x0000000b0b0b7223 */ /* 0x000fc6000000000a */
[----:B------:R-:W4:Y:S04]  /*06a0*/  LDG.E R5, desc[UR6][R26.64+0x2c] ;  /* 0x00002c061a057981 */ /* 0x000f28000c1e1900 */
[----:B------:R-:W5:Y:S04]  /*06b0*/  LDG.E R6, desc[UR6][R26.64+0x30] ;  /* 0x000030061a067981 */ /* 0x000f68000c1e1900 */
[----:B------:R0:W2:Y:S04]  /*06c0*/  LDG.E R7, desc[UR6][R26.64+0x34] ;  /* 0x000034061a077981 */ /* 0x0000a8000c1e1900 */
[----:B------:R-:W2:Y:S01]  /*06d0*/  LDG.E R10, desc[UR6][R24.64+0x30] ;  /* 0x00003006180a7981 */ /* 0x000ea2000c1e1900 */
[----:B------:R-:W-:Y:S01]  /*06e0*/  IADD3 R20, PT, PT, R20, 0x10, RZ ;  /* 0x0000001014147810 */ /* 0x000fe20007ffe0ff */
[----:B---3--:R-:W-:-:S02]  /*06f0*/  FFMA R28, R4, R4, R11 ;  /* 0x00000004041c7223 */ /* 0x008fc4000000000b */
[----:B------:R1:W3:Y:S01]  /*0700*/  LDG.E R11, desc[UR6][R24.64+0x34] ;  /* 0x00003406180b7981 */ /* 0x0002e2000c1e1900 */
[----:B------:R-:W-:Y:S01]  /*0710*/  ISETP.GE.AND P2, PT, R20, -0xc, PT ;  /* 0xfffffff41400780c */ /* 0x000fe20003f46270 */
[----:B----4-:R-:W-:Y:S01]  /*0720*/  FFMA R23, R5, R5, R28 ;  /* 0x0000000505177223 */ /* 0x010fe2000000001c */
[----:B------:R-:W-:Y:S02]  /*0730*/  IADD3 R29, P4, PT, R24, 0x40, RZ ;  /* 0x00000040181d7810 */ /* 0x000fe40007f9e0ff */
[----:B0-----:R-:W-:Y:S01]  /*0740*/  IADD3 R26, P3, PT, R26, 0x40, RZ ;  /* 0x000000401a1a7810 */ /* 0x001fe20007f7e0ff */
[----:B-----5:R-:W-:Y:S01]  /*0750*/  FFMA R28, R6, R6, R23 ;  /* 0x00000006061c7223 */ /* 0x020fe20000000017 */
[----:B--2---:R0:W-:Y:S02]  /*0760*/  STL.128 [R14+0x30], R4 ;  /* 0x000030040e007387 */ /* 0x0041e40000100c00 */
[----:B------:R-:W-:Y:S01]  /*0770*/  IADD3.X R27, PT, PT, RZ, R27, RZ, P3, !PT ;  /* 0x0000001bff1b7210 */ /* 0x000fe20001ffe4ff */
[----:B------:R-:W-:Y:S01]  /*0780*/  FFMA R23, R7, R7, R28 ;  /* 0x0000000707177223 */ /* 0x000fe2000000001c */
[----:B-1----:R-:W-:-:S02]  /*0790*/  MOV R24, R29 ;  /* 0x0000001d00187202 */ /* 0x002fc40000000f00 */
[----:B0-----:R-:W-:Y:S01]  /*07a0*/  IADD3.X R4, PT, PT, RZ, R25, RZ, P4, !PT ;  /* 0x00000019ff047210 */ /* 0x001fe200027fe4ff */
[----:B------:R-:W-:-:S03]  /*07b0*/  VIADD R14, R14, 0x40 ;  /* 0x000000400e0e7836 */ /* 0x000fc60000000000 */
[----:B------:R-:W-:Y:S01]  /*07c0*/  MOV R25, R4 ;  /* 0x0000000400197202 */ /* 0x000fe20000000f00 */
[----:B---3--:R0:W-:Y:S02]  /*07d0*/  STL.128 [R17+0x30], R8 ;  /* 0x0000300811007387 */ /* 0x0081e40000100c00 */
[----:B0-----:R-:W-:Y:S01]  /*07e0*/  IADD3 R17, PT, PT, R17, 0x40, RZ ;  /* 0x0000004011117810 */ /* 0x001fe20007ffe0ff */
[----:B------:R-:W-:Y:S06]  /*07f0*/  @!P2 BRA `(.L_x_53) ;  /* 0xfffffff800f4a947 */ /* 0x000fec000383ffff */
[----:B------:R-:W-:Y:S05]  /*0800*/  BSYNC.RECONVERGENT B4 ;  /* 0x0000000000047941 */ /* 0x000fea0003800200 */
.L_x_52:
[----:B------:R-:W-:Y:S05]  /*0810*/  BSYNC.RECONVERGENT B3 ;  /* 0x0000000000037941 */ /* 0x000fea0003800200 */
.L_x_51:
[----:B------:R-:W-:Y:S01]  /*0820*/  IMAD.MOV R4, RZ, RZ, -R20 ;  /* 0x000000ffff047224 */ /* 0x000fe200078e0a14 */
[----:B------:R-:W-:Y:S04]  /*0830*/  BSSY.RECONVERGENT B3, `(.L_x_54) ;  /* 0x000002a000037945 */ /* 0x000fe80003800200 */
        /* <DEDUP_REMOVED lines=8> */
[----:B------:R-:W5:Y:S04]  /*08c0*/  LDG.E R6, desc[UR6][R24.64] ;  /* 0x0000000618067981 */ /* 0x000f68000c1e1900 */
[----:B------:R-:W5:Y:S01]  /*08d0*/  LDG.E R7, desc[UR6][R24.64+0x4] ;  /* 0x0000040618077981 */ /* 0x000f62000c1e1900 */
[----:B--2---:R-:W-:-:S04]  /*08e0*/  FFMA R22, R8, R8, R23 ;  /* 0x0000000808167223 */ /* 0x004fc80000000017 */
[----:B---3--:R-:W-:-:S04]  /*08f0*/  FFMA R23, R9, R9, R22 ;  /* 0x0000000909177223 */ /* 0x008fc80000000016 */
[----:B----4-:R-:W-:Y:S01]  /*0900*/  FFMA R22, R10, R10, R23 ;  /* 0x0000000a0a167223 */ /* 0x010fe20000000017 */
[----:B-----5:R0:W-:Y:S03]  /*0910*/  STL.128 [R14], R8 ;  /* 0x000000080e007387 */ /* 0x0201e60000100c00 */
[----:B------:R-:W-:Y:S01]  /*0920*/  FFMA R23, R11, R11, R22 ;  /* 0x0000000b0b177223 */ /* 0x000fe20000000016 */
[----:B0-----:R-:W2:Y:S04]  /*0930*/  LDG.E R8, desc[UR6][R26.64+0x8] ;  /* 0x000008061a087981 */ /* 0x001ea8000c1e1900 */
[----:B------:R-:W3:Y:S04]  /*0940*/  LDG.E R9, desc[UR6][R26.64+0xc] ;  /* 0x00000c061a097981 */ /* 0x000ee8000c1e1900 */
[----:B------:R-:W4:Y:S04]  /*0950*/  LDG.E R10, desc[UR6][R26.64+0x10] ;  /* 0x000010061a0a7981 */ /* 0x000f28000c1e1900 */
[----:B------:R0:W-:Y:S04]  /*0960*/  STL.128 [R17], R4 ;  /* 0x0000000411007387 */ /* 0x0001e80000100c00 */
[----:B------:R1:W5:Y:S04]  /*0970*/  LDG.E R11, desc[UR6][R26.64+0x14] ;  /* 0x000014061a0b7981 */ /* 0x000368000c1e1900 */
[----:B0-----:R-:W5:Y:S04]  /*0980*/  LDG.E R4, desc[UR6][R24.64+0x8] ;  /* 0x0000080618047981 */ /* 0x001f68000c1e1900 */
[----:B------:R-:W5:Y:S04]  /*0990*/  LDG.E R5, desc[UR6][R24.64+0xc] ;  /* 0x00000c0618057981 */ /* 0x000f68000c1e1900 */
[----:B------:R-:W5:Y:S04]  /*09a0*/  LDG.E R6, desc[UR6][R24.64+0x10] ;  /* 0x0000100618067981 */ /* 0x000f68000c1e1900 */
[----:B------:R0:W5:Y:S01]  /*09b0*/  LDG.E R7, desc[UR6][R24.64+0x14] ;  /* 0x0000140618077981 */ /* 0x000162000c1e1900 */
[----:B------:R-:W-:-:S02]  /*09c0*/  IADD3 R28, P2, PT, R24, 0x20, RZ ;  /* 0x00000020181c7810 */ /* 0x000fc40007f5e0ff */
[----:B-1----:R-:W-:Y:S02]  /*09d0*/  IADD3 R26, P0, PT, R26, 0x20, RZ ;  /* 0x000000201a1a7810 */ /* 0x002fe40007f1e0ff */
[----:B------:R-:W-:Y:S02]  /*09e0*/  IADD3.X R29, PT, PT, RZ, R25, RZ, P2, !PT ;  /* 0x00000019ff1d7210 */ /* 0x000fe400017fe4ff */
[----:B------:R-:W-:Y:S02]  /*09f0*/  IADD3.X R27, PT, PT, RZ, R27, RZ, P0, !PT ;  /* 0x0000001bff1b7210 */ /* 0x000fe400007fe4ff */
[----:B------:R-:W-:Y:S01]  /*0a00*/  PLOP3.LUT P0, PT, PT, PT, PT, 0x8, 0x80 ;  /* 0x000000000080781c */ /* 0x000fe20003f0e170 */
[----:B0-----:R-:W-:Y:S01]  /*0a10*/  IMAD.MOV.U32 R25, RZ, RZ, R29 ;  /* 0x000000ffff197224 */ /* 0x001fe200078e001d */
[----:B------:R-:W-:Y:S02]  /*0a20*/  IADD3 R20, PT, PT, R20, 0x8, RZ ;  /* 0x0000000814147810 */ /* 0x000fe40007ffe0ff */
[----:B------:R-:W-:Y:S01]  /*0a30*/  MOV R24, R28 ;  /* 0x0000001c00187202 */ /* 0x000fe20000000f00 */
[----:B--2---:R-:W-:-:S04]  /*0a40*/  FFMA R22, R8, R8, R23 ;  /* 0x0000000808167223 */ /* 0x004fc80000000017 */
[----:B---3--:R-:W-:-:S04]  /*0a50*/  FFMA R23, R9, R9, R22 ;  /* 0x0000000909177223 */ /* 0x008fc80000000016 */
[----:B----4-:R-:W-:Y:S01]  /*0a60*/  FFMA R22, R10, R10, R23 ;  /* 0x0000000a0a167223 */ /* 0x010fe20000000017 */
[----:B-----5:R0:W-:Y:S03]  /*0a70*/  STL.128 [R14+0x10], R8 ;  /* 0x000010080e007387 */ /* 0x0201e60000100c00 */
[----:B------:R-:W-:Y:S01]  /*0a80*/  FFMA R23, R11, R11, R22 ;  /* 0x0000000b0b177223 */ /* 0x000fe20000000016 */
[----:B------:R-:W-:Y:S01]  /*0a90*/  IMAD.IADD R22, R12, 0x1, -R21 ;  /* 0x000000010c167824 */ /* 0x000fe200078e0a15 */
[----:B0-----:R-:W-:Y:S01]  /*0aa0*/  IADD3 R14, PT, PT, R14, 0x20, RZ ;  /* 0x000000200e0e7810 */ /* 0x001fe20007ffe0ff */
[----:B------:R0:W-:Y:S02]  /*0ab0*/  STL.128 [R17+0x10], R4 ;  /* 0x0000100411007387 */ /* 0x0001e40000100c00 */
[----:B0-----:R-:W-:-:S07]  /*0ac0*/  IADD3 R17, PT, PT, R17, 0x20, RZ ;  /* 0x0000002011117810 */ /* 0x001fce0007ffe0ff */
.L_x_55:
[----:B------:R-:W-:Y:S05]  /*0ad0*/  BSYNC.RECONVERGENT B3 ;  /* 0x0000000000037941 */ /* 0x000fea0003800200 */
.L_x_54:
[----:B------:R-:W-:-:S13]  /*0ae0*/  ISETP.NE.OR P0, PT, R20, RZ, P0 ;  /* 0x000000ff1400720c */ /* 0x000fda0000705670 */
[----:B------:R-:W-:Y:S05]  /*0af0*/  @!P0 BREAK.RELIABLE B0 ;  /* 0x0000000000008942 */ /* 0x000fea0003800100 */
[----:B------:R-:W-:Y:S05]  /*0b00*/  @!P0 BRA `(.L_x_48) ;  /* 0x0000000000748947 */ /* 0x000fea0003800000 */
.L_x_50:
[----:B------:R-:W-:Y:S05]  /*0b10*/  BSYNC.RELIABLE B0 ;  /* 0x0000000000007941 */ /* 0x000fea0003800100 */
.L_x_49:
[----:B------:R-:W-:Y:S01]  /*0b20*/  BSSY.RECONVERGENT B0, `(.L_x_48) ;  /* 0x000001b000007945 */ /* 0x000fe20003800200 */
[----:B------:R-:W-:-:S07]  /*0b30*/  IADD3 R22, PT, PT, R12, -R21, RZ ;  /* 0x800000150c167210 */ /* 0x000fce0007ffe0ff */
.L_x_56:
[----:B------:R-:W2:Y:S04]  /*0b40*/  LDG.E R4, desc[UR6][R26.64+-0x8] ;  /* 0xfffff8061a047981 */ /* 0x000ea8000c1e1900 */
[----:B------:R-:W3:Y:S04]  /*0b50*/  LDG.E R5, desc[UR6][R26.64+-0x4] ;  /* 0xfffffc061a057981 */ /* 0x000ee8000c1e1900 */
[----:B------:R-:W4:Y:S04]  /*0b60*/  LDG.E R6, desc[UR6][R26.64] ;  /* 0x000000061a067981 */ /* 0x000f28000c1e1900 */
[----:B------:R0:W5:Y:S04]  /*0b70*/  LDG.E R7, desc[UR6][R26.64+0x4] ;  /* 0x000004061a077981 */ /* 0x000168000c1e1900 */
[----:B------:R-:W5:Y:S04]  /*0b80*/  LDG.E R8, desc[UR6][R24.64+-0x8] ;  /* 0xfffff80618087981 */ /* 0x000f68000c1e1900 */
[----:B------:R-:W5:Y:S04]  /*0b90*/  LDG.E R9, desc[UR6][R24.64+-0x4] ;  /* 0xfffffc0618097981 */ /* 0x000f68000c1e1900 */
[----:B------:R-:W5:Y:S04]  /*0ba0*/  LDG.E R10, desc[UR6][R24.64] ;  /* 0x00000006180a7981 */ /* 0x000f68000c1e1900 */
[----:B------:R1:W5:Y:S01]  /*0bb0*/  LDG.E R11, desc[UR6][R24.64+0x4] ;  /* 0x00000406180b7981 */ /* 0x000362000c1e1900 */
[----:B------:R-:W-:-:S04]  /*0bc0*/  IADD3 R20, PT, PT, R20, 0x4, RZ ;  /* 0x0000000414147810 */ /* 0x000fc80007ffe0ff */
[----:B------:R-:W-:Y:S02]  /*0bd0*/  ISETP.NE.AND P0, PT, R20, RZ, PT ;  /* 0x000000ff1400720c */ /* 0x000fe40003f05270 */
[----:B------:R-:W-:Y:S02]  /*0be0*/  IADD3 R29, P3, PT, R24, 0x10, RZ ;  /* 0x00000010181d7810 */ /* 0x000fe40007f7e0ff */
[----:B0-----:R-:W-:Y:S02]  /*0bf0*/  IADD3 R26, P2, PT, R26, 0x10, RZ ;  /* 0x000000101a1a7810 */ /* 0x001fe40007f5e0ff */
[----:B-1----:R-:W-:Y:S02]  /*0c00*/  MOV R24, R29 ;  /* 0x0000001d00187202 */ /* 0x002fe40000000f00 */
[----:B------:R-:W-:Y:S01]  /*0c10*/  IADD3.X R27, PT, PT, RZ, R27, RZ, P2, !PT ;  /* 0x0000001bff1b7210 */ /* 0x000fe200017fe4ff */
[----:B--2---:R-:W-:-:S04]  /*0c20*/  FFMA R28, R4, R4, R23 ;  /* 0x00000004041c7223 */ /* 0x004fc80000000017 */
[----:B---3--:R-:W-:-:S04]  /*0c30*/  FFMA R23, R5, R5, R28 ;  /* 0x0000000505177223 */ /* 0x008fc8000000001c */
[----:B----4-:R-:W-:Y:S01]  /*0c40*/  FFMA R28, R6, R6, R23 ;  /* 0x00000006061c7223 */ /* 0x010fe20000000017 */
[----:B-----5:R0:W-:Y:S03]  /*0c50*/  STL.128 [R14], R4 ;  /* 0x000000040e007387 */ /* 0x0201e60000100c00 */
[----:B------:R-:W-:Y:S01]  /*0c60*/  FFMA R23, R7, R7, R28 ;  /* 0x0000000707177223 */ /* 0x000fe2000000001c */
[----:B0-----:R-:W-:Y:S01]  /*0c70*/  IMAD.X R4, RZ, RZ, R25, P3 ;  /* 0x000000ffff047224 */ /* 0x001fe200018e0619 */
[----:B------:R0:W-:Y:S01]  /*0c80*/  STL.128 [R17], R8 ;  /* 0x0000000811007387 */ /* 0x0001e20000100c00 */
[----:B------:R-:W-:Y:S02]  /*0c90*/  IADD3 R14, PT, PT, R14, 0x10, RZ ;  /* 0x000000100e0e7810 */ /* 0x000fe40007ffe0ff */
[----:B------:R-:W-:Y:S01]  /*0ca0*/  IMAD.MOV.U32 R25, RZ, RZ, R4 ;  /* 0x000000ffff197224 */ /* 0x000fe200078e0004 */
[----:B0-----:R-:W-:Y:S01]  /*0cb0*/  IADD3 R17, PT, PT, R17, 0x10, RZ ;  /* 0x0000001011117810 */ /* 0x001fe20007ffe0ff */
[----:B------:R-:W-:Y:S06]  /*0cc0*/  @P0 BRA `(.L_x_56) ;  /* 0xfffffffc009c0947 */ /* 0x000fec000383ffff */
[----:B------:R-:W-:Y:S05]  /*0cd0*/  BSYNC.RECONVERGENT B0 ;  /* 0x0000000000007941 */ /* 0x000fea0003800200 */
.L_x_48:
[----:B------:R-:W-:Y:S05]  /*0ce0*/  BSYNC.RECONVERGENT B1 ;  /* 0x0000000000017941 */ /* 0x000fea0003800200 */
.L_x_47:
[----:B------:R-:W-:-:S13]  /*0cf0*/  ISETP.NE.AND P0, PT, R21, RZ, PT ;  /* 0x000000ff1500720c */ /* 0x000fda0003f05270 */
[----:B------:R-:W-:Y:S05]  /*0d00*/  @!P0 BRA `(.L_x_46) ;  /* 0x0000000000808947 */ /* 0x000fea0003800000 */
[----:B0-----:R-:W0:Y:S01]  /*0d10*/  LDC.64 R6, c[0x0][0x390] ;  /* 0x0000e400ff067b82 */ /* 0x001e220000000a00 */
[----:B------:R-:W-:-:S05]  /*0d20*/  IADD3 R5, PT, PT, R3, R22, RZ ;  /* 0x0000001603057210 */ /* 0x000fca0007ffe0ff */
[----:B0-----:R-:W-:-:S04]  /*0d30*/  IMAD.WIDE.U32 R6, R5, 0x4, R6 ;  /* 0x0000000405067825 */ /* 0x001fc800078e0006 */
[----:B------:R-:W-:Y:S02]  /*0d40*/  IMAD.WIDE.U32 R4, R5, 0x4, R18 ;  /* 0x0000000405047825 */ /* 0x000fe400078e0012 */
[----:B------:R-:W2:Y:S04]  /*0d50*/  LDG.E R6, desc[UR6][R6.64] ;  /* 0x0000000606067981 */ /* 0x000ea8000c1e1900 */
[----:B------:R-:W3:Y:S01]  /*0d60*/  LDG.E R4, desc[UR6][R4.64] ;  /* 0x0000000604047981 */ /* 0x000ee2000c1e1900 */
[----:B------:R-:W-:Y:S02]  /*0d70*/  LEA R9, R22, R1, 0x2 ;  /* 0x0000000116097211 */ /* 0x000fe400078e10ff */
[----:B------:R-:W-:-:S03]  /*0d80*/  ISETP.NE.AND P0, PT, R21, 0x1, PT ;  /* 0x000000011500780c */ /* 0x000fc60003f05270 */
[----:B--2---:R1:W-:Y:S04]  /*0d90*/  STL [R9+0x20], R6 ;  /* 0x0000200609007387 */ /* 0x0043e80000100800 */
[----:B---3--:R1:W-:Y:S01]  /*0da0*/  STL [R9], R4 ;  /* 0x0000000409007387 */ /* 0x0083e20000100800 */
[----:B------:R-:W-:-:S05]  /*0db0*/  FFMA R23, R4, R4, R23 ;  /* 0x0000000404177223 */ /* 0x000fca0000000017 */
[----:B------:R-:W-:Y:S05]  /*0dc0*/  @!P0 BRA `(.L_x_46) ;  /* 0x0000000000508947 */ /* 0x000fea0003800000 */
[----:B------:R-:W0:Y:S01]  /*0dd0*/  LDCU.64 UR4, c[0x0][0x390] ;  /* 0x00007200ff0477ac */ /* 0x000e220008000a00 */
[----:B------:R-:W-:-:S04]  /*0de0*/  IADD3 R11, P0, PT, R3, R22, RZ ;  /* 0x00000016030b7210 */ /* 0x000fc80007f1e0ff */
[----:B-1----:R-:W-:Y:S01]  /*0df0*/  IADD3.X R4, PT, PT, RZ, RZ, RZ, P0, !PT ;  /* 0x000000ffff047210 */ /* 0x002fe200007fe4ff */
[----:B------:R-:W-:Y:S01]  /*0e00*/  IMAD.SHL.U32 R5, R11, 0x4, RZ ;  /* 0x000000040b057824 */ /* 0x000fe200078e00ff */
[----:B------:R-:W-:Y:S02]  /*0e10*/  ISETP.NE.AND P0, PT, R21, 0x2, PT ;  /* 0x000000021500780c */ /* 0x000fe40003f05270 */
[----:B------:R-:W-:Y:S02]  /*0e20*/  SHF.L.U64.HI R11, R11, 0x2, R4 ;  /* 0x000000020b0b7819 */ /* 0x000fe40000010204 */
[----:B------:R-:W-:-:S04]  /*0e30*/  IADD3 R6, P2, PT, R18, R5, RZ ;  /* 0x0000000512067210 */ /* 0x000fc80007f5e0ff */
[----:B------:R-:W-:Y:S02]  /*0e40*/  IADD3.X R7, PT, PT, R19, R11, RZ, P2, !PT ;  /* 0x0000000b13077210 */ /* 0x000fe400017fe4ff */
[----:B0-----:R-:W-:-:S03]  /*0e50*/  IADD3 R4, P3, PT, R5, UR4, RZ ;  /* 0x0000000405047c10 */ /* 0x001fc6000ff7e0ff */
[----:B------:R-:W2:Y:S01]  /*0e60*/  LDG.E R8, desc[UR6][R6.64+0x4] ;  /* 0x0000040606087981 */ /* 0x000ea2000c1e1900 */
[----:B------:R-:W-:-:S03]  /*0e70*/  IADD3.X R5, PT, PT, R11, UR5, RZ, P3, !PT ;  /* 0x000000050b057c10 */ /* 0x000fc60009ffe4ff */
[----:B------:R-:W3:Y:S04]  /*0e80*/  @P0 LDG.E R14, desc[UR6][R6.64+0x8] ;  /* 0x00000806060e0981 */ /* 0x000ee8000c1e1900 */
[----:B------:R-:W4:Y:S04]  /*0e90*/  LDG.E R10, desc[UR6][R4.64+0x4] ;  /* 0x00000406040a7981 */ /* 0x000f28000c1e1900 */
[----:B------:R-:W5:Y:S04]  /*0ea0*/  @P0 LDG.E R20, desc[UR6][R4.64+0x8] ;  /* 0x0000080604140981 */ /* 0x000f68000c1e1900 */
[----:B--2---:R2:W-:Y:S04]  /*0eb0*/  STL [R9+0x4], R8 ;  /* 0x0000040809007387 */ /* 0x0045e80000100800 */
[----:B---3--:R2:W-:Y:S04]  /*0ec0*/  @P0 STL [R9+0x8], R14 ;  /* 0x0000080e09000387 */ /* 0x0085e80000100800 */
[----:B----4-:R2:W-:Y:S04]  /*0ed0*/  STL [R9+0x24], R10 ;  /* 0x0000240a09007387 */ /* 0x0105e80000100800 */
[----:B-----5:R2:W-:Y:S01]  /*0ee0*/  @P0 STL [R9+0x28], R20 ;  /* 0x0000281409000387 */ /* 0x0205e20000100800 */
[----:B------:R-:W-:-:S04]  /*0ef0*/  FFMA R23, R8, R8, R23 ;  /* 0x0000000808177223 */ /* 0x000fc80000000017 */
[----:B------:R-:W-:-:S07]  /*0f00*/  @P0 FFMA R23, R14, R14, R23 ;  /* 0x0000000e0e170223 */ /* 0x000fce0000000017 */
.L_x_46:
[----:B------:R-:W-:Y:S05]  /*0f10*/  BSYNC.RECONVERGENT B2 ;  /* 0x0000000000027941 */ /* 0x000fea0003800200 */
.L_x_45:
[----:B------:R-:W-:Y:S05]  /*0f20*/  WARPSYNC.ALL ;  /* 0x0000000000007948 */ /* 0x000fea0003800000 */
[----:B--2---:R-:W-:Y:S01]  /*0f30*/  IADD3 R14, PT, PT, R12, -0x400, RZ ;  /* 0xfffffc000c0e7810 */ /* 0x004fe20007ffe0ff */
[----:B------:R-:W-:Y:S03]  /*0f40*/  BSSY.RECONVERGENT B2, `(.L_x_57) ;  /* 0x00000e0000027945 */ /* 0x000fe60003800200 */
[----:B------:R-:W-:-:S13]  /*0f50*/  ISETP.GT.AND P0, PT, R14, 0x3, PT ;  /* 0x000000030e00780c */ /* 0x000fda0003f04270 */
[----:B------:R-:W-:Y:S05]  /*0f60*/  @P0 BRA `(.L_x_58) ;  /* 0x0000000c00480947 */ /* 0x000fea0003800000 */
[----:B------:R-:W-:-:S13]  /*0f70*/  ISETP.GE.AND P0, PT, R14, 0x1, PT ;  /* 0x000000010e00780c */ /* 0x000fda0003f06270 */
[----:B------:R-:W-:Y:S05]  /*0f80*/  @!P0 BRA `(.L_x_59) ;  /* 0x0000000c006c8947 */ /* 0x000fea0003800000 */
[----:B01----:R-:W-:Y:S01]  /*0f90*/  IADD3 R4, PT, PT, R12, -0x401, RZ ;  /* 0xfffffbff0c047810 */ /* 0x003fe20007ffe0ff */
[----:B------:R-:W-:Y:S01]  /*0fa0*/  BSSY.RECONVERGENT B1, `(.L_x_60) ;  /* 0x00000ae000017945 */ /* 0x000fe20003800200 */
[----:B------:R-:W-:Y:S01]  /*0fb0*/  LOP3.LUT R17, R16, 0x3, RZ, 0xc0, !PT ;  /* 0x0000000310117812 */ /* 0x000fe200078ec0ff */
[----:B------:R-:W-:Y:S01]  /*0fc0*/  IMAD.MOV.U32 R24, RZ, RZ, RZ ;  /* 0x000000ffff187224 */ /* 0x000fe200078e00ff */
[----:B------:R-:W-:-:S13]  /*0fd0*/  ISETP.GE.U32.AND P0, PT, R4, 0x3, PT ;  /* 0x000000030400780c */ /* 0x000fda0003f06070 */
[----:B------:R-:W-:Y:S05]  /*0fe0*/  @!P0 BRA `(.L_x_61) ;  /* 0x0000000800a48947 */ /* 0x000fea0003800000 */
[----:B------:R-:W0:Y:S01]  /*0ff0*/  LDCU.64 UR4, c[0x0][0x390] ;  /* 0x00007200ff0477ac */ /* 0x000e220008000a00 */
[----:B------:R-:W-:Y:S01]  /*1000*/  IMAD.WIDE.U32 R6, R2, 0x10, RZ ;  /* 0x0000001002067825 */ /* 0x000fe200078e00ff */
[----:B------:R-:W-:Y:S01]  /*1010*/  IADD3 R22, PT, PT, R3, -R16, R17 ;  /* 0x8000001003167210 */ /* 0x000fe20007ffe011 */
[----:B------:R-:W-:Y:S01]  /*1020*/  BSSY.RELIABLE B0, `(.L_x_62) ;  /* 0x0000089000007945 */ /* 0x000fe20003800100 */
[----:B------:R-:W1:Y:S01]  /*1030*/  LDCU.64 UR8, c[0x0][0x388] ;  /* 0x00007100ff0877ac */ /* 0x000e620008000a00 */
[----:B------:R-:W-:Y:S01]  /*1040*/  IADD3 R20, PT, PT, R1, 0x10, RZ ;  /* 0x0000001001147810 */ /* 0x000fe20007ffe0ff */
[----:B------:R-:W-:Y:S01]  /*1050*/  IMAD.WIDE.U32 R4, R13, 0x4, R6 ;  /* 0x000000040d047825 */ /* 0x000fe200078e0006 */
[----:B------:R-:W-:Y:S02]  /*1060*/  ISETP.GE.AND P0, PT, R22, -0x400, PT ;  /* 0xfffffc001600780c */ /* 0x000fe40003f06270 */
[----:B------:R-:W-:Y:S02]  /*1070*/  IADD3 R21, PT, PT, R1, 0x30, RZ ;  /* 0x0000003001157810 */ /* 0x000fe40007ffe0ff */
[----:B0-----:R-:W-:-:S02]  /*1080*/  IADD3 R28, P2, PT, R6, UR4, RZ ;  /* 0x00000004061c7c10 */ /* 0x001fc4000ff5e0ff */
[----:B-1----:R-:W-:Y:S02]  /*1090*/  IADD3 R26, P4, PT, R4, UR8, RZ ;  /* 0x00000008041a7c10 */ /* 0x002fe4000ff9e0ff */
[----:B------:R-:W-:Y:S02]  /*10a0*/  IADD3 R28, P3, PT, R28, 0x100c, RZ ;  /* 0x0000100c1c1c7810 */ /* 0x000fe40007f7e0ff */
[----:B------:R-:W-:Y:S02]  /*10b0*/  IADD3 R26, P5, PT, R26, 0x100c, RZ ;  /* 0x0000100c1a1a7810 */ /* 0x000fe40007fbe0ff */
[----:B------:R-:W-:Y:S02]  /*10c0*/  IADD3.X R29, PT, PT, RZ, UR5, R7, P3, P2 ;  /* 0x00000005ff1d7c10 */ /* 0x000fe40009fe4407 */
[----:B------:R-:W-:Y:S01]  /*10d0*/  IADD3.X R27, PT, PT, RZ, UR9, R5, P5, P4 ;  /* 0x00000009ff1b7c10 */ /* 0x000fe2000afe8405 */
[----:B------:R-:W-:Y:S08]  /*10e0*/  @P0 BRA `(.L_x_63) ;  /* 0x0000000400f00947 */ /* 0x000ff00003800000 */
[----:B------:R-:W-:Y:S01]  /*10f0*/  IADD3 R4, PT, PT, -R22, -0x400, RZ ;  /* 0xfffffc0016047810 */ /* 0x000fe20007ffe1ff */
[----:B------:R-:W-:Y:S01]  /*1100*/  BSSY.RECONVERGENT B3, `(.L_x_64) ;  /* 0x000004b000037945 */ /* 0x000fe20003800200 */
[----:B------:R-:W-:Y:S02]  /*1110*/  PLOP3.LUT P0, PT, PT, PT, PT, 0x80, 0x8 ;  /* 0x000000000008781c */ /* 0x000fe40003f0f070 */
[----:B------:R-:W-:-:S13]  /*1120*/  ISETP.GT.AND P2, PT, R4, 0xc, PT ;  /* 0x0000000c0400780c */ /* 0x000fda0003f44270 */
[----:B------:R-:W-:Y:S05]  /*1130*/  @!P2 BRA `(.L_x_65) ;  /* 0x00000004001ca947 */ /* 0x000fea0003800000 */
[----:B------:R-:W-:Y:S01]  /*1140*/  BSSY.RECONVERGENT B4, `(.L_x_65) ;  /* 0x0000046000047945 */ /* 0x000fe20003800200 */
[----:B------:R-:W-:Y:S02]  /*1150*/  PLOP3.LUT P0, PT, PT, PT, PT, 0x8, 0x80 ;  /* 0x000000000080781c */ /* 0x000fe40003f0e170 */
[----:B------:R-:W-:-:S11]  /*1160*/  IADD3 R24, PT, PT, -R17, R14, RZ ;  /* 0x0000000e11187210 */ /* 0x000fd60007ffe1ff */
.L_x_66:
[----:B------:R-:W2:Y:S04]  /*1170*/  LDG.E R8, desc[UR6][R26.64+-0xc] ;  /* 0xfffff4061a087981 */ /* 0x000ea8000c1e1900 */
[----:B------:R-:W3:Y:S04]  /*1180*/  LDG.E R9, desc[UR6][R26.64+-0x8] ;  /* 0xfffff8061a097981 */ /* 0x000ee8000c1e1900 */
[----:B------:R-:W4:Y:S04]  /*1190*/  LDG.E R10, desc[UR6][R26.64+-0x4] ;  /* 0xfffffc061a0a7981 */ /* 0x000f28000c1e1900 */
[----:B------:R-:W4:Y:S04]  /*11a0*/  LDG.E R11, desc[UR6][R26.64] ;  /* 0x000000061a0b7981 */ /* 0x000f28000c1e1900 */
[----:B------:R-:W5:Y:S04]  /*11b0*/  LDG.E R4, desc[UR6][R28.64+-0xc] ;  /* 0xfffff4061c047981 */ /* 0x000f68000c1e1900 */
[----:B------:R-:W5:Y:S04]  /*11c0*/  LDG.E R5, desc[UR6][R28.64+-0x8] ;  /* 0xfffff8061c057981 */ /* 0x000f68000c1e1900 */
[----:B------:R-:W5:Y:S01]  /*11d0*/  LDG.E R7, desc[UR6][R28.64] ;  /* 0x000000061c077981 */ /* 0x000f62000c1e1900 */
[----:B--2---:R-:W-:-:S04]  /*11e0*/  FFMA R6, R8, R8, R23 ;  /* 0x0000000808067223 */ /* 0x004fc80000000017 */
[----:B---3--:R-:W-:Y:S02]  /*11f0*/  FFMA R23, R9, R9, R6 ;  /* 0x0000000909177223 */ /* 0x008fe40000000006 */
[----:B------:R-:W5:Y:S04]  /*1200*/  LDG.E R6, desc[UR6][R28.64+-0x4] ;  /* 0xfffffc061c067981 */ /* 0x000f68000c1e1900 */
[----:B----4-:R0:W-:Y:S04]  /*1210*/  STL.128 [R20], R8 ;  /* 0x0000000814007387 */ /* 0x0101e80000100c00 */
[----:B0-----:R-:W2:Y:S04]  /*1220*/  LDG.E R8, desc[UR6][R28.64+0x4] ;  /* 0x000004061c087981 */ /* 0x001ea8000c1e1900 */
[----:B------:R-:W2:Y:S04]  /*1230*/  LDG.E R9, desc[UR6][R28.64+0x8] ;  /* 0x000008061c097981 */ /* 0x000ea8000c1e1900 */
[----:B-----5:R0:W-:Y:S04]  /*1240*/  STL.128 [R21], R4 ;  /* 0x0000000415007387 */ /* 0x0201e80000100c00 */
[----:B0-----:R-:W3:Y:S04]  /*1250*/  LDG.E R4, desc[UR6][R26.64+0x4] ;  /* 0x000004061a047981 */ /* 0x001ee8000c1e1900 */
[----:B------:R-:W4:Y:S04]  /*1260*/  LDG.E R5, desc[UR6][R26.64+0x8] ;  /* 0x000008061a057981 */ /* 0x000f28000c1e1900 */
[----:B------:R-:W4:Y:S04]  /*1270*/  LDG.E R6, desc[UR6][R26.64+0xc] ;  /* 0x00000c061a067981 */ /* 0x000f28000c1e1900 */
[----:B------:R-:W4:Y:S01]  /*1280*/  LDG.E R7, desc[UR6][R26.64+0x10] ;  /* 0x000010061a077981 */ /* 0x000f22000c1e1900 */
[----:B------:R-:W-:-:S04]  /*1290*/  FFMA R10, R10, R10, R23 ;  /* 0x0000000a0a0a7223 */ /* 0x000fc80000000017 */
[----:B------:R-:W-:-:S04]  /*12a0*/  FFMA R11, R11, R11, R10 ;  /* 0x0000000b0b0b7223 */ /* 0x000fc8000000000a */
[----:B---3--:R-:W-:Y:S02]  /*12b0*/  FFMA R10, R4, R4, R11 ;  /* 0x00000004040a7223 */ /* 0x008fe4000000000b */
[----:B------:R-:W2:Y:S04]  /*12c0*/  LDG.E R11, desc[UR6][R28.64+0x10] ;  /* 0x000010061c0b7981 */ /* 0x000ea8000c1e1900 */
[----:B----4-:R0:W-:Y:S02]  /*12d0*/  STL.128 [R20+0x10], R4 ;  /* 0x0000100414007387 */ /* 0x0101e40000100c00 */
[----:B0-----:R-:W-:Y:S02]  /*12e0*/  FFMA R5, R5, R5, R10 ;  /* 0x0000000505057223 */ /* 0x001fe4000000000a */
[----:B------:R-:W3:Y:S04]  /*12f0*/  LDG.E R4, desc[UR6][R28.64+0x14] ;  /* 0x000014061c047981 */ /* 0x000ee8000c1e1900 */
[----:B------:R-:W2:Y:S01]  /*1300*/  LDG.E R10, desc[UR6][R28.64+0xc] ;  /* 0x00000c061c0a7981 */ /* 0x000ea2000c1e1900 */
[----:B------:R-:W-:-:S03]  /*1310*/  FFMA R6, R6, R6, R5 ;  /* 0x0000000606067223 */ /* 0x000fc60000000005 */
[----:B------:R-:W3:Y:S04]  /*1320*/  LDG.E R5, desc[UR6][R28.64+0x18] ;  /* 0x000018061c057981 */ /* 0x000ee8000c1e1900 */
[----:B--2---:R0:W-:Y:S04]  /*1330*/  STL.128 [R21+0x10], R8 ;  /* 0x0000100815007387 */ /* 0x0041e80000100c00 */
[----:B0-----:R-:W2:Y:S04]  /*1340*/  LDG.E R8, desc[UR6][R26.64+0x14] ;  /* 0x000014061a087981 */ /* 0x001ea8000c1e1900 */
[----:B------:R-:W4:Y:S04]  /*1350*/  LDG.E R9, desc[UR6][R26.64+0x18] ;  /* 0x000018061a097981 */ /* 0x000f28000c1e1900 */
[----:B------:R-:W4:Y:S04]  /*1360*/  LDG.E R10, desc[UR6][R26.64+0x1c] ;  /* 0x00001c061a0a7981 */ /* 0x000f28000c1e1900 */
[----:B------:R-:W4:Y:S01]  /*1370*/  LDG.E R11, desc[UR6][R26.64+0x20] ;  /* 0x000020061a0b7981 */ /* 0x000f22000c1e1900 */
[----:B------:R-:W-:-:S04]  /*1380*/  FFMA R7, R7, R7, R6 ;  /* 0x0000000707077223 */ /* 0x000fc80000000006 */
[----:B--2---:R-:W-:Y:S02]  /*1390*/  FFMA R6, R8, R8, R7 ;  /* 0x0000000808067223 */ /* 0x004fe40000000007 */
[----:B------:R-:W3:Y:S04]  /*13a0*/  LDG.E R7, desc[UR6][R28.64+0x20] ;  /* 0x000020061c077981 */ /* 0x000ee8000c1e1900 */
[----:B----4-:R0:W-:Y:S02]  /*13b0*/  STL.128 [R20+0x20], R8 ;  /* 0x0000200814007387 */ /* 0x0101e40000100c00 */
[----:B0-----:R-:W-:Y:S02]  /*13c0*/  FFMA R9, R9, R9, R6 ;  /* 0x0000000909097223 */ /* 0x001fe40000000006 */
[----:B------:R-:W2:Y:S04]  /*13d0*/  LDG.E R8, desc[UR6][R28.64+0x24] ;  /* 0x000024061c087981 */ /* 0x000ea8000c1e1900 */
[----:B------:R-:W3:Y:S01]  /*13e0*/  LDG.E R6, desc[UR6][R28.64+0x1c] ;  /* 0x00001c061c067981 */ /* 0x000ee2000c1e1900 */
[----:B------:R-:W-:-:S03]  /*13f0*/  FFMA R10, R10, R10, R9 ;  /* 0x0000000a0a0a7223 */ /* 0x000fc60000000009 */
[----:B------:R-:W2:Y:S04]  /*1400*/  LDG.E R9, desc[UR6][R28.64+0x28] ;  /* 0x000028061c097981 */ /* 0x000ea8000c1e1900 */
[----:B---3--:R0:W-:Y:S04]  /*1410*/  STL.128 [R21+0x20], R4 ;  /* 0x0000200415007387 */ /* 0x0081e80000100c00 */
[----:B0-----:R-:W3:Y:S04]  /*1420*/  LDG.E R4, desc[UR6][R26.64+0x24] ;  /* 0x000024061a047981 */ /* 0x001ee8000c1e1900 */
[----:B------:R-:W4:Y:S01]  /*1430*/  LDG.E R5, desc[UR6][R26.64+0x28] ;  /* 0x000028061a057981 */ /* 0x000f22000c1e1900 */
[----:B------:R-:W-:-:S03]  /*1440*/  FFMA R11, R11, R11, R10 ;  /* 0x0000000b0b0b7223 */ /* 0x000fc6000000000a */
[----:B------:R-:W5:Y:S04]  /*1450*/  LDG.E R6, desc[UR6][R26.64+0x2c] ;  /* 0x00002c061a067981 */ /* 0x000f68000c1e1900 */
[----:B------:R0:W2:Y:S01]  /*1460*/  LDG.E R7, desc[UR6][R26.64+0x30] ;  /* 0x000030061a077981 */ /* 0x0000a2000c1e1900 */
[----:B------:R-:W-:Y:S02]  /*1470*/  VIADD R22, R22, 0x10 ;  /* 0x0000001016167836 */ /* 0x000fe40000000000 */
[----:B---3--:R-:W-:Y:S02]  /*1480*/  FFMA R10, R4, R4, R11 ;  /* 0x00000004040a7223 */ /* 0x008fe4000000000b */
[----:B------:R-:W3:Y:S02]  /*1490*/  LDG.E R11, desc[UR6][R28.64+0x30] ;  /* 0x000030061c0b7981 */ /* 0x000ee4000c1e1900 */
[----:B----4-:R-:W-:-:S02]  /*14a0*/  FFMA R23, R5, R5, R10 ;  /* 0x0000000505177223 */ /* 0x010fc4000000000a */
[----:B------:R1:W3:Y:S01]  /*14b0*/  LDG.E R10, desc[UR6][R28.64+0x2c] ;  /* 0x00002c061c0a7981 */ /* 0x0002e2000c1e1900 */
[----:B------:R-:W-:Y:S02]  /*14c0*/  ISETP.GE.AND P2, PT, R22, -0x40c, PT ;  /* 0xfffffbf41600780c */ /* 0x000fe40003f46270 */
[----:B------:R-:W-:Y:S01]  /*14d0*/  IADD3 R25, P3, PT, R28, 0x40, RZ ;  /* 0x000000401c197810 */ /* 0x000fe20007f7e0ff */
[----:B-----5:R-:W-:Y:S01]  /*14e0*/  FFMA R23, R6, R6, R23 ;  /* 0x0000000606177223 */ /* 0x020fe20000000017 */
[----:B0-----:R-:W-:Y:S01]  /*14f0*/  IADD3 R26, P4, PT, R26, 0x40, RZ ;  /* 0x000000401a1a7810 */ /* 0x001fe20007f9e0ff */
[----:B--2---:R0:W-:Y:S02]  /*1500*/  STL.128 [R20+0x30], R4 ;  /* 0x0000300414007387 */ /* 0x0041e40000100c00 */
[----:B------:R-:W-:Y:S01]  /*1510*/  FFMA R23, R7, R7, R23 ;  /* 0x0000000707177223 */ /* 0x000fe20000000017 */
[----:B------:R-:W-:Y:S02]  /*1520*/  IADD3.X R27, PT, PT, RZ, R27, RZ, P4, !PT ;  /* 0x0000001bff1b7210 */ /* 0x000fe400027fe4ff */
[----:B-1----:R-:W-:-:S02]  /*1530*/  MOV R28, R25 ;  /* 0x00000019001c7202 */ /* 0x002fc40000000f00 */
[----:B0-----:R-:W-:Y:S02]  /*1540*/  IADD3.X R4, PT, PT, RZ, R29, RZ, P3, !PT ;  /* 0x0000001dff047210 */ /* 0x001fe40001ffe4ff */
[----:B------:R-:W-:Y:S02]  /*1550*/  IADD3 R20, PT, PT, R20, 0x40, RZ ;  /* 0x0000004014147810 */ /* 0x000fe40007ffe0ff */
[----:B------:R-:W-:Y:S01]  /*1560*/  MOV R29, R4 ;  /* 0x00000004001d7202 */ /* 0x000fe20000000f00 */
[----:B---3--:R0:W-:Y:S02]  /*1570*/  STL.128 [R21+0x30], R8 ;  /* 0x0000300815007387 */ /* 0x0081e40000100c00 */
[----:B0-----:R-:W-:Y:S01]  /*1580*/  VIADD R21, R21, 0x40 ;  /* 0x0000004015157836 */ /* 0x001fe20000000000 */
[----:B------:R-:W-:Y:S06]  /*1590*/  @!P2 BRA `(.L_x_66) ;  /* 0xfffffff800f4a947 */ /* 0x000fec000383ffff */
[----:B------:R-:W-:Y:S05]  /*15a0*/  BSYNC.RECONVERGENT B4 ;  /* 0x0000000000047941 */ /* 0x000fea0003800200 */
.L_x_65:
[----:B------:R-:W-:Y:S05]  /*15b0*/  BSYNC.RECONVERGENT B3 ;  /* 0x0000000000037941 */ /* 0x000fea0003800200 */
.L_x_64:
[----:B------:R-:W-:Y:S01]  /*15c0*/  IADD3 R4, PT, PT, -R22, -0x400, RZ ;  /* 0xfffffc0016047810 */ /* 0x000fe20007ffe1ff */
[----:B------:R-:W-:Y:S03]  /*15d0*/  BSSY.RECONVERGENT B3, `(.L_x_67) ;  /* 0x000002a000037945 */ /* 0x000fe60003800200 */
[----:B------:R-:W-:-:S13]  /*15e0*/  ISETP.GT.AND P2, PT, R4, 0x4, PT ;  /* 0x000000040400780c */ /* 0x000fda0003f44270 */
[----:B------:R-:W-:Y:S05]  /*15f0*/  @!P2 BRA `(.L_x_68) ;  /* 0x00000000009ca947 */ /* 0x000fea0003800000 */
        /* <DEDUP_REMOVED lines=13> */
[----:B-1----:R-:W3:Y:S01]  /*16d0*/  LDG.E R8, desc[UR6][R26.64+0x4] ;  /* 0x000004061a087981 */ /* 0x002ee2000c1e1900 */
[----:B------:R-:W-:-:S03]  /*16e0*/  FFMA R24, R6, R6, R23 ;  /* 0x0000000606187223 */ /* 0x000fc60000000017 */
[----:B------:R-:W4:Y:S01]  /*16f0*/  LDG.E R9, desc[UR6][R26.64+0x8] ;  /* 0x000008061a097981 */ /* 0x000f22000c1e1900 */
[----:B------:R-:W-:-:S03]  /*1700*/  FFMA R7, R7, R7, R24 ;  /* 0x0000000707077223 */ /* 0x000fc60000000018 */
[----:B------:R-:W5:Y:S04]  /*1710*/  LDG.E R10, desc[UR6][R26.64+0xc] ;  /* 0x00000c061a0a7981 */ /* 0x000f68000c1e1900 */
[----:B------:R0:W2:Y:S04]  /*1720*/  LDG.E R11, desc[UR6][R26.64+0x10] ;  /* 0x000010061a0b7981 */ /* 0x0000a8000c1e1900 */
[----:B------:R-:W2:Y:S04]  /*1730*/  LDG.E R5, desc[UR6][R28.64+0x8] ;  /* 0x000008061c057981 */ /* 0x000ea8000c1e1900 */
[----:B------:R-:W2:Y:S01]  /*1740*/  LDG.E R6, desc[UR6][R28.64+0xc] ;  /* 0x00000c061c067981 */ /* 0x000ea2000c1e1900 */
[----:B---3--:R-:W-:-:S03]  /*1750*/  FFMA R24, R8, R8, R7 ;  /* 0x0000000808187223 */ /* 0x008fc60000000007 */
[----:B------:R1:W3:Y:S01]  /*1760*/  LDG.E R7, desc[UR6][R28.64+0x10] ;  /* 0x000010061c077981 */ /* 0x0002e2000c1e1900 */
[----:B------:R-:W-:Y:S01]  /*1770*/  IADD3 R25, P0, PT, R28, 0x20, RZ ;  /* 0x000000201c197810 */ /* 0x000fe20007f1e0ff */
[----:B----4-:R-:W-:Y:S01]  /*1780*/  FFMA R23, R9, R9, R24 ;  /* 0x0000000909177223 */ /* 0x010fe20000000018 */
[----:B0-----:R-:W-:-:S03]  /*1790*/  IADD3 R26, P2, PT, R26, 0x20, RZ ;  /* 0x000000201a1a7810 */ /* 0x001fc60007f5e0ff */
[----:B-----5:R-:W-:Y:S01]  /*17a0*/  FFMA R24, R10, R10, R23 ;  /* 0x0000000a0a187223 */ /* 0x020fe20000000017 */
[----:B--2---:R0:W-:Y:S03]  /*17b0*/  STL.128 [R20+0x10], R8 ;  /* 0x0000100814007387 */ /* 0x0041e60000100c00 */
[----:B------:R-:W-:Y:S01]  /*17c0*/  FFMA R23, R11, R11, R24 ;  /* 0x0000000b0b177223 */ /* 0x000fe20000000018 */
[----:B------:R-:W-:Y:S01]  /*17d0*/  IMAD.X R27, RZ, RZ, R27, P2 ;  /* 0x000000ffff1b7224 */ /* 0x000fe200010e061b */
[----:B------:R-:W-:Y:S02]  /*17e0*/  IADD3 R22, PT, PT, R22, 0x8, RZ ;  /* 0x0000000816167810 */ /* 0x000fe40007ffe0ff */
[----:B------:R-:W-:Y:S02]  /*17f0*/  IADD3 R24, PT, PT, -R17, R14, RZ ;  /* 0x0000000e11187210 */ /* 0x000fe40007ffe1ff */
[----:B-1----:R-:W-:-:S02]  /*1800*/  MOV R28, R25 ;  /* 0x00000019001c7202 */ /* 0x002fc40000000f00 */
[----:B0-----:R-:W-:Y:S01]  /*1810*/  IADD3 R20, PT, PT, R20, 0x20, RZ ;  /* 0x0000002014147810 */ /* 0x001fe20007ffe0ff */
[----:B---3--:R0:W-:Y:S02]  /*1820*/  STL.128 [R21+0x10], R4 ;  /* 0x0000100415007387 */ /* 0x0081e40000100c00 */
[----:B0-----:R-:W-:Y:S01]  /*1830*/  IADD3.X R4, PT, PT, RZ, R29, RZ, P0, !PT ;  /* 0x0000001dff047210 */ /* 0x001fe200007fe4ff */
[----:B------:R-:W-:Y:S01]  /*1840*/  VIADD R21, R21, 0x20 ;  /* 0x0000002015157836 */ /* 0x000fe20000000000 */
[----:B------:R-:W-:Y:S02]  /*1850*/  PLOP3.LUT P0, PT, PT, PT, PT, 0x8, 0x80 ;  /* 0x000000000080781c */ /* 0x000fe40003f0e170 */
[----:B------:R-:W-:-:S11]  /*1860*/  MOV R29, R4 ;  /* 0x00000004001d7202 */ /* 0x000fd60000000f00 */
.L_x_68:
[----:B------:R-:W-:Y:S05]  /*1870*/  BSYNC.RECONVERGENT B3 ;  /* 0x0000000000037941 */ /* 0x000fea0003800200 */
.L_x_67:
[----:B------:R-:W-:-:S13]  /*1880*/  ISETP.NE.OR P0, PT, R22, -0x400, P0 ;  /* 0xfffffc001600780c */ /* 0x000fda0000705670 */
[----:B------:R-:W-:Y:S05]  /*1890*/  @!P0 BREAK.RELIABLE B0 ;  /* 0x0000000000008942 */ /* 0x000fea0003800100 */
[----:B------:R-:W-:Y:S05]  /*18a0*/  @!P0 BRA `(.L_x_61) ;  /* 0x0000000000748947 */ /* 0x000fea0003800000 */
.L_x_63:
[----:B------:R-:W-:Y:S05]  /*18b0*/  BSYNC.RELIABLE B0 ;  /* 0x0000000000007941 */ /* 0x000fea0003800100 */
.L_x_62:
[----:B------:R-:W-:Y:S01]  /*18c0*/  BSSY.RECONVERGENT B0, `(.L_x_61) ;  /* 0x000001b000007945 */ /* 0x000fe20003800200 */
[----:B------:R-:W-:-:S07]  /*18d0*/  IADD3 R24, PT, PT, -R17, R14, RZ ;  /* 0x0000000e11187210 */ /* 0x000fce0007ffe1ff */
.L_x_69:
        /* <DEDUP_REMOVED lines=9> */
[----:B------:R0:W5:Y:S01]  /*1970*/  LDG.E R10, desc[UR6][R28.64+-0x4] ;  /* 0xfffffc061c0a7981 */ /* 0x000162000c1e1900 */
[----:B------:R-:W-:-:S05]  /*1980*/  VIADD R22, R22, 0x4 ;  /* 0x0000000416167836 */ /* 0x000fca0000000000 */
[----:B------:R-:W-:Y:S01]  /*1990*/  ISETP.NE.AND P0, PT, R22, -0x400, PT ;  /* 0xfffffc001600780c */ /* 0x000fe20003f05270 */
[----:B----4-:R1:W-:Y:S01]  /*19a0*/  STL.128 [R20], R4 ;  /* 0x0000000414007387 */ /* 0x0103e20000100c00 */
[----:B------:R-:W-:Y:S01]  /*19b0*/  IADD3 R25, P2, PT, R28, 0x10, RZ ;  /* 0x000000101c197810 */ /* 0x000fe20007f5e0ff */
[----:B------:R-:W-:Y:S01]  /*19c0*/  FFMA R23, R6, R6, R23 ;  /* 0x0000000606177223 */ /* 0x000fe20000000017 */
[----:B------:R-:W-:-:S03]  /*19d0*/  IADD3 R26, P3, PT, R26, 0x10, RZ ;  /* 0x000000101a1a7810 */ /* 0x000fc60007f7e0ff */
[----:B------:R-:W-:Y:S01]  /*19e0*/  FFMA R23, R7, R7, R23 ;  /* 0x0000000707177223 */ /* 0x000fe20000000017 */
[----:B------:R-:W-:Y:S01]  /*19f0*/  IADD3.X R27, PT, PT, RZ, R27, RZ, P3, !PT ;  /* 0x0000001bff1b7210 */ /* 0x000fe20001ffe4ff */
[----:B0-----:R-:W-:Y:S01]  /*1a00*/  IMAD.MOV.U32 R28, RZ, RZ, R25 ;  /* 0x000000ffff1c7224 */ /* 0x001fe200078e0019 */
[----:B-1----:R-:W-:Y:S02]  /*1a10*/  IADD3.X R4, PT, PT, RZ, R29, RZ, P2, !PT ;  /* 0x0000001dff047210 */ /* 0x002fe400017fe4ff */
[----:B------:R-:W-:Y:S02]  /*1a20*/  IADD3 R20, PT, PT, R20, 0x10, RZ ;  /* 0x0000001014147810 */ /* 0x000fe40007ffe0ff */
[----:B------:R-:W-:Y:S01]  /*1a30*/  MOV R29, R4 ;  /* 0x00000004001d7202 */ /* 0x000fe20000000f00 */
[----:B-----5:R0:W-:Y:S02]  /*1a40*/  STL.128 [R21], R8 ;  /* 0x0000000815007387 */ /* 0x0201e40000100c00 */
[----:B0-----:R-:W-:Y:S01]  /*1a50*/  IADD3 R21, PT, PT, R21, 0x10, RZ ;  /* 0x0000001015157810 */ /* 0x001fe20007ffe0ff */
[----:B------:R-:W-:Y:S06]  /*1a60*/  @P0 BRA `(.L_x_69) ;  /* 0xfffffffc009c0947 */ /* 0x000fec000383ffff */
[----:B------:R-:W-:Y:S05]  /*1a70*/  BSYNC.RECONVERGENT B0 ;  /* 0x0000000000007941 */ /* 0x000fea0003800200 */
.L_x_61:
[----:B------:R-:W-:Y:S05]  /*1a80*/  BSYNC.RECONVERGENT B1 ;  /* 0x0000000000017941 */ /* 0x000fea0003800200 */
.L_x_60:
[----:B------:R-:W-:-:S13]  /*1a90*/  ISETP.NE.AND P0, PT, R17, RZ, PT ;  /* 0x000000ff1100720c */ /* 0x000fda0003f05270 */
[----:B------:R-:W-:Y:S05]  /*1aa0*/  @!P0 BRA `(.L_x_59) ;  /* 0x0000000000a48947 */ /* 0x000fea0003800000 */
[----:B------:R-:W0:Y:S01]  /*1ab0*/  LDCU.64 UR4, c[0x0][0x390] ;  /* 0x00007200ff0477ac */ /* 0x000e220008000a00 */
[----:B------:R-:W-:-:S04]  /*1ac0*/  IADD3 R9, P0, PT, R3, R24, RZ ;  /* 0x0000001803097210 */ /* 0x000fc80007f1e0ff */
[----:B------:R-:W-:Y:S02]  /*1ad0*/  IADD3.X R4, PT, PT, RZ, RZ, RZ, P0, !PT ;  /* 0x000000ffff047210 */ /* 0x000fe400007fe4ff */
[C---:B------:R-:W-:Y:S02]  /*1ae0*/  SHF.L.U32 R7, R9.reuse, 0x2, RZ ;  /* 0x0000000209077819 */ /* 0x040fe400000006ff */
[----:B------:R-:W-:Y:S02]  /*1af0*/  SHF.L.U64.HI R9, R9, 0x2, R4 ;  /* 0x0000000209097819 */ /* 0x000fe40000010204 */
[----:B------:R-:W-:-:S04]  /*1b00*/  IADD3 R4, P0, PT, R18, R7, RZ ;  /* 0x0000000712047210 */ /* 0x000fc80007f1e0ff */
[----:B------:R-:W-:Y:S02]  /*1b10*/  IADD3.X R5, PT, PT, R19, R9, RZ, P0, !PT ;  /* 0x0000000913057210 */ /* 0x000fe400007fe4ff */
[----:B0-----:R-:W-:-:S03]  /*1b20*/  IADD3 R6, P2, PT, R7, UR4, RZ ;  /* 0x0000000407067c10 */ /* 0x001fc6000ff5e0ff */
[----:B------:R-:W2:Y:S01]  /*1b30*/  LDG.E R8, desc[UR6][R4.64+0x1000] ;  /* 0x0010000604087981 */ /* 0x000ea2000c1e1900 */
[----:B------:R-:W-:-:S05]  /*1b40*/  IADD3.X R7, PT, PT, R9, UR5, RZ, P2, !PT ;  /* 0x0000000509077c10 */ /* 0x000fca00097fe4ff */
[----:B------:R-:W3:Y:S01]  /*1b50*/  LDG.E R10, desc[UR6][R6.64+0x1000] ;  /* 0x00100006060a7981 */ /* 0x000ee2000c1e1900 */
[----:B------:R-:W-:Y:S01]  /*1b60*/  IMAD R9, R24, 0x4, R1 ;  /* 0x0000000418097824 */ /* 0x000fe200078e0201 */
[----:B------:R-:W-:-:S04]  /*1b70*/  ISETP.NE.AND P0, PT, R17, 0x1, PT ;  /* 0x000000011100780c */ /* 0x000fc80003f05270 */
[----:B--2---:R2:W-:Y:S04]  /*1b80*/  STL [R9+0x10], R8 ;  /* 0x0000100809007387 */ /* 0x0045e80000100800 */
[----:B---3--:R2:W-:Y:S01]  /*1b90*/  STL [R9+0x30], R10 ;  /* 0x0000300a09007387 */ /* 0x0085e20000100800 */
[----:B------:R-:W-:-:S04]  /*1ba0*/  FFMA R23, R8, R8, R23 ;  /* 0x0000000808177223 */ /* 0x000fc80000000017 */
[----:B------:R-:W-:Y:S05]  /*1bb0*/  @!P0 BRA `(.L_x_59) ;  /* 0x0000000000608947 */ /* 0x000fea0003800000 */
[----:B--2---:R-:W2:Y:S04]  /*1bc0*/  LDG.E R10, desc[UR6][R6.64+0x1004] ;  /* 0x00100406060a7981 */ /* 0x004ea8000c1e1900 */
[----:B------:R-:W3:Y:S01]  /*1bd0*/  LDG.E R8, desc[UR6][R4.64+0x1004] ;  /* 0x0010040604087981 */ /* 0x000ee2000c1e1900 */
[----:B------:R-:W-:-:S03]  /*1be0*/  ISETP.NE.AND P0, PT, R17, 0x2, PT ;  /* 0x000000021100780c */ /* 0x000fc60003f05270 */
[----:B--2---:R4:W-:Y:S04]  /*1bf0*/  STL [R9+0x34], R10 ;  /* 0x0000340a09007387 */ /* 0x0049e80000100800 */
[----:B---3--:R4:W-:Y:S01]  /*1c00*/  STL [R9+0x14], R8 ;  /* 0x0000140809007387 */ /* 0x0089e20000100800 */
[----:B------:R-:W-:-:S05]  /*1c10*/  FFMA R23, R8, R8, R23 ;  /* 0x0000000808177223 */ /* 0x000fca0000000017 */
[----:B------:R-:W-:Y:S05]  /*1c20*/  @!P0 BRA `(.L_x_59) ;  /* 0x0000000000448947 */ /* 0x000fea0003800000 */
[----:B------:R-:W2:Y:S04]  /*1c30*/  LDG.E R4, desc[UR6][R4.64+0x1008] ;  /* 0x0010080604047981 */ /* 0x000ea8000c1e1900 */
[----:B------:R-:W3:Y:S04]  /*1c40*/  LDG.E R6, desc[UR6][R6.64+0x1008] ;  /* 0x0010080606067981 */ /* 0x000ee8000c1e1900 */
[----:B--2---:R0:W-:Y:S01]  /*1c50*/  STL [R9+0x18], R4 ;  /* 0x0000180409007387 */ /* 0x0041e20000100800 */
[----:B------:R-:W-:-:S03]  /*1c60*/  FFMA R23, R4, R4, R23 ;  /* 0x0000000404177223 */ /* 0x000fc60000000017 */
[----:B---3--:R0:W-:Y:S01]  /*1c70*/  STL [R9+0x38], R6 ;  /* 0x0000380609007387 */ /* 0x0081e20000100800 */
[----:B------:R-:W-:Y:S05]  /*1c80*/  BRA `(.L_x_59) ;  /* 0x00000000002c7947 */ /* 0x000fea0003800000 */
.L_x_58:
[----:B01----:R-:W0:Y:S01]  /*1c90*/  LDC.64 R6, c[0x0][0x390] ;  /* 0x0000e400ff067b82 */ /* 0x003e220000000a00 */
[----:B------:R-:W-:-:S04]  /*1ca0*/  IMAD.WIDE.U32 R4, R3, 0x4, R18 ;  /* 0x0000000403047825 */ /* 0x000fc800078e0012 */
[----:B0-----:R-:W-:Y:S02]  /*1cb0*/  IMAD.WIDE.U32 R8, R3, 0x4, R6 ;  /* 0x0000000403087825 */ /* 0x001fe400078e0006 */
[----:B------:R-:W2:Y:S04]  /*1cc0*/  LDG.E.128 R4, desc[UR6][R4.64+0x1000] ;  /* 0x0010000604047981 */ /* 0x000ea8000c1e1d00 */
[----:B------:R-:W3:Y:S04]  /*1cd0*/  LDG.E.128 R8, desc[UR6][R8.64+0x1000] ;  /* 0x0010000608087981 */ /* 0x000ee8000c1e1d00 */
[----:B--2---:R0:W-:Y:S01]  /*1ce0*/  STL.128 [R1+0x10], R4 ;  /* 0x0000100401007387 */ /* 0x0041e20000100c00 */
[----:B------:R-:W-:-:S03]  /*1cf0*/  FFMA R18, R4, R4, R23 ;  /* 0x0000000404127223 */ /* 0x000fc60000000017 */
[----:B---3--:R0:W-:Y:S01]  /*1d00*/  STL.128 [R1+0x30], R8 ;  /* 0x0000300801007387 */ /* 0x0081e20000100c00 */
[----:B------:R-:W-:-:S04]  /*1d10*/  FFMA R17, R5, R5, R18 ;  /* 0x0000000505117223 */ /* 0x000fc80000000012 */
[----:B------:R-:W-:-:S04]  /*1d20*/  FFMA R18, R6, R6, R17 ;  /* 0x0000000606127223 */ /* 0x000fc80000000011 */
[----:B------:R-:W-:-:S07]  /*1d30*/  FFMA R23, R7, R7, R18 ;  /* 0x0000000707177223 */ /* 0x000fce0000000012 */
.L_x_59:
[----:B------:R-:W-:Y:S05]  /*1d40*/  BSYNC.RECONVERGENT B2 ;  /* 0x0000000000027941 */ /* 0x000fea0003800200 */
.L_x_57:
[----:B------:R-:W-:Y:S05]  /*1d50*/  WARPSYNC.ALL ;  /* 0x0000000000007948 */ /* 0x000fea0003800000 */
[----:B01----:R-:W0:Y:S01]  /*1d60*/  SHFL.DOWN PT, R4, R23, 0x10, 0x1f ;  /* 0x0a001f0017047f89 */ /* 0x003e2200000e0000 */
[----:B------:R-:W-:-:S13]  /*1d70*/  LOP3.LUT P0, RZ, R2, 0x1f, RZ, 0xc0, !PT ;  /* 0x0000001f02ff7812 */ /* 0x000fda000780c0ff */
[----:B--2-4-:R-:W1:Y:S01]  /*1d80*/  @!P0 S2R R10, SR_CgaCtaId ;  /* 0x00000000000a8919 */ /* 0x014e620000008800 */
[----:B------:R-:W-:Y:S01]  /*1d90*/  @!P0 MOV R9, 0x400 ;  /* 0x0000040000098802 */ /* 0x000fe20000000f00 */
[----:B0-----:R-:W-:-:S05]  /*1da0*/  FADD R4, R4, R23 ;  /* 0x0000001704047221 */ /* 0x001fca0000000000 */
[----:B------:R-:W0:Y:S01]  /*1db0*/  SHFL.DOWN PT, R5, R4, 0x8, 0x1f ;  /* 0x09001f0004057f89 */ /* 0x000e2200000e0000 */
[----:B-1----:R-:W-:-:S04]  /*1dc0*/  @!P0 LEA R9, R10, R9, 0x18 ;  /* 0x000000090a098211 */ /* 0x002fc800078ec0ff */
[----:B------:R-:W-:Y:S01]  /*1dd0*/  @!P0 LEA.HI R9, R2, R9, RZ, 0x1d ;  /* 0x0000000902098211 */ /* 0x000fe200078fe8ff */
[----:B0-----:R-:W-:-:S05]  /*1de0*/  FADD R5, R4, R5 ;  /* 0x0000000504057221 */ /* 0x001fca0000000000 */
[----:B------:R-:W0:Y:S02]  /*1df0*/  SHFL.DOWN PT, R6, R5, 0x4, 0x1f ;  /* 0x08801f0005067f89 */ /* 0x000e2400000e0000 */
[----:B0-----:R-:W-:-:S05]  /*1e00*/  FADD R6, R5, R6 ;  /* 0x0000000605067221 */ /* 0x001fca0000000000 */
[----:B------:R-:W0:Y:S02]  /*1e10*/  SHFL.DOWN PT, R7, R6, 0x2, 0x1f ;  /* 0x08401f0006077f89 */ /* 0x000e2400000e0000 */
[----:B0-----:R-:W-:-:S05]  /*1e20*/  FADD R7, R6, R7 ;  /* 0x0000000706077221 */ /* 0x001fca0000000000 */
        /* <DEDUP_REMOVED lines=9> */
[----:B0-----:R-:W-:-:S04]  /*1ec0*/  LEA R10, R5, R4, 0x18 ;  /* 0x00000004050a7211 */ /* 0x001fc800078ec0ff */
[----:B------:R-:W-:-:S06]  /*1ed0*/  LEA R4, R2, R10, 0x2 ;  /* 0x0000000a02047211 */ /* 0x000fcc00078e10ff */
        /* <DEDUP_REMOVED lines=11> */
.L_x_99:
[----:B------:R-:W-:Y:S01]  /*1f90*/  ISETP.NE.AND P0, PT, R2, RZ, PT ;  /* 0x000000ff0200720c */ /* 0x000fe20003f05270 */
[----:B-1----:R-:W-:-:S12]  /*1fa0*/  FADD R9, R8, R9 ;  /* 0x0000000908097221 */ /* 0x002fd80000000000 */
[----:B------:R1:W-:Y:S02]  /*1fb0*/  @!P0 STS [R10], R9 ;  /* 0x000000090a008388 */ /* 0x0003e40000000800 */
.L_x_70:
[----:B------:R-:W2:Y:S01]  /*1fc0*/  LDC.64 R22, c[0x0][0x380] ;  /* 0x0000e000ff167b82 */ /* 0x000ea20000000a00 */
[----:B------:R-:W-:Y:S05]  /*1fd0*/  WARPSYNC.ALL ;  /* 0x0000000000007948 */ /* 0x000fea0003800000 */
[----:B--2---:R-:W-:-:S04]  /*1fe0*/  LEA R22, P0, R13, R22, 0x2 ;  /* 0x000000160d167211 */ /* 0x004fc800078010ff */
[----:B------:R-:W-:Y:S01]  /*1ff0*/  LEA.HI.X R23, R13, R23, RZ, 0x2, P0 ;  /* 0x000000170d177211 */ /* 0x000fe200000f14ff */
[----:B------:R-:W2:Y:S08]  /*2000*/  S2UR UR5, SR_CgaCtaId ;  /* 0x00000000000579c3 */ /* 0x000eb00000008800 */
[----:B------:R-:W-:Y:S01]  /*2010*/  BAR.SYNC.DEFER_BLOCKING 0x0 ;  /* 0x0000000000007b1d */ /* 0x000fe20000010000 */
[----:B------:R-:W-:-:S05]  /*2020*/  I2FP.F32.S32 R5, R16 ;  /* 0x0000001000057245 */ /* 0x000fca0000201400 */
[----:B------:R-:W-:Y:S01]  /*2030*/  UMOV UR4, 0x400 ;  /* 0x0000040000047882 */ /* 0x000fe20000000000 */
[----:B------:R-:W3:Y:S01]  /*2040*/  MUFU.RCP R6, R5 ;  /* 0x0000000500067308 */ /* 0x000ee20000001000 */
[----:B--2---:R-:W-:Y:S01]  /*2050*/  ULEA UR4, UR5, UR4, 0x18 ;  /* 0x0000000405047291 */ /* 0x004fe2000f8ec0ff */
[----:B---3--:R-:W-:-:S04]  /*2060*/  FFMA R7, -R5, R6, 1 ;  /* 0x3f80000005077423 */ /* 0x008fc80000000106 */
[----:B------:R-:W-:-:S04]  /*2070*/  FFMA R7, R6, R7, R6 ;  /* 0x0000000706077223 */ /* 0x000fc80000000006 */
[----:B------:R-:W2:Y:S02]  /*2080*/  LDS R4, [UR4] ;  /* 0x00000004ff047984 */ /* 0x000ea40008000800 */
[----:B--2---:R-:W2:Y:S01]  /*2090*/  FCHK P0, R4, R5 ;  /* 0x0000000504007302 */ /* 0x004ea20000000000 */
[----:B------:R-:W-:-:S04]  /*20a0*/  FFMA R6, R4, R7, RZ ;  /* 0x0000000704067223 */ /* 0x000fc800000000ff */
[----:B0-----:R-:W-:-:S04]  /*20b0*/  FFMA R8, -R5, R6, R4 ;  /* 0x0000000605087223 */ /* 0x001fc80000000104 */
[----:B------:R-:W-:Y:S01]  /*20c0*/  FFMA R17, R7, R8, R6 ;  /* 0x0000000807117223 */ /* 0x000fe20000000006 */
[----:B--2---:R-:W-:Y:S06]  /*20d0*/  @!P0 BRA `(.L_x_72) ;  /* 0x00000000000c8947 */ /* 0x004fec0003800000 */
[----:B------:R-:W-:-:S07]  /*20e0*/  MOV R6, 0x2100 ;  /* 0x0000210000067802 */ /* 0x000fce0000000f00 */
[----:B-1----:R-:W-:Y:S05]  /*20f0*/  CALL.REL.NOINC `($__internal_1_$__cuda_sm3x_div_rn_noftz_f32_slowpath) ;  /* 0x0000001800ec7944 */ /* 0x002fea0003c00000 */
[----:B------:R-:W-:-:S07]  /*2100*/  MOV R17, R4 ;  /* 0x0000000400117202 */ /* 0x000fce0000000f00 */
.L_x_72:
[----:B-1----:R-:W2:Y:S04]  /*2110*/  @P1 LDL.128 R8, [R1] ;  /* 0x0000000001081983 */ /* 0x002ea80000100c00 */
[----:B------:R-:W3:Y:S01]  /*2120*/  @P1 LDL.128 R4, [R1+0x20] ;  /* 0x0000200001041983 */ /* 0x000ee20000100c00 */
[----:B------:R-:W-:Y:S01]  /*2130*/  FADD R17, R17, 9.9999997473787516356e-06 ;  /* 0x3727c5ac11117421 */ /* 0x000fe20000000000 */
[----:B------:R-:W-:Y:S01]  /*2140*/  IMAD.WIDE.U32 R20, R3, 0x4, R22 ;  /* 0x0000000403147825 */ /* 0x000fe200078e0016 */
[----:B------:R-:W-:Y:S03]  /*2150*/  BSSY.RECONVERGENT B0, `(.L_x_73) ;  /* 0x00000c8000007945 */ /* 0x000fe60003800200 */
[----:B------:R-:W-:-:S13]  /*2160*/  FSETP.GEU.AND P0, PT, |R17|, 1.175494350822287508e-38, PT ;  /* 0x008000001100780b */ /* 0x000fda0003f0e200 */
[----:B------:R-:W-:-:S04]  /*2170*/  @!P0 FMUL R17, R17, 16777216 ;  /* 0x4b80000011118820 */ /* 0x000fc80000400000 */
[----:B------:R-:W0:Y:S02]  /*2180*/  MUFU.RSQ R16, R17 ;  /* 0x0000001100107308 */ /* 0x000e240000001400 */
[----:B0-----:R-:W-:-:S04]  /*2190*/  @!P0 FMUL R16, R16, 4096 ;  /* 0x4580000010108820 */ /* 0x001fc80000400000 */
[C---:B--2---:R-:W-:Y:S01]  /*21a0*/  @P1 FMUL R19, R16.reuse, R8 ;  /* 0x0000000810131220 */ /* 0x044fe20000400000 */
[C---:B------:R-:W-:Y:S01]  /*21b0*/  @P1 FMUL R8, R16.reuse, R9 ;  /* 0x0000000910081220 */ /* 0x040fe20000400000 */
[C---:B------:R-:W-:Y:S01]  /*21c0*/  @P1 FMUL R9, R16.reuse, R10 ;  /* 0x0000000a10091220 */ /* 0x040fe20000400000 */
[----:B------:R-:W-:Y:S01]  /*21d0*/  @P1 FMUL R10, R16, R11 ;  /* 0x0000000b100a1220 */ /* 0x000fe20000400000 */
[----:B---3--:R-:W-:Y:S01]  /*21e0*/  @P1 FMUL R4, R19, R4 ;  /* 0x0000000413041220 */ /* 0x008fe20000400000 */
[----:B------:R-:W-:Y:S01]  /*21f0*/  @P1 FMUL R5, R5, R8 ;  /* 0x0000000805051220 */ /* 0x000fe20000400000 */
[----:B------:R-:W-:Y:S01]  /*2200*/  @P1 FMUL R6, R6, R9 ;  /* 0x0000000906061220 */ /* 0x000fe20000400000 */
[----:B------:R-:W-:-:S05]  /*2210*/  @P1 FMUL R7, R7, R10 ;  /* 0x0000000a07071220 */ /* 0x000fca0000400000 */
[----:B------:R0:W-:Y:S01]  /*2220*/  @P1 STG.E.128 desc[UR6][R20.64], R4 ;  /* 0x0000000414001986 */ /* 0x0001e2000c101d06 */
[----:B------:R-:W-:Y:S05]  /*2230*/  @P1 BRA `(.L_x_74) ;  /* 0x0000000800e41947 */ /* 0x000fea0003800000 */
[----:B------:R-:W-:-:S13]  /*2240*/  ISETP.GE.AND P0, PT, R12, 0x1, PT ;  /* 0x000000010c00780c */ /* 0x000fda0003f06270 */
[----:B------:R-:W-:Y:S05]  /*2250*/  @!P0 BRA `(.L_x_74) ;  /* 0x0000000800dc8947 */ /* 0x000fea0003800000 */
[----:B0-----:R-:W0:Y:S01]  /*2260*/  LDC R6, c[0x0][0x398] ;  /* 0x0000e600ff067b82 */ /* 0x001e220000000800 */
[----:B------:R-:W-:Y:S01]  /*2270*/  ISETP.GE.U32.AND P0, PT, R15, 0x3, PT ;  /* 0x000000030f00780c */ /* 0x000fe20003f06070 */
[----:B------:R-:W-:Y:S01]  /*2280*/  BSSY.RECONVERGENT B1, `(.L_x_75) ;  /* 0x000009c000017945 */ /* 0x000fe20003800200 */
[----:B------:R-:W-:Y:S01]  /*2290*/  HFMA2 R18, -RZ, RZ, 0, 0 ;  /* 0x00000000ff127431 */ /* 0x000fe200000001ff */
[----:B0-----:R-:W-:-:S10]  /*22a0*/  LOP3.LUT R15, R6, 0x3, RZ, 0xc0, !PT ;  /* 0x00000003060f7812 */ /* 0x001fd400078ec0ff */
[----:B------:R-:W-:Y:S05]  /*22b0*/  @!P0 BRA `(.L_x_76) ;  /* 0x0000000800608947 */ /* 0x000fea0003800000 */
[----:B------:R-:W0:Y:S01]  /*22c0*/  LDCU.64 UR4, c[0x0][0x380] ;  /* 0x00007000ff0477ac */ /* 0x000e220008000a00 */
[----:B------:R-:W-:Y:S01]  /*22d0*/  IMAD.WIDE.U32 R4, R13, 0x4, RZ ;  /* 0x000000040d047825 */ /* 0x000fe200078e00ff */
[----:B------:R-:W-:Y:S01]  /*22e0*/  IADD3 R17, PT, PT, R3, -R6, R15 ;  /* 0x8000000603117210 */ /* 0x000fe20007ffe00f */
[----:B------:R-:W-:Y:S01]  /*22f0*/  BSSY.RELIABLE B2, `(.L_x_77) ;  /* 0x000007d000027945 */ /* 0x000fe20003800100 */
[----:B------:R-:W-:Y:S01]  /*2300*/  IADD3 R18, PT, PT, R12, -R15, RZ ;  /* 0x8000000f0c127210 */ /* 0x000fe20007ffe0ff */
[----:B------:R-:W-:Y:S01]  /*2310*/  IMAD.MOV.U32 R19, RZ, RZ, R1 ;  /* 0x000000ffff137224 */ /* 0x000fe200078e0001 */
[----:B------:R-:W-:Y:S01]  /*2320*/  ISETP.GE.AND P2, PT, R17, RZ, PT ;  /* 0x000000ff1100720c */ /* 0x000fe20003f46270 */
[----:B------:R-:W-:-:S03]  /*2330*/  IMAD.WIDE.U32 R4, R2, 0x10, R4 ;  /* 0x0000001002047825 */ /* 0x000fc600078e0004 */
[----:B0-----:R-:W-:-:S04]  /*2340*/  IADD3 R24, P0, PT, R4, UR4, RZ ;  /* 0x0000000404187c10 */ /* 0x001fc8000ff1e0ff */
[----:B------:R-:W-:-:S04]  /*2350*/  IADD3 R24, P1, PT, R24, 0x8, RZ ;  /* 0x0000000818187810 */ /* 0x000fc80007f3e0ff */
[----:B------:R-:W-:Y:S01]  /*2360*/  IADD3.X R25, PT, PT, RZ, UR5, R5, P1, P0 ;  /* 0x00000005ff197c10 */ /* 0x000fe20008fe0405 */
[----:B------:R-:W-:Y:S08]  /*2370*/  @P2 BRA `(.L_x_78) ;  /* 0x0000000400d02947 */ /* 0x000ff00003800000 */
[----:B------:R-:W-:Y:S01]  /*2380*/  IADD3 R4, PT, PT, -R17, RZ, RZ ;  /* 0x000000ff11047210 */ /* 0x000fe20007ffe1ff */
[----:B------:R-:W-:Y:S01]  /*2390*/  BSSY.RECONVERGENT B3, `(.L_x_79) ;  /* 0x0000046000037945 */ /* 0x000fe20003800200 */
[----:B------:R-:W-:Y:S02]  /*23a0*/  PLOP3.LUT P0, PT, PT, PT, PT, 0x80, 0x8 ;  /* 0x000000000008781c */ /* 0x000fe40003f0f070 */
[----:B------:R-:W-:-:S13]  /*23b0*/  ISETP.GT.AND P1, PT, R4, 0xc, PT ;  /* 0x0000000c0400780c */ /* 0x000fda0003f24270 */
[----:B------:R-:W-:Y:S05]  /*23c0*/  @!P1 BRA `(.L_x_80) ;  /* 0x0000000400089947 */ /* 0x000fea0003800000 */
[----:B------:R-:W-:-:S13]  /*23d0*/  PLOP3.LUT P0, PT, PT, PT, PT, 0x8, 0x80 ;  /* 0x000000000080781c */ /* 0x000fda0003f0e170 */
.L_x_81:
[----:B------:R-:W2:Y:S04]  /*23e0*/  LDL.128 R4, [R19] ;  /* 0x0000000013047983 */ /* 0x000ea80000100c00 */
[----:B------:R-:W3:Y:S01]  /*23f0*/  LDL.128 R8, [R0] ;  /* 0x0000000000087983 */ /* 0x000ee20000100c00 */
[C---:B--2---:R-:W-:Y:S01]  /*2400*/  FMUL R27, R16.reuse, R4 ;  /* 0x00000004101b7220 */ /* 0x044fe20000400000 */
[C---:B------:R-:W-:Y:S01]  /*2410*/  FMUL R4, R16.reuse, R5 ;  /* 0x0000000510047220 */ /* 0x040fe20000400000 */
[C---:B------:R-:W-:Y:S01]  /*2420*/  FMUL R5, R16.reuse, R6 ;  /* 0x0000000610057220 */ /* 0x040fe20000400000 */
[----:B------:R-:W-:Y:S01]  /*2430*/  FMUL R6, R16, R7 ;  /* 0x0000000710067220 */ /* 0x000fe20000400000 */
[----:B---3--:R-:W-:Y:S01]  /*2440*/  FMUL R27, R27, R8 ;  /* 0x000000081b1b7220 */ /* 0x008fe20000400000 */
[----:B------:R-:W-:Y:S01]  /*2450*/  FMUL R29, R9, R4 ;  /* 0x00000004091d7220 */ /* 0x000fe20000400000 */
[----:B------:R-:W-:Y:S01]  /*2460*/  FMUL R26, R10, R5 ;  /* 0x000000050a1a7220 */ /* 0x000fe20000400000 */
[----:B------:R-:W-:-:S02]  /*2470*/  FMUL R28, R11, R6 ;  /* 0x000000060b1c7220 */ /* 0x000fc40000400000 */
[----:B------:R-:W2:Y:S04]  /*2480*/  LDL.128 R4, [R19+0x10] ;  /* 0x0000100013047983 */ /* 0x000ea80000100c00 */
[----:B------:R-:W3:Y:S04]  /*2490*/  LDL.128 R8, [R0+0x10] ;  /* 0x0000100000087983 */ /* 0x000ee80000100c00 */
[----:B------:R-:W-:Y:S04]  /*24a0*/  STG.E desc[UR6][R24.64+-0x8], R27 ;  /* 0xfffff81b18007986 */ /* 0x000fe8000c101906 */
[----:B------:R-:W-:Y:S04]  /*24b0*/  STG.E desc[UR6][R24.64+-0x4], R29 ;  /* 0xfffffc1d18007986 */ /* 0x000fe8000c101906 */
[----:B------:R3:W-:Y:S04]  /*24c0*/  STG.E desc[UR6][R24.64], R26 ;  /* 0x0000001a18007986 */ /* 0x0007e8000c101906 */
[----:B------:R0:W-:Y:S01]  /*24d0*/  STG.E desc[UR6][R24.64+0x4], R28 ;  /* 0x0000041c18007986 */ /* 0x0001e2000c101906 */
[C---:B--2---:R-:W-:Y:S01]  /*24e0*/  FMUL R4, R16.reuse, R4 ;  /* 0x0000000410047220 */ /* 0x044fe20000400000 */
[C---:B------:R-:W-:Y:S01]  /*24f0*/  FMUL R5, R16.reuse, R5 ;  /* 0x0000000510057220 */ /* 0x040fe20000400000 */
[C---:B------:R-:W-:Y:S01]  /*2500*/  FMUL R6, R16.reuse, R6 ;  /* 0x0000000610067220 */ /* 0x040fe20000400000 */
[----:B------:R-:W-:Y:S01]  /*2510*/  FMUL R7, R16, R7 ;  /* 0x0000000710077220 */ /* 0x000fe20000400000 */
[----:B---3--:R-:W-:Y:S01]  /*2520*/  FMUL R26, R4, R8 ;  /* 0x00000008041a7220 */ /* 0x008fe20000400000 */
[----:B0-----:R-:W-:Y:S01]  /*2530*/  FMUL R28, R9, R5 ;  /* 0x00000005091c7220 */ /* 0x001fe20000400000 */
        /* <DEDUP_REMOVED lines=16> */
[----:B------:R0:W2:Y:S04]  /*2640*/  LDL.128 R4, [R19+0x30] ;  /* 0x0000300013047983 */ /* 0x0000a80000100c00 */
[----:B------:R1:W3:Y:S01]  /*2650*/  LDL.128 R8, [R0+0x30] ;  /* 0x0000300000087983 */ /* 0x0002e20000100c00 */
[----:B------:R-:W-:-:S03]  /*2660*/  IADD3 R17, PT, PT, R17, 0x10, RZ ;  /* 0x0000001011117810 */ /* 0x000fc60007ffe0ff */
[----:B------:R-:W-:Y:S01]  /*2670*/  STG.E desc[UR6][R24.64+0x18], R27 ;  /* 0x0000181b18007986 */ /* 0x000fe2000c101906 */
[----:B------:R-:W-:Y:S02]  /*2680*/  ISETP.GE.AND P1, PT, R17, -0xc, PT ;  /* 0xfffffff41100780c */ /* 0x000fe40003f26270 */
[----:B0-----:R-:W-:Y:S01]  /*2690*/  IADD3 R19, PT, PT, R19, 0x40, RZ ;  /* 0x0000004013137810 */ /* 0x001fe20007ffe0ff */
[----:B------:R-:W-:Y:S01]  /*26a0*/  STG.E desc[UR6][R24.64+0x1c], R29 ;  /* 0x00001c1d18007986 */ /* 0x000fe2000c101906 */
[----:B-1----:R-:W-:-:S03]  /*26b0*/  VIADD R0, R0, 0x40 ;  /* 0x0000004000007836 */ /* 0x002fc60000000000 */
[----:B------:R-:W-:Y:S04]  /*26c0*/  STG.E desc[UR6][R24.64+0x20], R28 ;  /* 0x0000201c18007986 */ /* 0x000fe8000c101906 */
[----:B------:R-:W-:Y:S01]  /*26d0*/  STG.E desc[UR6][R24.64+0x24], R26 ;  /* 0x0000241a18007986 */ /* 0x000fe2000c101906 */
[----:B--2---:R-:W-:-:S04]  /*26e0*/  FMUL R4, R16, R4 ;  /* 0x0000000410047220 */ /* 0x004fc80000400000 */
[----:B---3--:R-:W-:Y:S01]  /*26f0*/  FMUL R8, R4, R8 ;  /* 0x0000000804087220 */ /* 0x008fe20000400000 */
[C---:B------:R-:W-:Y:S01]  /*2700*/  FMUL R4, R16.reuse, R5 ;  /* 0x0000000510047220 */ /* 0x040fe20000400000 */
[C---:B------:R-:W-:Y:S01]  /*2710*/  FMUL R5, R16.reuse, R6 ;  /* 0x0000000610057220 */ /* 0x040fe20000400000 */
[----:B------:R-:W-:Y:S02]  /*2720*/  FMUL R6, R16, R7 ;  /* 0x0000000710067220 */ /* 0x000fe40000400000 */
[----:B------:R-:W-:Y:S01]  /*2730*/  FMUL R9, R9, R4 ;  /* 0x0000000409097220 */ /* 0x000fe20000400000 */
[----:B------:R-:W-:Y:S01]  /*2740*/  IADD3 R4, P2, PT, R24, 0x40, RZ ;  /* 0x0000004018047810 */ /* 0x000fe20007f5e0ff */
[----:B------:R-:W-:Y:S01]  /*2750*/  FMUL R5, R10, R5 ;  /* 0x000000050a057220 */ /* 0x000fe20000400000 */
[----:B------:R-:W-:Y:S01]  /*2760*/  FMUL R11, R11, R6 ;  /* 0x000000060b0b7220 */ /* 0x000fe20000400000 */
[----:B------:R-:W-:Y:S01]  /*2770*/  STG.E desc[UR6][R24.64+0x28], R8 ;  /* 0x0000280818007986 */ /* 0x000fe2000c101906 */
[----:B------:R-:W-:-:S03]  /*2780*/  IADD3.X R7, PT, PT, RZ, R25, RZ, P2, !PT ;  /* 0x00000019ff077210 */ /* 0x000fc600017fe4ff */
[----:B------:R-:W-:Y:S04]  /*2790*/  STG.E desc[UR6][R24.64+0x2c], R9 ;  /* 0x00002c0918007986 */ /* 0x000fe8000c101906 */
[----:B------:R-:W-:Y:S04]  /*27a0*/  STG.E desc[UR6][R24.64+0x30], R5 ;  /* 0x0000300518007986 */ /* 0x000fe8000c101906 */
[----:B------:R0:W-:Y:S02]  /*27b0*/  STG.E desc[UR6][R24.64+0x34], R11 ;  /* 0x0000340b18007986 */ /* 0x0001e4000c101906 */
[----:B0-----:R-:W-:-:S02]  /*27c0*/  MOV R24, R4 ;  /* 0x0000000400187202 */ /* 0x001fc40000000f00 */
[----:B------:R-:W-:Y:S01]  /*27d0*/  MOV R25, R7 ;  /* 0x0000000700197202 */ /* 0x000fe20000000f00 */
[----:B------:R-:W-:Y:S06]  /*27e0*/  @!P1 BRA `(.L_x_81) ;  /* 0xfffffff800fc9947 */ /* 0x000fec000383ffff */
.L_x_80:
[----:B------:R-:W-:Y:S05]  /*27f0*/  BSYNC.RECONVERGENT B3 ;  /* 0x0000000000037941 */ /* 0x000fea0003800200 */
.L_x_79:
[----:B------:R-:W-:Y:S01]  /*2800*/  IADD3 R4, PT, PT, -R17, RZ, RZ ;  /* 0x000000ff11047210 */ /* 0x000fe20007ffe1ff */
[----:B------:R-:W-:Y:S03]  /*2810*/  BSSY.RECONVERGENT B3, `(.L_x_82) ;  /* 0x0000027000037945 */ /* 0x000fe60003800200 */
[----:B------:R-:W-:-:S13]  /*2820*/  ISETP.GT.AND P1, PT, R4, 0x4, PT ;  /* 0x000000040400780c */ /* 0x000fda0003f24270 */
[----:B------:R-:W-:Y:S05]  /*2830*/  @!P1 BRA `(.L_x_83) ;  /* 0x0000000000909947 */ /* 0x000fea0003800000 */
        /* <DEDUP_REMOVED lines=9> */
[----:B------:R-:W-:Y:S01]  /*28d0*/  FMUL R28, R11, R28 ;  /* 0x0000001c0b1c7220 */ /* 0x000fe20000400000 */
[----:B------:R0:W2:Y:S04]  /*28e0*/  LDL.128 R4, [R19+0x10] ;  /* 0x0000100013047983 */ /* 0x0000a80000100c00 */
[----:B------:R1:W3:Y:S01]  /*28f0*/  LDL.128 R8, [R0+0x10] ;  /* 0x0000100000087983 */ /* 0x0002e20000100c00 */
[----:B------:R-:W-:Y:S01]  /*2900*/  PLOP3.LUT P0, PT, PT, PT, PT, 0x8, 0x80 ;  /* 0x000000000080781c */ /* 0x000fe20003f0e170 */
[----:B------:R-:W-:-:S02]  /*2910*/  VIADD R17, R17, 0x8 ;  /* 0x0000000811117836 */ /* 0x000fc40000000000 */
[----:B------:R-:W-:Y:S01]  /*2920*/  STG.E desc[UR6][R24.64+-0x8], R27 ;  /* 0xfffff81b18007986 */ /* 0x000fe2000c101906 */
[----:B0-----:R-:W-:-:S03]  /*2930*/  IADD3 R19, PT, PT, R19, 0x20, RZ ;  /* 0x0000002013137810 */ /* 0x001fc60007ffe0ff */
[----:B------:R-:W-:Y:S01]  /*2940*/  STG.E desc[UR6][R24.64+-0x4], R29 ;  /* 0xfffffc1d18007986 */ /* 0x000fe2000c101906 */
[----:B-1----:R-:W-:-:S03]  /*2950*/  IADD3 R0, PT, PT, R0, 0x20, RZ ;  /* 0x0000002000007810 */ /* 0x002fc60007ffe0ff */
        /* <DEDUP_REMOVED lines=17> */
[----:B------:R-:W-:-:S07]  /*2a70*/  MOV R25, R7 ;  /* 0x0000000700197202 */ /* 0x000fce0000000f00 */
.L_x_83:
[----:B------:R-:W-:Y:S05]  /*2a80*/  BSYNC.RECONVERGENT B3 ;  /* 0x0000000000037941 */ /* 0x000fea0003800200 */
.L_x_82:
[----:B------:R-:W-:-:S13]  /*2a90*/  ISETP.NE.OR P0, PT, R17, RZ, P0 ;  /* 0x000000ff1100720c */ /* 0x000fda0000705670 */
[----:B------:R-:W-:Y:S05]  /*2aa0*/  @!P0 BREAK.RELIABLE B2 ;  /* 0x0000000000028942 */ /* 0x000fea0003800100 */
[----:B------:R-:W-:Y:S05]  /*2ab0*/  @!P0 BRA `(.L_x_76) ;  /* 0x0000000000608947 */ /* 0x000fea0003800000 */
.L_x_78:
[----:B------:R-:W-:Y:S05]  /*2ac0*/  BSYNC.RELIABLE B2 ;  /* 0x0000000000027941 */ /* 0x000fea0003800100 */
.L_x_77:
[----:B------:R0:W2:Y:S04]  /*2ad0*/  LDL.128 R4, [R19] ;  /* 0x0000000013047983 */ /* 0x0000a80000100c00 */
[----:B------:R1:W3:Y:S01]  /*2ae0*/  LDL.128 R8, [R0] ;  /* 0x0000000000087983 */ /* 0x0002e20000100c00 */
[----:B------:R-:W-:Y:S01]  /*2af0*/  VIADD R17, R17, 0x4 ;  /* 0x0000000411117836 */ /* 0x000fe20000000000 */
[----:B0-----:R-:W-:-:S04]  /*2b00*/  IADD3 R19, PT, PT, R19, 0x10, RZ ;  /* 0x0000001013137810 */ /* 0x001fc80007ffe0ff */
[----:B------:R-:W-:Y:S02]  /*2b10*/  ISETP.NE.AND P0, PT, R17, RZ, PT ;  /* 0x000000ff1100720c */ /* 0x000fe40003f05270 */
[----:B-1----:R-:W-:Y:S01]  /*2b20*/  IADD3 R0, PT, PT, R0, 0x10, RZ ;  /* 0x0000001000007810 */ /* 0x002fe20007ffe0ff */
[C---:B--2---:R-:W-:Y:S01]  /*2b30*/  FMUL R27, R16.reuse, R4 ;  /* 0x00000004101b7220 */ /* 0x044fe20000400000 */
[C---:B------:R-:W-:Y:S01]  /*2b40*/  FMUL R4, R16.reuse, R5 ;  /* 0x0000000510047220 */ /* 0x040fe20000400000 */
[C---:B------:R-:W-:Y:S01]  /*2b50*/  FMUL R5, R16.reuse, R6 ;  /* 0x0000000610057220 */ /* 0x040fe20000400000 */
[----:B------:R-:W-:Y:S01]  /*2b60*/  FMUL R6, R16, R7 ;  /* 0x0000000710067220 */ /* 0x000fe20000400000 */
[----:B---3--:R-:W-:Y:S01]  /*2b70*/  FMUL R27, R27, R8 ;  /* 0x000000081b1b7220 */ /* 0x008fe20000400000 */
        /* <DEDUP_REMOVED lines=9> */
[----:B0-----:R-:W-:Y:S01]  /*2c10*/  MOV R24, R4 ;  /* 0x0000000400187202 */ /* 0x001fe20000000f00 */
[----:B------:R-:W-:Y:S01]  /*2c20*/  IMAD.MOV.U32 R25, RZ, RZ, R7 ;  /* 0x000000ffff197224 */ /* 0x000fe200078e0007 */
[----:B------:R-:W-:Y:S06]  /*2c30*/  @P0 BRA `(.L_x_77) ;  /* 0xfffffffc00a40947 */ /* 0x000fec000383ffff */
.L_x_76:
[----:B------:R-:W-:Y:S05]  /*2c40*/  BSYNC.RECONVERGENT B1 ;  /* 0x0000000000017941 */ /* 0x000fea0003800200 */
.L_x_75:
[----:B------:R-:W-:-:S13]  /*2c50*/  ISETP.NE.AND P0, PT, R15, RZ, PT ;  /* 0x000000ff0f00720c */ /* 0x000fda0003f05270 */
[----:B------:R-:W-:Y:S05]  /*2c60*/  @!P0 BRA `(.L_x_74) ;  /* 0x0000000000588947 */ /* 0x000fea0003800000 */
[----:B------:R-:W-:-:S05]  /*2c70*/  LEA R0, R18, R1, 0x2 ;  /* 0x0000000112007211 */ /* 0x000fca00078e10ff */
[----:B------:R-:W2:Y:S04]  /*2c80*/  LDL R5, [R0] ;  /* 0x0000000000057983 */ /* 0x000ea80000100800 */
[----:B------:R-:W3:Y:S01]  /*2c90*/  LDL R4, [R0+0x20] ;  /* 0x0000200000047983 */ /* 0x000ee20000100800 */
[----:B------:R-:W-:Y:S02]  /*2ca0*/  IADD3 R7, PT, PT, R3, R18, RZ ;  /* 0x0000001203077210 */ /* 0x000fe40007ffe0ff */
[----:B------:R-:W-:-:S03]  /*2cb0*/  ISETP.NE.AND P0, PT, R15, 0x1, PT ;  /* 0x000000010f00780c */ /* 0x000fc60003f05270 */
[----:B------:R-:W-:-:S04]  /*2cc0*/  IMAD.WIDE.U32 R22, R7, 0x4, R22 ;  /* 0x0000000407167825 */ /* 0x000fc800078e0016 */
[----:B--2---:R-:W-:-:S04]  /*2cd0*/  FMUL R5, R16, R5 ;  /* 0x0000000510057220 */ /* 0x004fc80000400000 */
[----:B---3--:R-:W-:-:S05]  /*2ce0*/  FMUL R5, R5, R4 ;  /* 0x0000000405057220 */ /* 0x008fca0000400000 */
[----:B------:R1:W-:Y:S01]  /*2cf0*/  STG.E desc[UR6][R22.64], R5 ;  /* 0x0000000516007986 */ /* 0x0003e2000c101906 */
[----:B------:R-:W-:Y:S05]  /*2d00*/  @!P0 BRA `(.L_x_74) ;  /* 0x0000000000308947 */ /* 0x000fea0003800000 */
[----:B------:R-:W-:Y:S01]  /*2d10*/  ISETP.NE.AND P0, PT, R15, 0x2, PT ;  /* 0x000000020f00780c */ /* 0x000fe20003f05270 */
[----:B-1----:R-:W2:Y:S04]  /*2d20*/  LDL R5, [R0+0x4] ;  /* 0x0000040000057983 */ /* 0x002ea80000100800 */
[----:B------:R-:W3:Y:S08]  /*2d30*/  LDL R4, [R0+0x24] ;  /* 0x0000240000047983 */ /* 0x000ef00000100800 */
[----:B------:R-:W4:Y:S04]  /*2d40*/  @P0 LDL R7, [R0+0x8] ;  /* 0x0000080000070983 */ /* 0x000f280000100800 */
[----:B------:R-:W5:Y:S01]  /*2d50*/  @P0 LDL R6, [R0+0x28] ;  /* 0x0000280000060983 */ /* 0x000f620000100800 */
[----:B------:R-:W-:-:S04]  /*2d60*/  IMAD.WIDE.U32 R18, R18, 0x4, R20 ;  /* 0x0000000412127825 */ /* 0x000fc800078e0014 */
[----:B--2---:R-:W-:-:S04]  /*2d70*/  FMUL R5, R16, R5 ;  /* 0x0000000510057220 */ /* 0x004fc80000400000 */
[----:B---3--:R-:W-:Y:S01]  /*2d80*/  FMUL R5, R5, R4 ;  /* 0x0000000405057220 */ /* 0x008fe20000400000 */
[----:B----4-:R-:W-:-:S04]  /*2d90*/  @P0 FMUL R7, R16, R7 ;  /* 0x0000000710070220 */ /* 0x010fc80000400000 */
[----:B-----5:R-:W-:Y:S01]  /*2da0*/  @P0 FMUL R7, R7, R6 ;  /* 0x0000000607070220 */ /* 0x020fe20000400000 */
[----:B------:R2:W-:Y:S04]  /*2db0*/  STG.E desc[UR6][R18.64+0x4], R5 ;  /* 0x0000040512007986 */ /* 0x0005e8000c101906 */
[----:B------:R2:W-:Y:S02]  /*2dc0*/  @P0 STG.E desc[UR6][R18.64+0x8], R7 ;  /* 0x0000080712000986 */ /* 0x0005e4000c101906 */
.L_x_74:
[----:B------:R-:W-:Y:S05]  /*2dd0*/  BSYNC.RECONVERGENT B0 ;  /* 0x0000000000007941 */ /* 0x000fea0003800200 */
.L_x_73:
[----:B------:R-:W-:Y:S05]  /*2de0*/  WARPSYNC.ALL ;  /* 0x0000000000007948 */ /* 0x000fea0003800000 */
[----:B------:R-:W-:-:S13]  /*2df0*/  ISETP.GT.AND P0, PT, R14, 0x3, PT ;  /* 0x000000030e00780c */ /* 0x000fda0003f04270 */
[----:B------:R-:W-:Y:S05]  /*2e00*/  @P0 BRA `(.L_x_84) ;  /* 0x0000000800ec0947 */ /* 0x000fea0003800000 */
[----:B------:R-:W-:-:S13]  /*2e10*/  ISETP.GE.AND P0, PT, R14, 0x1, PT ;  /* 0x000000010e00780c */ /* 0x000fda0003f06270 */
[----:B------:R-:W-:Y:S05]  /*2e20*/  @!P0 EXIT ;  /* 0x000000000000894d */ /* 0x000fea0003800000 */
[----:B0-----:R-:W0:Y:S01]  /*2e30*/  LDC R6, c[0x0][0x398] ;  /* 0x0000e600ff067b82 */ /* 0x001e220000000800 */
[----:B------:R-:W-:Y:S01]  /*2e40*/  IADD3 R12, PT, PT, R12, -0x401, RZ ;  /* 0xfffffbff0c0c7810 */ /* 0x000fe20007ffe0ff */
[----:B------:R-:W-:Y:S01]  /*2e50*/  BSSY.RECONVERGENT B0, `(.L_x_85) ;  /* 0x000009e000007945 */ /* 0x000fe20003800200 */
[----:B------:R-:W-:Y:S02]  /*2e60*/  HFMA2 R17, -RZ, RZ, 0, 0 ;  /* 0x00000000ff117431 */ /* 0x000fe400000001ff */
[----:B------:R-:W-:Y:S02]  /*2e70*/  ISETP.GE.U32.AND P0, PT, R12, 0x3, PT ;  /* 0x000000030c00780c */ /* 0x000fe40003f06070 */
[----:B0-----:R-:W-:-:S11]  /*2e80*/  LOP3.LUT R0, R6, 0x3, RZ, 0xc0, !PT ;  /* 0x0000000306007812 */ /* 0x001fd600078ec0ff */
[----:B------:R-:W-:Y:S05]  /*2e90*/  @!P0 BRA `(.L_x_86) ;  /* 0x0000000800648947 */ /* 0x000fea0003800000 */
[----:B------:R-:W0:Y:S01]  /*2ea0*/  LDCU.64 UR4, c[0x0][0x380] ;  /* 0x00007000ff0477ac */ /* 0x000e220008000a00 */
[----:B-12---:R-:W-:Y:S01]  /*2eb0*/  IMAD.WIDE.U32 R4, R13, 0x4, RZ ;  /* 0x000000040d047825 */ /* 0x006fe200078e00ff */
[--C-:B------:R-:W-:Y:S01]  /*2ec0*/  IADD3 R3, PT, PT, R3, -R6, R0.reuse ;  /* 0x8000000603037210 */ /* 0x100fe20007ffe000 */
[----:B------:R-:W-:Y:S01]  /*2ed0*/  BSSY.RELIABLE B1, `(.L_x_87) ;  /* 0x000007e000017945 */ /* 0x000fe20003800100 */
[----:B------:R-:W-:Y:S01]  /*2ee0*/  IADD3 R18, PT, PT, R1, 0x30, RZ ;  /* 0x0000003001127810 */ /* 0x000fe20007ffe0ff */
[----:B------:R-:W-:Y:S01]  /*2ef0*/  IMAD.IADD R17, R14, 0x1, -R0 ;  /* 0x000000010e117824 */ /* 0x000fe200078e0a00 */
[----:B------:R-:W-:Y:S01]  /*2f00*/  ISETP.GE.AND P2, PT, R3, -0x400, PT ;  /* 0xfffffc000300780c */ /* 0x000fe20003f46270 */
[----:B------:R-:W-:Y:S01]  /*2f10*/  IMAD.WIDE.U32 R4, R2, 0x10, R4 ;  /* 0x0000001002047825 */ /* 0x000fe200078e0004 */
[----:B------:R-:W-:Y:S02]  /*2f20*/  IADD3 R2, PT, PT, R1, 0x10, RZ ;  /* 0x0000001001027810 */ /* 0x000fe40007ffe0ff */
[----:B0-----:R-:W-:-:S04]  /*2f30*/  IADD3 R22, P1, PT, R4, UR4, RZ ;  /* 0x0000000404167c10 */ /* 0x001fc8000ff3e0ff */
[----:B------:R-:W-:-:S04]  /*2f40*/  IADD3 R22, P0, PT, R22, 0x100c, RZ ;  /* 0x0000100c16167810 */ /* 0x000fc80007f1e0ff */
[----:B------:R-:W-:Y:S01]  /*2f50*/  IADD3.X R23, PT, PT, RZ, UR5, R5, P0, P1 ;  /* 0x00000005ff177c10 */ /* 0x000fe200087e2405 */
[----:B------:R-:W-:Y:S08]  /*2f60*/  @P2 BRA `(.L_x_88) ;  /* 0x0000000400d02947 */ /* 0x000ff00003800000 */
[----:B------:R-:W-:Y:S01]  /*2f70*/  IADD3 R4, PT, PT, -R3, -0x400, RZ ;  /* 0xfffffc0003047810 */ /* 0x000fe20007ffe1ff */
[----:B------:R-:W-:Y:S01]  /*2f80*/  BSSY.RECONVERGENT B2, `(.L_x_89) ;  /* 0x0000046000027945 */ /* 0x000fe20003800200 */
[----:B------:R-:W-:Y:S02]  /*2f90*/  PLOP3.LUT P0, PT, PT, PT, PT, 0x80, 0x8 ;  /* 0x000000000008781c */ /* 0x000fe40003f0f070 */
[----:B------:R-:W-:-:S13]  /*2fa0*/  ISETP.GT.AND P1, PT, R4, 0xc, PT ;  /* 0x0000000c0400780c */ /* 0x000fda0003f24270 */
[----:B------:R-:W-:Y:S05]  /*2fb0*/  @!P1 BRA `(.L_x_90) ;  /* 0x0000000400089947 */ /* 0x000fea0003800000 */
[----:B------:R-:W-:-:S13]  /*2fc0*/  PLOP3.LUT P0, PT, PT, PT, PT, 0x8, 0x80 ;  /* 0x000000000080781c */ /* 0x000fda0003f0e170 */
.L_x_91:
[----:B------:R-:W2:Y:S04]  /*2fd0*/  LDL.128 R12, [R2] ;  /* 0x00000000020c7983 */ /* 0x000ea80000100c00 */
[----:B------:R-:W3:Y:S04]  /*2fe0*/  LDL.128 R24, [R18] ;  /* 0x0000000012187983 */ /* 0x000ee80000100c00 */
[----:B------:R-:W4:Y:S04]  /*2ff0*/  LDL.128 R4, [R2+0x10] ;  /* 0x0000100002047983 */ /* 0x000f280000100c00 */
[----:B------:R-:W5:Y:S01]  /*3000*/  LDL.128 R8, [R18+0x10] ;  /* 0x0000100012087983 */ /* 0x000f620000100c00 */
[C---:B--2---:R-:W-:Y:S01]  /*3010*/  FMUL R19, R16.reuse, R12 ;  /* 0x0000000c10137220 */ /* 0x044fe20000400000 */
[C---:B------:R-:W-:Y:S01]  /*3020*/  FMUL R12, R16.reuse, R13 ;  /* 0x0000000d100c7220 */ /* 0x040fe20000400000 */
[----:B------:R-:W-:-:S02]  /*3030*/  FMUL R13, R16, R14 ;  /* 0x0000000e100d7220 */ /* 0x000fc40000400000 */
[----:B---3--:R-:W-:Y:S01]  /*3040*/  FMUL R19, R19, R24 ;  /* 0x0000001813137220 */ /* 0x008fe20000400000 */
[----:B------:R-:W-:Y:S01]  /*3050*/  FMUL R25, R25, R12 ;  /* 0x0000000c19197220 */ /* 0x000fe20000400000 */
[----:B------:R-:W-:Y:S01]  /*3060*/  FMUL R12, R16, R15 ;  /* 0x0000000f100c7220 */ /* 0x000fe20000400000 */
[----:B------:R-:W-:Y:S01]  /*3070*/  FMUL R29, R26, R13 ;  /* 0x0000000d1a1d7220 */ /* 0x000fe20000400000 */
[C---:B----4-:R-:W-:Y:S01]  /*3080*/  FMUL R4, R16.reuse, R4 ;  /* 0x0000000410047220 */ /* 0x050fe20000400000 */
[C---:B------:R-:W-:Y:S01]  /*3090*/  FMUL R28, R16.reuse, R5 ;  /* 0x00000005101c7220 */ /* 0x040fe20000400000 */
[----:B------:R-:W-:Y:S01]  /*30a0*/  FMUL R27, R27, R12 ;  /* 0x0000000c1b1b7220 */ /* 0x000fe20000400000 */
[----:B------:R-:W-:Y:S04]  /*30b0*/  STG.E desc[UR6][R22.64+-0x8], R25 ;  /* 0xfffff81916007986 */ /* 0x000fe8000c101906 */
[----:B------:R-:W2:Y:S01]  /*30c0*/  LDL.128 R12, [R2+0x20] ;  /* 0x00002000020c7983 */ /* 0x000ea20000100c00 */
[----:B------:R-:W-:-:S03]  /*30d0*/  FMUL R5, R16, R6 ;  /* 0x0000000610057220 */ /* 0x000fc60000400000 */
[----:B------:R0:W-:Y:S04]  /*30e0*/  STG.E desc[UR6][R22.64+-0x4], R29 ;  /* 0xfffffc1d16007986 */ /* 0x0001e8000c101906 */
[----:B------:R1:W-:Y:S01]  /*30f0*/  STG.E desc[UR6][R22.64], R27 ;  /* 0x0000001b16007986 */ /* 0x0003e2000c101906 */
[----:B-----5:R-:W-:Y:S01]  /*3100*/  FMUL R28, R9, R28 ;  /* 0x0000001c091c7220 */ /* 0x020fe20000400000 */
[----:B------:R-:W-:Y:S02]  /*3110*/  FMUL R9, R10, R5 ;  /* 0x000000050a097220 */ /* 0x000fe40000400000 */
[----:B------:R3:W-:Y:S01]  /*3120*/  STG.E desc[UR6][R22.64+-0xc], R19 ;  /* 0xfffff41316007986 */ /* 0x0007e2000c101906 */
[----:B0-----:R-:W-:Y:S01]  /*3130*/  FMUL R29, R4, R8 ;  /* 0x00000008041d7220 */ /* 0x001fe20000400000 */
[----:B------:R-:W-:-:S02]  /*3140*/  FMUL R4, R16, R7 ;  /* 0x0000000710047220 */ /* 0x000fc40000400000 */
[----:B-1----:R-:W4:Y:S02]  /*3150*/  LDL.128 R24, [R18+0x20] ;  /* 0x0000200012187983 */ /* 0x002f240000100c00 */
[----:B---3--:R-:W-:Y:S02]  /*3160*/  FMUL R19, R11, R4 ;  /* 0x000000040b137220 */ /* 0x008fe40000400000 */
[----:B------:R0:W3:Y:S04]  /*3170*/  LDL.128 R4, [R2+0x30] ;  /* 0x0000300002047983 */ /* 0x0000e80000100c00 */
[----:B------:R1:W-:Y:S04]  /*3180*/  STG.E desc[UR6][R22.64+0xc], R9 ;  /* 0x00000c0916007986 */ /* 0x0003e8000c101906 */
[----:B-1----:R1:W5:Y:S01]  /*3190*/  LDL.128 R8, [R18+0x30] ;  /* 0x0000300012087983 */ /* 0x0023620000100c00 */
[----:B------:R-:W-:-:S04]  /*31a0*/  IADD3 R3, PT, PT, R3, 0x10, RZ ;  /* 0x0000001003037810 */ /* 0x000fc80007ffe0ff */
[----:B------:R-:W-:Y:S01]  /*31b0*/  ISETP.GE.AND P1, PT, R3, -0x40c, PT ;  /* 0xfffffbf40300780c */ /* 0x000fe20003f26270 */
[----:B------:R-:W-:Y:S01]  /*31c0*/  STG.E desc[UR6][R22.64+0x4], R29 ;  /* 0x0000041d16007986 */ /* 0x000fe2000c101906 */
[----:B0-----:R-:W-:Y:S01]  /*31d0*/  VIADD R2, R2, 0x40 ;  /* 0x0000004002027836 */ /* 0x001fe20000000000 */
[----:B-1----:R-:W-:Y:S02]  /*31e0*/  IADD3 R18, PT, PT, R18, 0x40, RZ ;  /* 0x0000004012127810 */ /* 0x002fe40007ffe0ff */
[----:B------:R-:W-:Y:S04]  /*31f0*/  STG.E desc[UR6][R22.64+0x8], R28 ;  /* 0x0000081c16007986 */ /* 0x000fe8000c101906 */
[----:B------:R-:W-:Y:S01]  /*3200*/  STG.E desc[UR6][R22.64+0x10], R19 ;  /* 0x0000101316007986 */ /* 0x000fe2000c101906 */
[----:B--2---:R-:W-:-:S04]  /*3210*/  FMUL R12, R16, R12 ;  /* 0x0000000c100c7220 */ /* 0x004fc80000400000 */
[----:B----4-:R-:W-:Y:S01]  /*3220*/  FMUL R24, R12, R24 ;  /* 0x000000180c187220 */ /* 0x010fe20000400000 */
[----:B------:R-:W-:-:S04]  /*3230*/  FMUL R12, R16, R13 ;  /* 0x0000000d100c7220 */ /* 0x000fc80000400000 */
[----:B------:R-:W-:Y:S01]  /*3240*/  FMUL R25, R25, R12 ;  /* 0x0000000c19197220 */ /* 0x000fe20000400000 */
[C---:B------:R-:W-:Y:S01]  /*3250*/  FMUL R12, R16.reuse, R15 ;  /* 0x0000000f100c7220 */ /* 0x040fe20000400000 */
[C---:B---3--:R-:W-:Y:S01]  /*3260*/  FMUL R15, R16.reuse, R4 ;  /* 0x00000004100f7220 */ /* 0x048fe20000400000 */
[C---:B------:R-:W-:Y:S01]  /*3270*/  FMUL R4, R16.reuse, R5 ;  /* 0x0000000510047220 */ /* 0x040fe20000400000 */
[C---:B------:R-:W-:Y:S01]  /*3280*/  FMUL R5, R16.reuse, R6 ;  /* 0x0000000610057220 */ /* 0x040fe20000400000 */
[C---:B------:R-:W-:Y:S01]  /*3290*/  FMUL R13, R16.reuse, R14 ;  /* 0x0000000e100d7220 */ /* 0x040fe20000400000 */
[----:B------:R-:W-:Y:S01]  /*32a0*/  FMUL R6, R16, R7 ;  /* 0x0000000710067220 */ /* 0x000fe20000400000 */
[----:B------:R-:W-:Y:S02]  /*32b0*/  FMUL R27, R27, R12 ;  /* 0x0000000c1b1b7220 */ /* 0x000fe40000400000 */
[----:B------:R-:W-:Y:S01]  /*32c0*/  FMUL R13, R26, R13 ;  /* 0x0000000d1a0d7220 */ /* 0x000fe20000400000 */
[----:B-----5:R-:W-:Y:S01]  /*32d0*/  FMUL R9, R9, R4 ;  /* 0x0000000409097220 */ /* 0x020fe20000400000 */
[----:B------:R-:W-:Y:S01]  /*32e0*/  IADD3 R4, P2, PT, R22, 0x40, RZ ;  /* 0x0000004016047810 */ /* 0x000fe20007f5e0ff */
[----:B------:R-:W-:Y:S01]  /*32f0*/  FMUL R15, R15, R8 ;  /* 0x000000080f0f7220 */ /* 0x000fe20000400000 */
[----:B------:R-:W-:Y:S01]  /*3300*/  FMUL R5, R10, R5 ;  /* 0x000000050a057220 */ /* 0x000fe20000400000 */
[----:B------:R-:W-:Y:S01]  /*3310*/  FMUL R11, R11, R6 ;  /* 0x000000060b0b7220 */ /* 0x000fe20000400000 */
[----:B------:R-:W-:Y:S01]  /*3320*/  IADD3.X R7, PT, PT, RZ, R23, RZ, P2, !PT ;  /* 0x00000017ff077210 */ /* 0x000fe200017fe4ff */
[----:B------:R-:W-:Y:S04]  /*3330*/  STG.E desc[UR6][R22.64+0x14], R24 ;  /* 0x0000141816007986 */ /* 0x000fe8000c101906 */
[----:B------:R-:W-:Y:S04]  /*3340*/  STG.E desc[UR6][R22.64+0x18], R25 ;  /* 0x0000181916007986 */ /* 0x000fe8000c101906 */
[----:B------:R-:W-:Y:S04]  /*3350*/  STG.E desc[UR6][R22.64+0x1c], R13 ;  /* 0x00001c0d16007986 */ /* 0x000fe8000c101906 */
[----:B------:R-:W-:Y:S04]  /*3360*/  STG.E desc[UR6][R22.64+0x20], R27 ;  /* 0x0000201b16007986 */ /* 0x000fe8000c101906 */
[----:B------:R-:W-:Y:S04]  /*3370*/  STG.E desc[UR6][R22.64+0x24], R15 ;  /* 0x0000240f16007986 */ /* 0x000fe8000c101906 */
[----:B------:R-:W-:Y:S04]  /*3380*/  STG.E desc[UR6][R22.64+0x28], R9 ;  /* 0x0000280916007986 */ /* 0x000fe8000c101906 */
[----:B------:R-:W-:Y:S04]  /*3390*/  STG.E desc[UR6][R22.64+0x2c], R5 ;  /* 0x00002c0516007986 */ /* 0x000fe8000c101906 */
[----:B------:R0:W-:Y:S02]  /*33a0*/  STG.E desc[UR6][R22.64+0x30], R11 ;  /* 0x0000300b16007986 */ /* 0x0001e4000c101906 */
[----:B0-----:R-:W-:-:S02]  /*33b0*/  MOV R22, R4 ;  /* 0x0000000400167202 */ /* 0x001fc40000000f00 */
[----:B------:R-:W-:Y:S01]  /*33c0*/  MOV R23, R7 ;  /* 0x0000000700177202 */ /* 0x000fe20000000f00 */
[----:B------:R-:W-:Y:S06]  /*33d0*/  @!P1 BRA `(.L_x_91) ;  /* 0xfffffff800fc9947 */ /* 0x000fec000383ffff */
.L_x_90:
[----:B------:R-:W-:Y:S05]  /*33e0*/  BSYNC.RECONVERGENT B2 ;  /* 0x0000000000027941 */ /* 0x000fea0003800200 */
.L_x_89:
[----:B------:R-:W-:Y:S01]  /*33f0*/  IADD3 R4, PT, PT, -R3, -0x400, RZ ;  /* 0xfffffc0003047810 */ /* 0x000fe20007ffe1ff */
[----:B------:R-:W-:Y:S03]  /*3400*/  BSSY.RECONVERGENT B2, `(.L_x_92) ;  /* 0x0000027000027945 */ /* 0x000fe60003800200 */
[----:B------:R-:W-:-:S13]  /*3410*/  ISETP.GT.AND P1, PT, R4, 0x4, PT ;  /* 0x000000040400780c */ /* 0x000fda0003f24270 */
[----:B------:R-:W-:Y:S05]  /*3420*/  @!P1 BRA `(.L_x_93) ;  /* 0x0000000000909947 */ /* 0x000fea0003800000 */
[----:B------:R-:W2:Y:S04]  /*3430*/  LDL.128 R4, [R2] ;  /* 0x0000000002047983 */ /* 0x000ea80000100c00 */
[----:B------:R-:W3:Y:S04]  /*3440*/  LDL.128 R8, [R18] ;  /* 0x0000000012087983 */ /* 0x000ee80000100c00 */
[----:B------:R0:W4:Y:S04]  /*3450*/  LDL.128 R12, [R2+0x10] ;  /* 0x00001000020c7983 */ /* 0x0001280000100c00 */
[----:B------:R1:W5:Y:S01]  /*3460*/  LDL.128 R24, [R18+0x10] ;  /* 0x0000100012187983 */ /* 0x0003620000100c00 */
[----:B------:R-:W-:Y:S01]  /*3470*/  PLOP3.LUT P0, PT, PT, PT, PT, 0x8, 0x80 ;  /* 0x000000000080781c */ /* 0x000fe20003f0e170 */
[----:B------:R-:W-:Y:S01]  /*3480*/  VIADD R3, R3, 0x8 ;  /* 0x0000000803037836 */ /* 0x000fe20000000000 */
[----:B0-----:R-:W-:-:S02]  /*3490*/  IADD3 R2, PT, PT, R2, 0x20, RZ ;  /* 0x0000002002027810 */ /* 0x001fc40007ffe0ff */
[----:B-1----:R-:W-:Y:S01]  /*34a0*/  IADD3 R18, PT, PT, R18, 0x20, RZ ;  /* 0x0000002012127810 */ /* 0x002fe20007ffe0ff */
[C---:B--2---:R-:W-:Y:S01]  /*34b0*/  FMUL R19, R16.reuse, R4 ;  /* 0x0000000410137220 */ /* 0x044fe20000400000 */
[----:B------:R-:W-:-:S03]  /*34c0*/  FMUL R4, R16, R5 ;  /* 0x0000000510047220 */ /* 0x000fc60000400000 */
[----:B---3--:R-:W-:Y:S01]  /*34d0*/  FMUL R5, R19, R8 ;  /* 0x0000000813057220 */ /* 0x008fe20000400000 */
[----:B------:R-:W-:Y:S01]  /*34e0*/  FMUL R9, R9, R4 ;  /* 0x0000000409097220 */ /* 0x000fe20000400000 */
[C---:B------:R-:W-:Y:S01]  /*34f0*/  FMUL R4, R16.reuse, R7 ;  /* 0x0000000710047220 */ /* 0x040fe20000400000 */
[C---:B------:R-:W-:Y:S01]  /*3500*/  FMUL R19, R16.reuse, R6 ;  /* 0x0000000610137220 */ /* 0x040fe20000400000 */
[C---:B----4-:R-:W-:Y:S01]  /*3510*/  FMUL R7, R16.reuse, R12 ;  /* 0x0000000c10077220 */ /* 0x050fe20000400000 */
[C---:B------:R-:W-:Y:S01]  /*3520*/  FMUL R6, R16.reuse, R15 ;  /* 0x0000000f10067220 */ /* 0x040fe20000400000 */
[----:B------:R-:W-:Y:S01]  /*3530*/  FMUL R11, R11, R4 ;  /* 0x000000040b0b7220 */ /* 0x000fe20000400000 */
[C---:B------:R-:W-:Y:S01]  /*3540*/  FMUL R4, R16.reuse, R13 ;  /* 0x0000000d10047220 */ /* 0x040fe20000400000 */
[----:B------:R-:W-:Y:S01]  /*3550*/  FMUL R13, R16, R14 ;  /* 0x0000000e100d7220 */ /* 0x000fe20000400000 */
[----:B------:R-:W-:Y:S01]  /*3560*/  FMUL R19, R10, R19 ;  /* 0x000000130a137220 */ /* 0x000fe20000400000 */
[----:B-----5:R-:W-:Y:S01]  /*3570*/  FMUL R7, R7, R24 ;  /* 0x0000001807077220 */ /* 0x020fe20000400000 */
[----:B------:R-:W-:Y:S01]  /*3580*/  FMUL R25, R25, R4 ;  /* 0x0000000419197220 */ /* 0x000fe20000400000 */
[----:B------:R-:W-:Y:S01]  /*3590*/  IADD3 R4, P1, PT, R22, 0x20, RZ ;  /* 0x0000002016047810 */ /* 0x000fe20007f3e0ff */
[----:B------:R-:W-:Y:S01]  /*35a0*/  FMUL R13, R26, R13 ;  /* 0x0000000d1a0d7220 */ /* 0x000fe20000400000 */
[----:B------:R-:W-:Y:S01]  /*35b0*/  FMUL R27, R27, R6 ;  /* 0x000000061b1b7220 */ /* 0x000fe20000400000 */
[----:B------:R0:W-:Y:S04]  /*35c0*/  STG.E desc[UR6][R22.64+-0xc], R5 ;  /* 0xfffff40516007986 */ /* 0x0001e8000c101906 */
[----:B------:R-:W-:Y:S04]  /*35d0*/  STG.E desc[UR6][R22.64+-0x8], R9 ;  /* 0xfffff80916007986 */ /* 0x000fe8000c101906 */
[----:B------:R-:W-:Y:S01]  /*35e0*/  STG.E desc[UR6][R22.64+-0x4], R19 ;  /* 0xfffffc1316007986 */ /* 0x000fe2000c101906 */
[----:B0-----:R-:W-:-:S03]  /*35f0*/  IADD3.X R5, PT, PT, RZ, R23, RZ, P1, !PT ;  /* 0x00000017ff057210 */ /* 0x001fc60000ffe4ff */
[----:B------:R-:W-:Y:S04]  /*3600*/  STG.E desc[UR6][R22.64], R11 ;  /* 0x0000000b16007986 */ /* 0x000fe8000c101906 */
[----:B------:R-:W-:Y:S04]  /*3610*/  STG.E desc[UR6][R22.64+0x4], R7 ;  /* 0x0000040716007986 */ /* 0x000fe8000c101906 */
[----:B------:R-:W-:Y:S04]  /*3620*/  STG.E desc[UR6][R22.64+0x8], R25 ;  /* 0x0000081916007986 */ /* 0x000fe8000c101906 */
[----:B------:R-:W-:Y:S04]  /*3630*/  STG.E desc[UR6][R22.64+0xc], R13 ;  /* 0x00000c0d16007986 */ /* 0x000fe8000c101906 */
[----:B------:R0:W-:Y:S02]  /*3640*/  STG.E desc[UR6][R22.64+0x10], R27 ;  /* 0x0000101b16007986 */ /* 0x0001e4000c101906 */
[----:B0-----:R-:W-:-:S02]  /*3650*/  MOV R22, R4 ;  /* 0x0000000400167202 */ /* 0x001fc40000000f00 */
[----:B------:R-:W-:-:S07]  /*3660*/  MOV R23, R5 ;  /* 0x0000000500177202 */ /* 0x000fce0000000f00 */
.L_x_93:
[----:B------:R-:W-:Y:S05]  /*3670*/  BSYNC.RECONVERGENT B2 ;  /* 0x0000000000027941 */ /* 0x000fea0003800200 */
.L_x_92:
[----:B------:R-:W-:-:S13]  /*3680*/  ISETP.NE.OR P0, PT, R3, -0x400, P0 ;  /* 0xfffffc000300780c */ /* 0x000fda0000705670 */
[----:B------:R-:W-:Y:S05]  /*3690*/  @!P0 BREAK.RELIABLE B1 ;  /* 0x0000000000018942 */ /* 0x000fea0003800100 */
[----:B------:R-:W-:Y:S05]  /*36a0*/  @!P0 BRA `(.L_x_86) ;  /* 0x0000000000608947 */ /* 0x000fea0003800000 */
.L_x_88:
[----:B------:R-:W-:Y:S05]  /*36b0*/  BSYNC.RELIABLE B1 ;  /* 0x0000000000017941 */ /* 0x000fea0003800100 */
.L_x_87:
[----:B------:R0:W2:Y:S04]  /*36c0*/  LDL.128 R4, [R2] ;  /* 0x0000000002047983 */ /* 0x0000a80000100c00 */
[----:B------:R1:W3:Y:S01]  /*36d0*/  LDL.128 R8, [R18] ;  /* 0x0000000012087983 */ /* 0x0002e20000100c00 */
[----:B------:R-:W-:Y:S01]  /*36e0*/  VIADD R3, R3, 0x4 ;  /* 0x0000000403037836 */ /* 0x000fe20000000000 */
[----:B0-----:R-:W-:-:S04]  /*36f0*/  IADD3 R2, PT, PT, R2, 0x10, RZ ;  /* 0x0000001002027810 */ /* 0x001fc80007ffe0ff */
[----:B------:R-:W-:Y:S02]  /*3700*/  ISETP.NE.AND P0, PT, R3, -0x400, PT ;  /* 0xfffffc000300780c */ /* 0x000fe40003f05270 */
        /* <DEDUP_REMOVED lines=18> */
.L_x_86:
[----:B------:R-:W-:Y:S05]  /*3830*/  BSYNC.RECONVERGENT B0 ;  /* 0x0000000000007941 */ /* 0x000fea0003800200 */
.L_x_85:
[----:B------:R-:W-:-:S13]  /*3840*/  ISETP.NE.AND P0, PT, R0, RZ, PT ;  /* 0x000000ff0000720c */ /* 0x000fda0003f05270 */
[----:B------:R-:W-:Y:S05]  /*3850*/  @!P0 EXIT ;  /* 0x000000000000894d */ /* 0x000fea0003800000 */
[----:B------:R-:W-:-:S05]  /*3860*/  LEA R2, R17, R1, 0x2 ;  /* 0x0000000111027211 */ /* 0x000fca00078e10ff */
[----:B------:R-:W3:Y:S04]  /*3870*/  LDL R3, [R2+0x10] ;  /* 0x0000100002037983 */ /* 0x000ee80000100800 */
[----:B------:R-:W4:Y:S01]  /*3880*/  LDL R4, [R2+0x30] ;  /* 0x0000300002047983 */ /* 0x000f220000100800 */
[----:B------:R-:W-:Y:S01]  /*3890*/  ISETP.NE.AND P0, PT, R0, 0x1, PT ;  /* 0x000000010000780c */ /* 0x000fe20003f05270 */
[----:B------:R-:W-:-:S04]  /*38a0*/  IMAD.WIDE.U32 R20, R17, 0x4, R20 ;  /* 0x0000000411147825 */ /* 0x000fc800078e0014 */
[----:B---3--:R-:W-:-:S04]  /*38b0*/  FMUL R3, R16, R3 ;  /* 0x0000000310037220 */ /* 0x008fc80000400000 */
[----:B----4-:R-:W-:-:S05]  /*38c0*/  FMUL R3, R3, R4 ;  /* 0x0000000403037220 */ /* 0x010fca0000400000 */
[----:B------:R0:W-:Y:S01]  /*38d0*/  STG.E desc[UR6][R20.64+0x1000], R3 ;  /* 0x0010000314007986 */ /* 0x0001e2000c101906 */
[----:B------:R-:W-:Y:S05]  /*38e0*/  @!P0 EXIT ;  /* 0x000000000000894d */ /* 0x000fea0003800000 */
[----:B0-----:R-:W3:Y:S04]  /*38f0*/  LDL R3, [R2+0x14] ;  /* 0x0000140002037983 */ /* 0x001ee80000100800 */
[----:B------:R-:W4:Y:S01]  /*3900*/  LDL R4, [R2+0x34] ;  /* 0x0000340002047983 */ /* 0x000f220000100800 */
[----:B------:R-:W-:Y:S01]  /*3910*/  ISETP.NE.AND P0, PT, R0, 0x2, PT ;  /* 0x000000020000780c */ /* 0x000fe20003f05270 */
[----:B---3--:R-:W-:-:S04]  /*3920*/  FMUL R3, R16, R3 ;  /* 0x0000000310037220 */ /* 0x008fc80000400000 */
[----:B----4-:R-:W-:-:S05]  /*3930*/  FMUL R3, R3, R4 ;  /* 0x0000000403037220 */ /* 0x010fca0000400000 */
[----:B------:R0:W-:Y:S03]  /*3940*/  STG.E desc[UR6][R20.64+0x1004], R3 ;  /* 0x0010040314007986 */ /* 0x0001e6000c101906 */
[----:B------:R-:W-:Y:S05]  /*3950*/  @!P0 EXIT ;  /* 0x000000000000894d */ /* 0x000fea0003800000 */
[----:B0-----:R-:W3:Y:S04]  /*3960*/  LDL R3, [R2+0x18] ;  /* 0x0000180002037983 */ /* 0x001ee80000100800 */
[----:B------:R-:W4:Y:S01]  /*3970*/  LDL R0, [R2+0x38] ;  /* 0x0000380002007983 */ /* 0x000f220000100800 */
[----:B---3--:R-:W-:-:S04]  /*3980*/  FMUL R3, R16, R3 ;  /* 0x0000000310037220 */ /* 0x008fc80000400000 */
[----:B----4-:R-:W-:-:S05]  /*3990*/  FMUL R3, R3, R0 ;  /* 0x0000000003037220 */ /* 0x010fca0000400000 */
[----:B------:R-:W-:Y:S01]  /*39a0*/  STG.E desc[UR6][R20.64+0x1008], R3 ;  /* 0x0010080314007986 */ /* 0x000fe2000c101906 */
[----:B------:R-:W-:Y:S05]  /*39b0*/  EXIT ;  /* 0x000000000000794d */ /* 0x000fea0003800000 */
.L_x_84:
[----:B------:R-:W3:Y:S04]  /*39c0*/  LDL.128 R8, [R1+0x10] ;  /* 0x0000100001087983 */ /* 0x000ee80000100c00 */
[----:B012---:R-:W2:Y:S01]  /*39d0*/  LDL.128 R4, [R1+0x30] ;  /* 0x0000300001047983 */ /* 0x007ea20000100c00 */
[C---:B---3--:R-:W-:Y:S01]  /*39e0*/  FMUL R0, R16.reuse, R9 ;  /* 0x0000000910007220 */ /* 0x048fe20000400000 */
[C---:B------:R-:W-:Y:S01]  /*39f0*/  FMUL R3, R16.reuse, R8 ;  /* 0x0000000810037220 */ /* 0x040fe20000400000 */
[C---:B------:R-:W-:Y:S01]  /*3a00*/  FMUL R9, R16.reuse, R10 ;  /* 0x0000000a10097220 */ /* 0x040fe20000400000 */
[----:B------:R-:W-:Y:S01]  /*3a10*/  FMUL R16, R16, R11 ;  /* 0x0000000b10107220 */ /* 0x000fe20000400000 */
[----:B--2---:R-:W-:Y:S01]  /*3a20*/  FMUL R5, R5, R0 ;  /* 0x0000000005057220 */ /* 0x004fe20000400000 */
[----:B------:R-:W-:Y:S01]  /*3a30*/  FMUL R4, R3, R4 ;  /* 0x0000000403047220 */ /* 0x000fe20000400000 */
[----:B------:R-:W-:Y:S01]  /*3a40*/  FMUL R6, R6, R9 ;  /* 0x0000000906067220 */ /* 0x000fe20000400000 */
[----:B------:R-:W-:-:S05]  /*3a50*/  FMUL R7, R7, R16 ;  /* 0x0000001007077220 */ /* 0x000fca0000400000 */
[----:B------:R-:W-:Y:S01]  /*3a60*/  STG.E.128 desc[UR6][R20.64+0x1000], R4 ;  /* 0x0010000414007986 */ /* 0x000fe2000c101d06 */
[----:B------:R-:W-:Y:S05]  /*3a70*/  EXIT ;  /* 0x000000000000794d */ /* 0x000fea0003800000 */
.L_x_71:
[----:B------:R-:W-:Y:S01]  /*3a80*/  HFMA2 R17, -RZ, RZ, 0, 9.5367431640625e-07 ;  /* 0x00000010ff117431 */ /* 0x000fe200000001ff */
[----:B------:R-:W-:Y:S02]  /*3a90*/  MOV R18, 0x1f ;  /* 0x0000001f00127802 */ /* 0x000fe40000000f00 */
[----:B------:R-:W-:-:S07]  /*3aa0*/  MOV R11, 0xffffffff ;  /* 0xffffffff000b7802 */ /* 0x000fce0000000f00 */
[----:B0-----:R-:W-:Y:S05]  /*3ab0*/  WARPSYNC.COLLECTIVE R11, `(.L_x_94) ;  /* 0x000000000b087348 */ /* 0x001fea0003c00000 */
[----:B0-----:R0:W1:Y:S02]  /*3ac0*/  SHFL.DOWN P0, R9, R4, R17, R18 ;  /* 0x0800001104097389 */ /* 0x0010640000000012 */
[----:B01----:R-:W-:Y:S05]  /*3ad0*/  ENDCOLLECTIVE ;  /* 0x000000000000791b */ /* 0x003fea0003800000 */
.L_x_94:
[----:B------:R-:W-:Y:S02]  /*3ae0*/  HFMA2 R17, -RZ, RZ, 0, 4.76837158203125e-07 ;  /* 0x00000008ff117431 */ /* 0x000fe400000001ff */
[----:B------:R-:W-:-:S04]  /*3af0*/  IMAD.MOV.U32 R5, RZ, RZ, R9 ;  /* 0x000000ffff057224 */ /* 0x000fc800078e0009 */
[----:B------:R-:W-:-:S05]  /*3b00*/  FADD R5, R4, R5 ;  /* 0x0000000504057221 */ /* 0x000fca0000000000 */
[----:B------:R-:W-:-:S07]  /*3b10*/  MOV R4, R5 ;  /* 0x0000000500047202 */ /* 0x000fce0000000f00 */
[----:B------:R-:W-:Y:S05]  /*3b20*/  WARPSYNC.COLLECTIVE R11, `(.L_x_95) ;  /* 0x000000000b087348 */ /* 0x000fea0003c00000 */
[----:B------:R0:W1:Y:S02]  /*3b30*/  SHFL.DOWN P0, R9, R4, R17, R18 ;  /* 0x0800001104097389 */ /* 0x0000640000000012 */
[----:B01----:R-:W-:Y:S05]  /*3b40*/  ENDCOLLECTIVE ;  /* 0x000000000000791b */ /* 0x003fea0003800000 */
.L_x_95:
[----:B------:R-:W-:Y:S01]  /*3b50*/  IMAD.MOV.U32 R17, RZ, RZ, 0x4 ;  /* 0x00000004ff117424 */ /* 0x000fe200078e00ff */
[----:B------:R-:W-:-:S05]  /*3b60*/  MOV R6, R9 ;  /* 0x0000000900067202 */ /* 0x000fca0000000f00 */
[----:B------:R-:W-:-:S05]  /*3b70*/  FADD R6, R5, R6 ;  /* 0x0000000605067221 */ /* 0x000fca0000000000 */
[----:B------:R-:W-:-:S07]  /*3b80*/  MOV R4, R6 ;  /* 0x0000000600047202 */ /* 0x000fce0000000f00 */
[----:B------:R-:W-:Y:S05]  /*3b90*/  WARPSYNC.COLLECTIVE R11, `(.L_x_96) ;  /* 0x000000000b087348 */ /* 0x000fea0003c00000 */
[----:B------:R0:W1:Y:S02]  /*3ba0*/  SHFL.DOWN P0, R9, R4, R17, R18 ;  /* 0x0800001104097389 */ /* 0x0000640000000012 */
[----:B01----:R-:W-:Y:S05]  /*3bb0*/  ENDCOLLECTIVE ;  /* 0x000000000000791b */ /* 0x003fea0003800000 */
.L_x_96:
[----:B------:R-:W-:Y:S01]  /*3bc0*/  HFMA2 R17, -RZ, RZ, 0, 1.1920928955078125e-07 ;  /* 0x00000002ff117431 */ /* 0x000fe200000001ff */
[----:B------:R-:W-:-:S05]  /*3bd0*/  MOV R7, R9 ;  /* 0x0000000900077202 */ /* 0x000fca0000000f00 */
[----:B------:R-:W-:-:S05]  /*3be0*/  FADD R7, R6, R7 ;  /* 0x0000000706077221 */ /* 0x000fca0000000000 */
[----:B------:R-:W-:-:S07]  /*3bf0*/  MOV R4, R7 ;  /* 0x0000000700047202 */ /* 0x000fce0000000f00 */
[----:B------:R-:W-:Y:S05]  /*3c00*/  WARPSYNC.COLLECTIVE R11, `(.L_x_97) ;  /* 0x000000000b087348 */ /* 0x000fea0003c00000 */
[----:B------:R0:W1:Y:S02]  /*3c10*/  SHFL.DOWN P0, R9, R4, R17, R18 ;  /* 0x0800001104097389 */ /* 0x0000640000000012 */
[----:B01----:R-:W-:Y:S05]  /*3c20*/  ENDCOLLECTIVE ;  /* 0x000000000000791b */ /* 0x003fea0003800000 */
.L_x_97:
[----:B------:R-:W-:Y:S01]  /*3c30*/  HFMA2 R17, -RZ, RZ, 0, 5.9604644775390625e-08 ;  /* 0x00000001ff117431 */ /* 0x000fe200000001ff */
[----:B------:R-:W-:-:S05]  /*3c40*/  MOV R8, R9 ;  /* 0x0000000900087202 */ /* 0x000fca0000000f00 */
[----:B------:R-:W-:-:S04]  /*3c50*/  FADD R8, R7, R8 ;  /* 0x0000000807087221 */ /* 0x000fc80000000000 */
[----:B------:R-:W-:-:S07]  /*3c60*/  IMAD.MOV.U32 R4, RZ, RZ, R8 ;  /* 0x000000ffff047224 */ /* 0x000fce00078e0008 */
[----:B------:R-:W-:Y:S05]  /*3c70*/  WARPSYNC.COLLECTIVE R11, `(.L_x_98) ;  /* 0x000000000b087348 */ /* 0x000fea0003c00000 */
[----:B------:R0:W1:Y:S02]  /*3c80*/  SHFL.DOWN P0, R9, R4, R17, R18 ;  /* 0x0800001104097389 */ /* 0x0000640000000012 */
[----:B01----:R-:W-:Y:S05]  /*3c90*/  ENDCOLLECTIVE ;  /* 0x000000000000791b */ /* 0x003fea0003800000 */
.L_x_98:
[----:B------:R-:W-:Y:S05]  /*3ca0*/  BRA `(.L_x_99) ;  /* 0xffffffe000b87947 */ /* 0x000fea000383ffff */
        .weak           $__internal_1_$__cuda_sm3x_div_rn_noftz_f32_slowpath
        .type           $__internal_1_$__cuda_sm3x_div_rn_noftz_f32_slowpath,@function
        .size           $__internal_1_$__cuda_sm3x_div_rn_noftz_f32_slowpath,(.L_x_303 - $__internal_1_$__cuda_sm3x_div_rn_noftz_f32_slowpath)
$__internal_1_$__cuda_sm3x_div_rn_noftz_f32_slowpath:
[--C-:B------:R-:W-:Y:S01]  /*3cb0*/  SHF.R.U32.HI R7, RZ, 0x17, R5.reuse ;  /* 0x00000017ff077819 */ /* 0x100fe20000011605 */
[----:B------:R-:W-:Y:S01]  /*3cc0*/  IMAD.MOV.U32 R11, RZ, RZ, R5 ;  /* 0x000000ffff0b7224 */ /* 0x000fe200078e0005 */
[----:B------:R-:W-:Y:S02]  /*3cd0*/  SHF.R.U32.HI R8, RZ, 0x17, R4 ;  /* 0x00000017ff087819 */ /* 0x000fe40000011604 */
[----:B------:R-:W-:Y:S02]  /*3ce0*/  LOP3.LUT R7, R7, 0xff, RZ, 0xc0, !PT ;  /* 0x000000ff07077812 */ /* 0x000fe400078ec0ff */
[----:B------:R-:W-:Y:S02]  /*3cf0*/  LOP3.LUT R9, R8, 0xff, RZ, 0xc0, !PT ;  /* 0x000000ff08097812 */ /* 0x000fe400078ec0ff */
[----:B------:R-:W-:Y:S02]  /*3d00*/  IADD3 R17, PT, PT, R7, -0x1, RZ ;  /* 0xffffffff07117810 */ /* 0x000fe40007ffe0ff */
[----:B------:R-:W-:-:S02]  /*3d10*/  IADD3 R16, PT, PT, R9, -0x1, RZ ;  /* 0xffffffff09107810 */ /* 0x000fc40007ffe0ff */
[----:B------:R-:W-:Y:S02]  /*3d20*/  ISETP.GT.U32.AND P0, PT, R17, 0xfd, PT ;  /* 0x000000fd1100780c */ /* 0x000fe40003f04070 */
[----:B------:R-:W-:Y:S02]  /*3d30*/  MOV R10, R4 ;  /* 0x00000004000a7202 */ /* 0x000fe40000000f00 */
[----:B------:R-:W-:-:S13]  /*3d40*/  ISETP.GT.U32.OR P0, PT, R16, 0xfd, P0 ;  /* 0x000000fd1000780c */ /* 0x000fda0000704470 */
[----:B------:R-:W-:Y:S01]  /*3d50*/  @!P0 MOV R8, RZ ;  /* 0x000000ff00088202 */ /* 0x000fe20000000f00 */
        /* <DEDUP_REMOVED lines=20> */
[----:B------:R-:W-:Y:S01]  /*3ea0*/  @!P0 FFMA R10, R4, 1.84467440737095516160e+19, RZ ;  /* 0x5f800000040a8823 */ /* 0x000fe200000000ff */
[----:B------:R-:W-:Y:S01]  /*3eb0*/  @!P0 MOV R8, 0xffffffc0 ;  /* 0xffffffc000088802 */ /* 0x000fe20000000f00 */
[----:B------:R-:W-:-:S03]  /*3ec0*/  @!P2 FFMA R11, R5, 1.84467440737095516160e+19, RZ ;  /* 0x5f800000050ba823 */ /* 0x000fc600000000ff */
[----:B------:R-:W-:-:S07]  /*3ed0*/  @!P2 IADD3 R8, PT, PT, R8, 0x40, RZ ;  /* 0x000000400808a810 */ /* 0x000fce0007ffe0ff */
.L_x_100:
[----:B------:R-:W-:Y:S02]  /*3ee0*/  LEA R4, R7, 0xc0800000, 0x17 ;  /* 0xc080000007047811 */ /* 0x000fe400078eb8ff */
[----:B------:R-:W-:-:S03]  /*3ef0*/  IADD3 R9, PT, PT, R9, -0x7f, RZ ;  /* 0xffffff8109097810 */ /* 0x000fc60007ffe0ff */
[----:B------:R-:W-:Y:S02]  /*3f00*/  IMAD.IADD R11, R11, 0x1, -R4 ;  /* 0x000000010b0b7824 */ /* 0x000fe400078e0a04 */
[C---:B------:R-:W-:Y:S01]  /*3f10*/  IMAD R4, R9.reuse, -0x800000, R10 ;  /* 0xff80000009047824 */ /* 0x040fe200078e020a */
[----:B------:R-:W-:Y:S01]  /*3f20*/  IADD3 R9, PT, PT, R9, 0x7f, -R7 ;  /* 0x0000007f09097810 */ /* 0x000fe20007ffe807 */
[----:B------:R-:W0:Y:S01]  /*3f30*/  MUFU.RCP R5, R11 ;  /* 0x0000000b00057308 */ /* 0x000e220000001000 */
[----:B------:R-:W-:Y:S02]  /*3f40*/  FADD.FTZ R17, -R11, -RZ ;  /* 0x800000ff0b117221 */ /* 0x000fe40000010100 */
[----:B------:R-:W-:Y:S02]  /*3f50*/  IADD3 R9, PT, PT, R9, R8, RZ ;  /* 0x0000000809097210 */ /* 0x000fe40007ffe0ff */
        /* <DEDUP_REMOVED lines=9> */
[----:B------:R-:W-:-:S04]  /*3ff0*/  IADD3 R11, PT, PT, R7, R9, RZ ;  /* 0x00000009070b7210 */ /* 0x000fc80007ffe0ff */
[----:B------:R-:W-:-:S04]  /*4000*/  IADD3 R7, PT, PT, R11, -0x1, RZ ;  /* 0xffffffff0b077810 */ /* 0x000fc80007ffe0ff */
        /* <DEDUP_REMOVED lines=10> */
[----:B------:R-:W-:Y:S02]  /*40b0*/  VIADD R10, R11, 0x20 ;  /* 0x000000200b0a7836 */ /* 0x000fe40000000000 */
[-CC-:B------:R-:W-:Y:S01]  /*40c0*/  FFMA.RM R8, R5, R17.reuse, R16.reuse ;  /* 0x0000001105087223 */ /* 0x180fe20000004010 */
[----:B------:R-:W-:Y:S02]  /*40d0*/  ISETP.NE.AND P3, PT, R11, RZ, PT ;  /* 0x000000ff0b00720c */ /* 0x000fe40003f65270 */
[----:B------:R-:W-:Y:S01]  /*40e0*/  LOP3.LUT R9, R7, 0x7fffff, RZ, 0xc0, !PT ;  /* 0x007fffff07097812 */ /* 0x000fe200078ec0ff */
[----:B------:R-:W-:Y:S01]  /*40f0*/  FFMA.RP R7, R5, R17, R16 ;  /* 0x0000001105077223 */ /* 0x000fe20000008010 */
[----:B------:R-:W-:Y:S02]  /*4100*/  ISETP.NE.AND P2, PT, R11, RZ, PT ;  /* 0x000000ff0b00720c */ /* 0x000fe40003f45270 */
[----:B------:R-:W-:-:S02]  /*4110*/  LOP3.LUT R9, R9, 0x800000, RZ, 0xfc, !PT ;  /* 0x0080000009097812 */ /* 0x000fc400078efcff */
[----:B------:R-:W-:Y:S02]  /*4120*/  IADD3 R5, PT, PT, -R11, RZ, RZ ;  /* 0x000000ff0b057210 */ /* 0x000fe40007ffe1ff */
[----:B------:R-:W-:Y:S02]  /*4130*/  SHF.L.U32 R10, R9, R10, RZ ;  /* 0x0000000a090a7219 */ /* 0x000fe400000006ff */
[----:B------:R-:W-:Y:S02]  /*4140*/  FSETP.NEU.FTZ.AND P0, PT, R7, R8, PT ;  /* 0x000000080700720b */ /* 0x000fe40003f1d000 */
[----:B------:R-:W-:Y:S02]  /*4150*/  SEL R8, R5, RZ, P3 ;  /* 0x000000ff05087207 */ /* 0x000fe40001800000 */
[----:B------:R-:W-:Y:S02]  /*4160*/  ISETP.NE.AND P2, PT, R10, RZ, P2 ;  /* 0x000000ff0a00720c */ /* 0x000fe40001745270 */
[----:B------:R-:W-:-:S02]  /*4170*/  SHF.R.U32.HI R8, RZ, R8, R9 ;  /* 0x00000008ff087219 */ /* 0x000fc40000011609 */
[----:B------:R-:W-:Y:S02]  /*4180*/  PLOP3.LUT P0, PT, P0, P2, PT, 0xf8, 0x8f ;  /* 0x00000000008f781c */ /* 0x000fe40000705f70 */
[----:B------:R-:W-:Y:S02]  /*4190*/  SHF.R.U32.HI R10, RZ, 0x1, R8 ;  /* 0x00000001ff0a7819 */ /* 0x000fe40000011608 */
[----:B------:R-:W-:-:S04]  /*41a0*/  SEL R5, RZ, 0x1, !P0 ;  /* 0x00000001ff057807 */ /* 0x000fc80004000000 */
[----:B------:R-:W-:-:S04]  /*41b0*/  LOP3.LUT R5, R5, 0x1, R10, 0xf8, !PT ;  /* 0x0000000105057812 */ /* 0x000fc800078ef80a */
[----:B------:R-:W-:-:S04]  /*41c0*/  LOP3.LUT R5, R5, R8, RZ, 0xc0, !PT ;  /* 0x0000000805057212 */ /* 0x000fc800078ec0ff */
[----:B------:R-:W-:-:S04]  /*41d0*/  IADD3 R5, PT, PT, R10, R5, RZ ;  /* 0x000000050a057210 */ /* 0x000fc80007ffe0ff */
[----:B------:R-:W-:Y:S01]  /*41e0*/  LOP3.LUT R4, R5, R4, RZ, 0xfc, !PT ;  /* 0x0000000405047212 */ /* 0x000fe200078efcff */
[----:B------:R-:W-:Y:S06]  /*41f0*/  BRA `(.L_x_107) ;  /* 0x0000000000347947 */ /* 0x000fec0003800000 */
.L_x_106:
[----:B------:R-:W-:-:S04]  /*4200*/  LOP3.LUT R4, R4, 0x80000000, RZ, 0xc0, !PT ;  /* 0x8000000004047812 */ /* 0x000fc800078ec0ff */
[----:B------:R-:W-:Y:S01]  /*4210*/  LOP3.LUT R4, R4, 0x7f800000, RZ, 0xfc, !PT ;  /* 0x7f80000004047812 */ /* 0x000fe200078efcff */
[----:B------:R-:W-:Y:S06]  /*4220*/  BRA `(.L_x_107) ;  /* 0x0000000000287947 */ /* 0x000fec0003800000 */
.L_x_105:
[----:B------:R-:W-:Y:S01]  /*4230*/  LEA R4, R9, R4, 0x17 ;  /* 0x0000000409047211 */ /* 0x000fe200078eb8ff */
[----:B------:R-:W-:Y:S06]  /*4240*/  BRA `(.L_x_107) ;  /* 0x0000000000207947 */ /* 0x000fec0003800000 */
.L_x_104:
[----:B------:R-:W-:-:S04]  /*4250*/  LOP3.LUT R4, R11, 0x80000000, R10, 0x48, !PT ;  /* 0x800000000b047812 */ /* 0x000fc800078e480a */
[----:B------:R-:W-:Y:S01]  /*4260*/  LOP3.LUT R4, R4, 0x7f800000, RZ, 0xfc, !PT ;  /* 0x7f80000004047812 */ /* 0x000fe200078efcff */
[----:B------:R-:W-:Y:S06]  /*4270*/  BRA `(.L_x_107) ;  /* 0x0000000000147947 */ /* 0x000fec0003800000 */
.L_x_103:
[----:B------:R-:W-:Y:S01]  /*4280*/  LOP3.LUT R4, R11, 0x80000000, R10, 0x48, !PT ;  /* 0x800000000b047812 */ /* 0x000fe200078e480a */
[----:B------:R-:W-:Y:S06]  /*4290*/  BRA `(.L_x_107) ;  /* 0x00000000000c7947 */ /* 0x000fec0003800000 */
.L_x_102:
[----:B------:R-:W0:Y:S01]  /*42a0*/  MUFU.RSQ R4, -QNAN ;  /* 0xffc0000000047908 */ /* 0x000e220000001400 */
[----:B------:R-:W-:Y:S05]  /*42b0*/  BRA `(.L_x_107) ;  /* 0x0000000000047947 */ /* 0x000fea0003800000 */
.L_x_101:
[----:B------:R-:W-:-:S07]  /*42c0*/  FADD.FTZ R4, R4, R5 ;  /* 0x0000000504047221 */ /* 0x000fce0000010000 */
.L_x_107:
[----:B------:R-:W-:-:S04]  /*42d0*/  HFMA2 R7, -RZ, RZ, 0, 0 ;  /* 0x00000000ff077431 */ /* 0x000fc800000001ff */
[----:B0-----:R-:W-:Y:S05]  /*42e0*/  RET.REL.NODEC R6 `(_Z20rms_norm_cuda_kernelIfLi2ELi256ELi4EEvPT_PKS0_S3_i) ;  /* 0xffffffbc06447950 */ /* 0x001fea0003c3ffff */
.L_x_108:
        /* <DEDUP_REMOVED lines=9> */
.L_x_303:


//--------------------- .text._Z20rms_norm_cuda_kernelIfLi2ELi512ELi4EEvPT_PKS0_S3_i --------------------------
	.section	.text._Z20rms_norm_cuda_kernelIfLi2ELi512ELi4EEvPT_PKS0_S3_i,"ax",@progbits
	.align	128
        .global         _Z20rms_norm_cuda_kernelIfLi2ELi512ELi4EEvPT_PKS0_S3_i
        .type           _Z20rms_norm_cuda_kernelIfLi2ELi512ELi4EEvPT_PKS0_S3_i,@function
        .size           _Z20rms_norm_cuda_kernelIfLi2ELi512ELi4EEvPT_PKS0_S3_i,(.L_x_304 - _Z20rms_norm_cuda_kernelIfLi2ELi512ELi4EEvPT_PKS0_S3_i)
        .other          _Z20rms_norm_cuda_kernelIfLi2ELi512ELi4EEvPT_PKS0_S3_i,@"STO_CUDA_ENTRY STV_DEFAULT"
_Z20rms_norm_cuda_kernelIfLi2ELi512ELi4EEvPT_PKS0_S3_i:
.text._Z20rms_norm_cuda_kernelIfLi2ELi512ELi4EEvPT_PKS0_S3_i:
        /* <DEDUP_REMOVED lines=61> */
.L_x_117:
        /* <DEDUP_REMOVED lines=68> */
.L_x_116:
[----:B------:R-:W-:Y:S05]  /*0810*/  BSYNC.RECONVERGENT B3 ;  /* 0x0000000000037941 */ /* 0x000fea0003800200 */
.L_x_115:
        /* <DEDUP_REMOVED lines=43> */
.L_x_119:
[----:B------:R-:W-:Y:S05]  /*0ad0*/  BSYNC.RECONVERGENT B3 ;  /* 0x0000000000037941 */ /* 0x000fea0003800200 */
.L_x_118:
[----:B------:R-:W-:-:S13]  /*0ae0*/  ISETP.NE.OR P0, PT, R20, RZ, P0 ;  /* 0x000000ff1400720c */ /* 0x000fda0000705670 */
[----:B------:R-:W-:Y:S05]  /*0af0*/  @!P0 BREAK.RELIABLE B0 ;  /* 0x0000000000008942 */ /* 0x000fea0003800100 */
[----:B------:R-:W-:Y:S05]  /*0b00*/  @!P0 BRA `(.L_x_112) ;  /* 0x0000000000748947 */ /* 0x000fea0003800000 */
.L_x_114:
[----:B------:R-:W-:Y:S05]  /*0b10*/  BSYNC.RELIABLE B0 ;  /* 0x0000000000007941 */ /* 0x000fea0003800100 */
.L_x_113:
[----:B------:R-:W-:Y:S01]  /*0b20*/  BSSY.RECONVERGENT B0, `(.L_x_112) ;  /* 0x000001b000007945 */ /* 0x000fe20003800200 */
[----:B------:R-:W-:-:S07]  /*0b30*/  IADD3 R22, PT, PT, R12, -R21, RZ ;  /* 0x800000150c167210 */ /* 0x000fce0007ffe0ff */
.L_x_120:
        /* <DEDUP_REMOVED lines=26> */
.L_x_112:
[----:B------:R-:W-:Y:S05]  /*0ce0*/  BSYNC.RECONVERGENT B1 ;  /* 0x0000000000017941 */ /* 0x000fea0003800200 */
.L_x_111:
        /* <DEDUP_REMOVED lines=34> */
.L_x_110:
[----:B------:R-:W-:Y:S05]  /*0f10*/  BSYNC.RECONVERGENT B2 ;  /* 0x0000000000027941 */ /* 0x000fea0003800200 */
.L_x_109:
        /* <DEDUP_REMOVED lines=37> */
.L_x_130:
        /* <DEDUP_REMOVED lines=68> */
.L_x_129:
[----:B------:R-:W-:Y:S05]  /*15b0*/  BSYNC.RECONVERGENT B3 ;  /* 0x0000000000037941 */ /* 0x000fea0003800200 */
.L_x_128:
        /* <DEDUP_REMOVED lines=43> */
.L_x_132:
[----:B------:R-:W-:Y:S05]  /*1870*/  BSYNC.RECONVERGENT B3 ;  /* 0x0000000000037941 */ /* 0x000fea0003800200 */
.L_x_131:
[----:B------:R-:W-:-:S13]  /*1880*/  ISETP.NE.OR P0, PT, R22, -0x800, P0 ;  /* 0xfffff8001600780c */ /* 0x000fda0000705670 */
[----:B------:R-:W-:Y:S05]  /*1890*/  @!P0 BREAK.RELIABLE B0 ;  /* 0x0000000000008942 */ /* 0x000fea0003800100 */
[----:B------:R-:W-:Y:S05]  /*18a0*/  @!P0 BRA `(.L_x_125) ;  /* 0x0000000000748947 */ /* 0x000fea0003800000 */
.L_x_127:
[----:B------:R-:W-:Y:S05]  /*18b0*/  BSYNC.RELIABLE B0 ;  /* 0x0000000000007941 */ /* 0x000fea0003800100 */
.L_x_126:
[----:B------:R-:W-:Y:S01]  /*18c0*/  BSSY.RECONVERGENT B0, `(.L_x_125) ;  /* 0x000001b000007945 */ /* 0x000fe20003800200 */
[----:B------:R-:W-:-:S07]  /*18d0*/  IADD3 R24, PT, PT, -R17, R14, RZ ;  /* 0x0000000e11187210 */ /* 0x000fce0007ffe1ff */
.L_x_133:
        /* <DEDUP_REMOVED lines=26> */
.L_x_125:
[----:B------:R-:W-:Y:S05]  /*1a80*/  BSYNC.RECONVERGENT B1 ;  /* 0x0000000000017941 */ /* 0x000fea0003800200 */
.L_x_124:
        /* <DEDUP_REMOVED lines=32> */
.L_x_122:
        /* <DEDUP_REMOVED lines=11> */
.L_x_123:
[----:B------:R-:W-:Y:S05]  /*1d40*/  BSYNC.RECONVERGENT B2 ;  /* 0x0000000000027941 */ /* 0x000fea0003800200 */
.L_x_121:
        /* <DEDUP_REMOVED lines=36> */
.L_x_163:
[----:B------:R-:W-:Y:S01]  /*1f90*/  ISETP.NE.AND P0, PT, R2, RZ, PT ;  /* 0x000000ff0200720c */ /* 0x000fe20003f05270 */
[----:B-1----:R-:W-:-:S12]  /*1fa0*/  FADD R9, R8, R9 ;  /* 0x0000000908097221 */ /* 0x002fd80000000000 */
[----:B------:R1:W-:Y:S02]  /*1fb0*/  @!P0 STS [R10], R9 ;  /* 0x000000090a008388 */ /* 0x0003e40000000800 */
.L_x_134:
        /* <DEDUP_REMOVED lines=19> */
[----:B-1----:R-:W-:Y:S05]  /*20f0*/  CALL.REL.NOINC `($__internal_2_$__cuda_sm3x_div_rn_noftz_f32_slowpath) ;  /* 0x0000001800ec7944 */ /* 0x002fea0003c00000 */
[----:B------:R-:W-:-:S07]  /*2100*/  MOV R17, R4 ;  /* 0x0000000400117202 */ /* 0x000fce0000000f00 */
.L_x_136:
        /* <DEDUP_REMOVED lines=45> */
.L_x_145:
        /* <DEDUP_REMOVED lines=65> */
.L_x_144:
[----:B------:R-:W-:Y:S05]  /*27f0*/  BSYNC.RECONVERGENT B3 ;  /* 0x0000000000037941 */ /* 0x000fea0003800200 */
.L_x_143:
        /* <DEDUP_REMOVED lines=40> */
.L_x_147:
[----:B------:R-:W-:Y:S05]  /*2a80*/  BSYNC.RECONVERGENT B3 ;  /* 0x0000000000037941 */ /* 0x000fea0003800200 */
.L_x_146:
[----:B------:R-:W-:-:S13]  /*2a90*/  ISETP.NE.OR P0, PT, R17, RZ, P0 ;  /* 0x000000ff1100720c */ /* 0x000fda0000705670 */
[----:B------:R-:W-:Y:S05]  /*2aa0*/  @!P0 BREAK.RELIABLE B2 ;  /* 0x0000000000028942 */ /* 0x000fea0003800100 */
[----:B------:R-:W-:Y:S05]  /*2ab0*/  @!P0 BRA `(.L_x_140) ;  /* 0x0000000000608947 */ /* 0x000fea0003800000 */
.L_x_142:
[----:B------:R-:W-:Y:S05]  /*2ac0*/  BSYNC.RELIABLE B2 ;  /* 0x0000000000027941 */ /* 0x000fea0003800100 */
.L_x_141:
        /* <DEDUP_REMOVED lines=23> */
.L_x_140:
[----:B------:R-:W-:Y:S05]  /*2c40*/  BSYNC.RECONVERGENT B1 ;  /* 0x0000000000017941 */ /* 0x000fea0003800200 */
.L_x_139:
        /* <DEDUP_REMOVED lines=24> */
.L_x_138:
[----:B------:R-:W-:Y:S05]  /*2dd0*/  BSYNC.RECONVERGENT B0 ;  /* 0x0000000000007941 */ /* 0x000fea0003800200 */
.L_x_137:
        /* <DEDUP_REMOVED lines=31> */
.L_x_155:
        /* <DEDUP_REMOVED lines=65> */
.L_x_154:
[----:B------:R-:W-:Y:S05]  /*33e0*/  BSYNC.RECONVERGENT B2 ;  /* 0x0000000000027941 */ /* 0x000fea0003800200 */
.L_x_153:
        /* <DEDUP_REMOVED lines=40> */
.L_x_157:
[----:B------:R-:W-:Y:S05]  /*3670*/  BSYNC.RECONVERGENT B2 ;  /* 0x0000000000027941 */ /* 0x000fea0003800200 */
.L_x_156:
[----:B------:R-:W-:-:S13]  /*3680*/  ISETP.NE.OR P0, PT, R3, -0x800, P0 ;  /* 0xfffff8000300780c */ /* 0x000fda0000705670 */
[----:B------:R-:W-:Y:S05]  /*3690*/  @!P0 BREAK.RELIABLE B1 ;  /* 0x0000000000018942 */ /* 0x000fea0003800100 */
[----:B------:R-:W-:Y:S05]  /*36a0*/  @!P0 BRA `(.L_x_150) ;  /* 0x0000000000608947 */ /* 0x000fea0003800000 */
.L_x_152:
[----:B------:R-:W-:Y:S05]  /*36b0*/  BSYNC.RELIABLE B1 ;  /* 0x0000000000017941 */ /* 0x000fea0003800100 */
.L_x_151:
        /* <DEDUP_REMOVED lines=23> */
.L_x_150:
[----:B------:R-:W-:Y:S05]  /*3830*/  BSYNC.RECONVERGENT B0 ;  /* 0x0000000000007941 */ /* 0x000fea0003800200 */
.L_x_149:
        /* <DEDUP_REMOVED lines=24> */
.L_x_148:
        /* <DEDUP_REMOVED lines=12> */
.L_x_135:
[----:B------:R-:W-:Y:S01]  /*3a80*/  HFMA2 R17, -RZ, RZ, 0, 9.5367431640625e-07 ;  /* 0x00000010ff117431 */ /* 0x000fe200000001ff */
[----:B------:R-:W-:Y:S02]  /*3a90*/  MOV R18, 0x1f ;  /* 0x0000001f00127802 */ /* 0x000fe40000000f00 */
[----:B------:R-:W-:-:S07]  /*3aa0*/  MOV R11, 0xffffffff ;  /* 0xffffffff000b7802 */ /* 0x000fce0000000f00 */
[----:B0-----:R-:W-:Y:S05]  /*3ab0*/  WARPSYNC.COLLECTIVE R11, `(.L_x_158) ;  /* 0x000000000b087348 */ /* 0x001fea0003c00000 */
[----:B0-----:R0:W1:Y:S02]  /*3ac0*/  SHFL.DOWN P0, R9, R4, R17, R18 ;  /* 0x0800001104097389 */ /* 0x0010640000000012 */
[----:B01----:R-:W-:Y:S05]  /*3ad0*/  ENDCOLLECTIVE ;  /* 0x000000000000791b */ /* 0x003fea0003800000 */
.L_x_158:
[----:B------:R-:W-:Y:S02]  /*3ae0*/  HFMA2 R17, -RZ, RZ, 0, 4.76837158203125e-07 ;  /* 0x00000008ff117431 */ /* 0x000fe400000001ff */
[----:B------:R-:W-:-:S04]  /*3af0*/  IMAD.MOV.U32 R5, RZ, RZ, R9 ;  /* 0x000000ffff057224 */ /* 0x000fc800078e0009 */
[----:B------:R-:W-:-:S05]  /*3b00*/  FADD R5, R4, R5 ;  /* 0x0000000504057221 */ /* 0x000fca0000000000 */
[----:B------:R-:W-:-:S07]  /*3b10*/  MOV R4, R5 ;  /* 0x0000000500047202 */ /* 0x000fce0000000f00 */
[----:B------:R-:W-:Y:S05]  /*3b20*/  WARPSYNC.COLLECTIVE R11, `(.L_x_159) ;  /* 0x000000000b087348 */ /* 0x000fea0003c00000 */
[----:B------:R0:W1:Y:S02]  /*3b30*/  SHFL.DOWN P0, R9, R4, R17, R18 ;  /* 0x0800001104097389 */ /* 0x0000640000000012 */
[----:B01----:R-:W-:Y:S05]  /*3b40*/  ENDCOLLECTIVE ;  /* 0x000000000000791b */ /* 0x003fea0003800000 */
.L_x_159:
[----:B------:R-:W-:Y:S01]  /*3b50*/  IMAD.MOV.U32 R17, RZ, RZ, 0x4 ;  /* 0x00000004ff117424 */ /* 0x000fe200078e00ff */
[----:B------:R-:W-:-:S05]  /*3b60*/  MOV R6, R9 ;  /* 0x0000000900067202 */ /* 0x000fca0000000f00 */
[----:B------:R-:W-:-:S05]  /*3b70*/  FADD R6, R5, R6 ;  /* 0x0000000605067221 */ /* 0x000fca0000000000 */
[----:B------:R-:W-:-:S07]  /*3b80*/  MOV R4, R6 ;  /* 0x0000000600047202 */ /* 0x000fce0000000f00 */
[----:B------:R-:W-:Y:S05]  /*3b90*/  WARPSYNC.COLLECTIVE R11, `(.L_x_160) ;  /* 0x000000000b087348 */ /* 0x000fea0003c00000 */
[----:B------:R0:W1:Y:S02]  /*3ba0*/  SHFL.DOWN P0, R9, R4, R17, R18 ;  /* 0x0800001104097389 */ /* 0x0000640000000012 */
[----:B01----:R-:W-:Y:S05]  /*3bb0*/  ENDCOLLECTIVE ;  /* 0x000000000000791b */ /* 0x003fea0003800000 */
.L_x_160:
[----:B------:R-:W-:Y:S01]  /*3bc0*/  HFMA2 R17, -RZ, RZ, 0, 1.1920928955078125e-07 ;  /* 0x00000002ff117431 */ /* 0x000fe200000001ff */
[----:B------:R-:W-:-:S05]  /*3bd0*/  MOV R7, R9 ;  /* 0x0000000900077202 */ /* 0x000fca0000000f00 */
[----:B------:R-:W-:-:S05]  /*3be0*/  FADD R7, R6, R7 ;  /* 0x0000000706077221 */ /* 0x000fca0000000000 */
[----:B------:R-:W-:-:S07]  /*3bf0*/  MOV R4, R7 ;  /* 0x0000000700047202 */ /* 0x000fce0000000f00 */
[----:B------:R-:W-:Y:S05]  /*3c00*/  WARPSYNC.COLLECTIVE R11, `(.L_x_161) ;  /* 0x000000000b087348 */ /* 0x000fea0003c00000 */
[----:B------:R0:W1:Y:S02]  /*3c10*/  SHFL.DOWN P0, R9, R4, R17, R18 ;  /* 0x0800001104097389 */ /* 0x0000640000000012 */
[----:B01----:R-:W-:Y:S05]  /*3c20*/  ENDCOLLECTIVE ;  /* 0x000000000000791b */ /* 0x003fea0003800000 */
.L_x_161:
[----:B------:R-:W-:Y:S01]  /*3c30*/  HFMA2 R17, -RZ, RZ, 0, 5.9604644775390625e-08 ;  /* 0x00000001ff117431 */ /* 0x000fe200000001ff */
[----:B------:R-:W-:-:S05]  /*3c40*/  MOV R8, R9 ;  /* 0x0000000900087202 */ /* 0x000fca0000000f00 */
[----:B------:R-:W-:-:S04]  /*3c50*/  FADD R8, R7, R8 ;  /* 0x0000000807087221 */ /* 0x000fc80000000000 */
[----:B------:R-:W-:-:S07]  /*3c60*/  IMAD.MOV.U32 R4, RZ, RZ, R8 ;  /* 0x000000ffff047224 */ /* 0x000fce00078e0008 */
[----:B------:R-:W-:Y:S05]  /*3c70*/  WARPSYNC.COLLECTIVE R11, `(.L_x_162) ;  /* 0x000000000b087348 */ /* 0x000fea0003c00000 */
[----:B------:R0:W1:Y:S02]  /*3c80*/  SHFL.DOWN P0, R9, R4, R17, R18 ;  /* 0x0800001104097389 */ /* 0x0000640000000012 */
[----:B01----:R-:W-:Y:S05]  /*3c90*/  ENDCOLLECTIVE ;  /* 0x000000000000791b */ /* 0x003fea0003800000 */
.L_x_162:
[----:B------:R-:W-:Y:S05]  /*3ca0*/  BRA `(.L_x_163) ;  /* 0xffffffe000b87947 */ /* 0x000fea000383ffff */
        .weak           $__internal_2_$__cuda_sm3x_div_rn_noftz_f32_slowpath
        .type           $__internal_2_$__cuda_sm3x_div_rn_noftz_f32_slowpath,@function
        .size           $__internal_2_$__cuda_sm3x_div_rn_noftz_f32_slowpath,(.L_x_304 - $__internal_2_$__cuda_sm3x_div_rn_noftz_f32_slowpath)
$__internal_2_$__cuda_sm3x_div_rn_noftz_f32_slowpath:
        /* <DEDUP_REMOVED lines=35> */
.L_x_164:
        /* <DEDUP_REMOVED lines=50> */
.L_x_170:
[----:B------:R-:W-:-:S04]  /*4200*/  LOP3.LUT R4, R4, 0x80000000, RZ, 0xc0, !PT ;  /* 0x8000000004047812 */ /* 0x000fc800078ec0ff */
[----:B------:R-:W-:Y:S01]  /*4210*/  LOP3.LUT R4, R4, 0x7f800000, RZ, 0xfc, !PT ;  /* 0x7f80000004047812 */ /* 0x000fe200078efcff */
[----:B------:R-:W-:Y:S06]  /*4220*/  BRA `(.L_x_171) ;  /* 0x0000000000287947 */ /* 0x000fec0003800000 */
.L_x_169:
[----:B------:R-:W-:Y:S01]  /*4230*/  LEA R4, R9, R4, 0x17 ;  /* 0x0000000409047211 */ /* 0x000fe200078eb8ff */
[----:B------:R-:W-:Y:S06]  /*4240*/  BRA `(.L_x_171) ;  /* 0x0000000000207947 */ /* 0x000fec0003800000 */
.L_x_168:
[----:B------:R-:W-:-:S04]  /*4250*/  LOP3.LUT R4, R11, 0x80000000, R10, 0x48, !PT ;  /* 0x800000000b047812 */ /* 0x000fc800078e480a */
[----:B------:R-:W-:Y:S01]  /*4260*/  LOP3.LUT R4, R4, 0x7f800000, RZ, 0xfc, !PT ;  /* 0x7f80000004047812 */ /* 0x000fe200078efcff */
[----:B------:R-:W-:Y:S06]  /*4270*/  BRA `(.L_x_171) ;  /* 0x0000000000147947 */ /* 0x000fec0003800000 */
.L_x_167:
[----:B------:R-:W-:Y:S01]  /*4280*/  LOP3.LUT R4, R11, 0x80000000, R10, 0x48, !PT ;  /* 0x800000000b047812 */ /* 0x000fe200078e480a */
[----:B------:R-:W-:Y:S06]  /*4290*/  BRA `(.L_x_171) ;  /* 0x00000000000c7947 */ /* 0x000fec0003800000 */
.L_x_166:
[----:B------:R-:W0:Y:S01]  /*42a0*/  MUFU.RSQ R4, -QNAN ;  /* 0xffc0000000047908 */ /* 0x000e220000001400 */
[----:B------:R-:W-:Y:S05]  /*42b0*/  BRA `(.L_x_171) ;  /* 0x0000000000047947 */ /* 0x000fea0003800000 */
.L_x_165:
[----:B------:R-:W-:-:S07]  /*42c0*/  FADD.FTZ R4, R4, R5 ;  /* 0x0000000504047221 */ /* 0x000fce0000010000 */
.L_x_171:
[----:B------:R-:W-:-:S04]  /*42d0*/  HFMA2 R7, -RZ, RZ, 0, 0 ;  /* 0x00000000ff077431 */ /* 0x000fc800000001ff */
[----:B0-----:R-:W-:Y:S05]  /*42e0*/  RET.REL.NODEC R6 `(_Z20rms_norm_cuda_kernelIfLi2ELi512ELi4EEvPT_PKS0_S3_i) ;  /* 0xffffffbc06447950 */ /* 0x001fea0003c3ffff */
.L_x_172:
        /* <DEDUP_REMOVED lines=9> */
.L_x_304:


//--------------------- .text._Z20rms_norm_cuda_kernelIfLi2ELi1024ELi4EEvPT_PKS0_S3_i --------------------------
	.section	.text._Z20rms_norm_cuda_kernelIfLi2ELi1024ELi4EEvPT_PKS0_S3_i,"ax",@progbits
	.align	128
        .global         _Z20rms_norm_cuda_kernelIfLi2ELi1024ELi4EEvPT_PKS0_S3_i
        .type           _Z20rms_norm_cuda_kernelIfLi2ELi1024ELi4EEvPT_PKS0_S3_i,@function
        .size           _Z20rms_norm_cuda_kernelIfLi2ELi1024ELi4EEvPT_PKS0_S3_i,(.L_x_305 - _Z20rms_norm_cuda_kernelIfLi2ELi1024ELi4EEvPT_PKS0_S3_i)
        .other          _Z20rms_norm_cuda_kernelIfLi2ELi1024ELi4EEvPT_PKS0_S3_i,@"STO_CUDA_ENTRY STV_DEFAULT"
_Z20rms_norm_cuda_kernelIfLi2ELi1024ELi4EEvPT_PKS0_S3_i:
.text._Z20rms_norm_cuda_kernelIfLi2ELi1024ELi4EEvPT_PKS0_S3_i:
        /* <DEDUP_REMOVED lines=61> */
.L_x_181:
        /* <DEDUP_REMOVED lines=68> */
.L_x_180:
[----:B------:R-:W-:Y:S05]  /*0810*/  BSYNC.RECONVERGENT B3 ;  /* 0x0000000000037941 */ /* 0x000fea0003800200 */
.L_x_179:
        /* <DEDUP_REMOVED lines=43> */
.L_x_183:
[----:B------:R-:W-:Y:S05]  /*0ad0*/  BSYNC.RECONVERGENT B3 ;  /* 0x0000000000037941 */ /* 0x000fea0003800200 */
.L_x_182:
[----:B------:R-:W-:-:S13]  /*0ae0*/  ISETP.NE.OR P0, PT, R20, RZ, P0 ;  /* 0x000000ff1400720c */ /* 0x000fda0000705670 */
[----:B------:R-:W-:Y:S05]  /*0af0*/  @!P0 BREAK.RELIABLE B0 ;  /* 0x0000000000008942 */ /* 0x000fea0003800100 */
[----:B------:R-:W-:Y:S05]  /*0b00*/  @!P0 BRA `(.L_x_176) ;  /* 0x0000000000748947 */ /* 0x000fea0003800000 */
.L_x_178:
[----:B------:R-:W-:Y:S05]  /*0b10*/  BSYNC.RELIABLE B0 ;  /* 0x0000000000007941 */ /* 0x000fea0003800100 */
.L_x_177:
[----:B------:R-:W-:Y:S01]  /*0b20*/  BSSY.RECONVERGENT B0, `(.L_x_176) ;  /* 0x000001b000007945 */ /* 0x000fe20003800200 */
[----:B------:R-:W-:-:S07]  /*0b30*/  IADD3 R22, PT, PT, R12, -R21, RZ ;  /* 0x800000150c167210 */ /* 0x000fce0007ffe0ff */
.L_x_184:
        /* <DEDUP_REMOVED lines=26> */
.L_x_176:
[----:B------:R-:W-:Y:S05]  /*0ce0*/  BSYNC.RECONVERGENT B1 ;  /* 0x0000000000017941 */ /* 0x000fea0003800200 */
.L_x_175:
        /* <DEDUP_REMOVED lines=34> */
.L_x_174:
[----:B------:R-:W-:Y:S05]  /*0f10*/  BSYNC.RECONVERGENT B2 ;  /* 0x0000000000027941 */ /* 0x000fea0003800200 */
.L_x_173:
        /* <DEDUP_REMOVED lines=37> */
.L_x_194:
        /* <DEDUP_REMOVED lines=68> */
.L_x_193:
[----:B------:R-:W-:Y:S05]  /*15b0*/  BSYNC.RECONVERGENT B3 ;  /* 0x0000000000037941 */ /* 0x000fea0003800200 */
.L_x_192:
        /* <DEDUP_REMOVED lines=43> */
.L_x_196:
[----:B------:R-:W-:Y:S05]  /*1870*/  BSYNC.RECONVERGENT B3 ;  /* 0x0000000000037941 */ /* 0x000fea0003800200 */
.L_x_195:
[----:B------:R-:W-:-:S13]  /*1880*/  ISETP.NE.OR P0, PT, R22, -0x1000, P0 ;  /* 0xfffff0001600780c */ /* 0x000fda0000705670 */
[----:B------:R-:W-:Y:S05]  /*1890*/  @!P0 BREAK.RELIABLE B0 ;  /* 0x0000000000008942 */ /* 0x000fea0003800100 */
[----:B------:R-:W-:Y:S05]  /*18a0*/  @!P0 BRA `(.L_x_189) ;  /* 0x0000000000748947 */ /* 0x000fea0003800000 */
.L_x_191:
[----:B------:R-:W-:Y:S05]  /*18b0*/  BSYNC.RELIABLE B0 ;  /* 0x0000000000007941 */ /* 0x000fea0003800100 */
.L_x_190:
[----:B------:R-:W-:Y:S01]  /*18c0*/  BSSY.RECONVERGENT B0, `(.L_x_189) ;  /* 0x000001b000007945 */ /* 0x000fe20003800200 */
[----:B------:R-:W-:-:S07]  /*18d0*/  IADD3 R24, PT, PT, -R17, R14, RZ ;  /* 0x0000000e11187210 */ /* 0x000fce0007ffe1ff */
.L_x_197:
        /* <DEDUP_REMOVED lines=26> */
.L_x_189:
[----:B------:R-:W-:Y:S05]  /*1a80*/  BSYNC.RECONVERGENT B1 ;  /* 0x0000000000017941 */ /* 0x000fea0003800200 */
.L_x_188:
        /* <DEDUP_REMOVED lines=32> */
.L_x_186:
        /* <DEDUP_REMOVED lines=11> */
.L_x_187:
[----:B------:R-:W-:Y:S05]  /*1d40*/  BSYNC.RECONVERGENT B2 ;  /* 0x0000000000027941 */ /* 0x000fea0003800200 */
.L_x_185:
        /* <DEDUP_REMOVED lines=36> */
.L_x_227:
[----:B------:R-:W-:Y:S01]  /*1f90*/  ISETP.NE.AND P0, PT, R2, RZ, PT ;  /* 0x000000ff0200720c */ /* 0x000fe20003f05270 */
[----:B-1----:R-:W-:-:S12]  /*1fa0*/  FADD R9, R8, R9 ;  /* 0x0000000908097221 */ /* 0x002fd80000000000 */
[----:B------:R1:W-:Y:S02]  /*1fb0*/  @!P0 STS [R10], R9 ;  /* 0x000000090a008388 */ /* 0x0003e40000000800 */
.L_x_198:
        /* <DEDUP_REMOVED lines=19> */
[----:B-1----:R-:W-:Y:S05]  /*20f0*/  CALL.REL.NOINC `($__internal_3_$__cuda_sm3x_div_rn_noftz_f32_slowpath) ;  /* 0x0000001800ec7944 */ /* 0x002fea0003c00000 */
[----:B------:R-:W-:-:S07]  /*2100*/  MOV R17, R4 ;  /* 0x0000000400117202 */ /* 0x000fce0000000f00 */
.L_x_200:
        /* <DEDUP_REMOVED lines=45> */
.L_x_209:
        /* <DEDUP_REMOVED lines=65> */
.L_x_208:
[----:B------:R-:W-:Y:S05]  /*27f0*/  BSYNC.RECONVERGENT B3 ;  /* 0x0000000000037941 */ /* 0x000fea0003800200 */
.L_x_207:
        /* <DEDUP_REMOVED lines=40> */
.L_x_211:
[----:B------:R-:W-:Y:S05]  /*2a80*/  BSYNC.RECONVERGENT B3 ;  /* 0x0000000000037941 */ /* 0x000fea0003800200 */
.L_x_210:
[----:B------:R-:W-:-:S13]  /*2a90*/  ISETP.NE.OR P0, PT, R17, RZ, P0 ;  /* 0x000000ff1100720c */ /* 0x000fda0000705670 */
[----:B------:R-:W-:Y:S05]  /*2aa0*/  @!P0 BREAK.RELIABLE B2 ;  /* 0x0000000000028942 */ /* 0x000fea0003800100 */
[----:B------:R-:W-:Y:S05]  /*2ab0*/  @!P0 BRA `(.L_x_204) ;  /* 0x0000000000608947 */ /* 0x000fea0003800000 */
.L_x_206:
[----:B------:R-:W-:Y:S05]  /*2ac0*/  BSYNC.RELIABLE B2 ;  /* 0x0000000000027941 */ /* 0x000fea0003800100 */
.L_x_205:
        /* <DEDUP_REMOVED lines=23> */
.L_x_204:
[----:B------:R-:W-:Y:S05]  /*2c40*/  BSYNC.RECONVERGENT B1 ;  /* 0x0000000000017941 */ /* 0x000fea0003800200 */
.L_x_203:
        /* <DEDUP_REMOVED lines=24> */
.L_x_202:
[----:B------:R-:W-:Y:S05]  /*2dd0*/  BSYNC.RECONVERGENT B0 ;  /* 0x0000000000007941 */ /* 0x000fea0003800200 */
.L_x_201:
        /* <DEDUP_REMOVED lines=31> */
.L_x_219:
        /* <DEDUP_REMOVED lines=65> */
.L_x_218:
[----:B------:R-:W-:Y:S05]  /*33e0*/  BSYNC.RECONVERGENT B2 ;  /* 0x0000000000027941 */ /* 0x000fea0003800200 */
.L_x_217:
        /* <DEDUP_REMOVED lines=40> */
.L_x_221:
[----:B------:R-:W-:Y:S05]  /*3670*/  BSYNC.RECONVERGENT B2 ;  /* 0x0000000000027941 */ /* 0x000fea0003800200 */
.L_x_220:
[----:B------:R-:W-:-:S13]  /*3680*/  ISETP.NE.OR P0, PT, R3, -0x1000, P0 ;  /* 0xfffff0000300780c */ /* 0x000fda0000705670 */
[----:B------:R-:W-:Y:S05]  /*3690*/  @!P0 BREAK.RELIABLE B1 ;  /* 0x0000000000018942 */ /* 0x000fea0003800100 */
[----:B------:R-:W-:Y:S05]  /*36a0*/  @!P0 BRA `(.L_x_214) ;  /* 0x0000000000608947 */ /* 0x000fea0003800000 */
.L_x_216:
[----:B------:R-:W-:Y:S05]  /*36b0*/  BSYNC.RELIABLE B1 ;  /* 0x0000000000017941 */ /* 0x000fea0003800100 */
.L_x_215:
        /* <DEDUP_REMOVED lines=23> */
.L_x_214:
[----:B------:R-:W-:Y:S05]  /*3830*/  BSYNC.RECONVERGENT B0 ;  /* 0x0000000000007941 */ /* 0x000fea0003800200 */
.L_x_213:
        /* <DEDUP_REMOVED lines=24> */
.L_x_212:
        /* <DEDUP_REMOVED lines=12> */
.L_x_199:
[----:B------:R-:W-:Y:S01]  /*3a80*/  HFMA2 R17, -RZ, RZ, 0, 9.5367431640625e-07 ;  /* 0x00000010ff117431 */ /* 0x000fe200000001ff */
[----:B------:R-:W-:Y:S02]  /*3a90*/  MOV R18, 0x1f ;  /* 0x0000001f00127802 */ /* 0x000fe40000000f00 */
[----:B------:R-:W-:-:S07]  /*3aa0*/  MOV R11, 0xffffffff ;  /* 0xffffffff000b7802 */ /* 0x000fce0000000f00 */
[----:B0-----:R-:W-:Y:S05]  /*3ab0*/  WARPSYNC.COLLECTIVE R11, `(.L_x_222) ;  /* 0x000000000b087348 */ /* 0x001fea0003c00000 */
[----:B0-----:R0:W1:Y:S02]  /*3ac0*/  SHFL.DOWN P0, R9, R4, R17, R18 ;  /* 0x0800001104097389 */ /* 0x0010640000000012 */
[----:B01----:R-:W-:Y:S05]  /*3ad0*/  ENDCOLLECTIVE ;  /* 0x000000000000791b */ /* 0x003fea0003800000 */
.L_x_222:
[----:B------:R-:W-:Y:S02]  /*3ae0*/  HFMA2 R17, -RZ, RZ, 0, 4.76837158203125e-07 ;  /* 0x00000008ff117431 */ /* 0x000fe400000001ff */
[----:B------:R-:W-:-:S04]  /*3af0*/  IMAD.MOV.U32 R5, RZ, RZ, R9 ;  /* 0x000000ffff057224 */ /* 0x000fc800078e0009 */
[----:B------:R-:W-:-:S05]  /*3b00*/  FADD R5, R4, R5 ;  /* 0x0000000504057221 */ /* 0x000fca0000000000 */
[----:B------:R-:W-:-:S07]  /*3b10*/  MOV R4, R5 ;  /* 0x0000000500047202 */ /* 0x000fce0000000f00 */
[----:B------:R-:W-:Y:S05]  /*3b20*/  WARPSYNC.COLLECTIVE R11, `(.L_x_223) ;  /* 0x000000000b087348 */ /* 0x000fea0003c00000 */
[----:B------:R0:W1:Y:S02]  /*3b30*/  SHFL.DOWN P0, R9, R4, R17, R18 ;  /* 0x0800001104097389 */ /* 0x0000640000000012 */
[----:B01----:R-:W-:Y:S05]  /*3b40*/  ENDCOLLECTIVE ;  /* 0x000000000000791b */ /* 0x003fea0003800000 */
.L_x_223:
[----:B------:R-:W-:Y:S01]  /*3b50*/  IMAD.MOV.U32 R17, RZ, RZ, 0x4 ;  /* 0x00000004ff117424 */ /* 0x000fe200078e00ff */
[----:B------:R-:W-:-:S05]  /*3b60*/  MOV R6, R9 ;  /* 0x0000000900067202 */ /* 0x000fca0000000f00 */
[----:B------:R-:W-:-:S05]  /*3b70*/  FADD R6, R5, R6 ;  /* 0x0000000605067221 */ /* 0x000fca0000000000 */
[----:B------:R-:W-:-:S07]  /*3b80*/  MOV R4, R6 ;  /* 0x0000000600047202 */ /* 0x000fce0000000f00 */
[----:B------:R-:W-:Y:S05]  /*3b90*/  WARPSYNC.COLLECTIVE R11, `(.L_x_224) ;  /* 0x000000000b087348 */ /* 0x000fea0003c00000 */
[----:B------:R0:W1:Y:S02]  /*3ba0*/  SHFL.DOWN P0, R9, R4, R17, R18 ;  /* 0x0800001104097389 */ /* 0x0000640000000012 */
[----:B01----:R-:W-:Y:S05]  /*3bb0*/  ENDCOLLECTIVE ;  /* 0x000000000000791b */ /* 0x003fea0003800000 */
.L_x_224:
[----:B------:R-:W-:Y:S01]  /*3bc0*/  HFMA2 R17, -RZ, RZ, 0, 1.1920928955078125e-07 ;  /* 0x00000002ff117431 */ /* 0x000fe200000001ff */
[----:B------:R-:W-:-:S05]  /*3bd0*/  MOV R7, R9 ;  /* 0x0000000900077202 */ /* 0x000fca0000000f00 */
[----:B------:R-:W-:-:S05]  /*3be0*/  FADD R7, R6, R7 ;  /* 0x0000000706077221 */ /* 0x000fca0000000000 */
[----:B------:R-:W-:-:S07]  /*3bf0*/  MOV R4, R7 ;  /* 0x0000000700047202 */ /* 0x000fce0000000f00 */
[----:B------:R-:W-:Y:S05]  /*3c00*/  WARPSYNC.COLLECTIVE R11, `(.L_x_225) ;  /* 0x000000000b087348 */ /* 0x000fea0003c00000 */
[----:B------:R0:W1:Y:S02]  /*3c10*/  SHFL.DOWN P0, R9, R4, R17, R18 ;  /* 0x0800001104097389 */ /* 0x0000640000000012 */
[----:B01----:R-:W-:Y:S05]  /*3c20*/  ENDCOLLECTIVE ;  /* 0x000000000000791b */ /* 0x003fea0003800000 */
.L_x_225:
[----:B------:R-:W-:Y:S01]  /*3c30*/  HFMA2 R17, -RZ, RZ, 0, 5.9604644775390625e-08 ;  /* 0x00000001ff117431 */ /* 0x000fe200000001ff */
[----:B------:R-:W-:-:S05]  /*3c40*/  MOV R8, R9 ;  /* 0x0000000900087202 */ /* 0x000fca0000000f00 */
[----:B------:R-:W-:-:S04]  /*3c50*/  FADD R8, R7, R8 ;  /* 0x0000000807087221 */ /* 0x000fc80000000000 */
[----:B------:R-:W-:-:S07]  /*3c60*/  IMAD.MOV.U32 R4, RZ, RZ, R8 ;  /* 0x000000ffff047224 */ /* 0x000fce00078e0008 */
[----:B------:R-:W-:Y:S05]  /*3c70*/  WARPSYNC.COLLECTIVE R11, `(.L_x_226) ;  /* 0x000000000b087348 */ /* 0x000fea0003c00000 */
[----:B------:R0:W1:Y:S02]  /*3c80*/  SHFL.DOWN P0, R9, R4, R17, R18 ;  /* 0x0800001104097389 */ /* 0x0000640000000012 */
[----:B01----:R-:W-:Y:S05]  /*3c90*/  ENDCOLLECTIVE ;  /* 0x000000000000791b */ /* 0x003fea0003800000 */
.L_x_226:
[----:B------:R-:W-:Y:S05]  /*3ca0*/  BRA `(.L_x_227) ;  /* 0xffffffe000b87947 */ /* 0x000fea000383ffff */
        .weak           $__internal_3_$__cuda_sm3x_div_rn_noftz_f32_slowpath
        .type           $__internal_3_$__cuda_sm3x_div_rn_noftz_f32_slowpath,@function
        .size           $__internal_3_$__cuda_sm3x_div_rn_noftz_f32_slowpath,(.L_x_305 - $__internal_3_$__cuda_sm3x_div_rn_noftz_f32_slowpath)
$__internal_3_$__cuda_sm3x_div_rn_noftz_f32_slowpath:
        /* <DEDUP_REMOVED lines=35> */
.L_x_228:
        /* <DEDUP_REMOVED lines=50> */
.L_x_234:
[----:B------:R-:W-:-:S04]  /*4200*/  LOP3.LUT R4, R4, 0x80000000, RZ, 0xc0, !PT ;  /* 0x8000000004047812 */ /* 0x000fc800078ec0ff */
[----:B------:R-:W-:Y:S01]  /*4210*/  LOP3.LUT R4, R4, 0x7f800000, RZ, 0xfc, !PT ;  /* 0x7f80000004047812 */ /* 0x000fe200078efcff */
[----:B------:R-:W-:Y:S06]  /*4220*/  BRA `(.L_x_235) ;  /* 0x0000000000287947 */ /* 0x000fec0003800000 */
.L_x_233:
[----:B------:R-:W-:Y:S01]  /*4230*/  LEA R4, R9, R4, 0x17 ;  /* 0x0000000409047211 */ /* 0x000fe200078eb8ff */
[----:B------:R-:W-:Y:S06]  /*4240*/  BRA `(.L_x_235) ;  /* 0x0000000000207947 */ /* 0x000fec0003800000 */
.L_x_232:
[----:B------:R-:W-:-:S04]  /*4250*/  LOP3.LUT R4, R11, 0x80000000, R10, 0x48, !PT ;  /* 0x800000000b047812 */ /* 0x000fc800078e480a */
[----:B------:R-:W-:Y:S01]  /*4260*/  LOP3.LUT R4, R4, 0x7f800000, RZ, 0xfc, !PT ;  /* 0x7f80000004047812 */ /* 0x000fe200078efcff */
[----:B------:R-:W-:Y:S06]  /*4270*/  BRA `(.L_x_235) ;  /* 0x0000000000147947 */ /* 0x000fec0003800000 */
.L_x_231:
[----:B------:R-:W-:Y:S01]  /*4280*/  LOP3.LUT R4, R11, 0x80000000, R10, 0x48, !PT ;  /* 0x800000000b047812 */ /* 0x000fe200078e480a */
[----:B------:R-:W-:Y:S06]  /*4290*/  BRA `(.L_x_235) ;  /* 0x00000000000c7947 */ /* 0x000fec0003800000 */
.L_x_230:
[----:B------:R-:W0:Y:S01]  /*42a0*/  MUFU.RSQ R4, -QNAN ;  /* 0xffc0000000047908 */ /* 0x000e220000001400 */
[----:B------:R-:W-:Y:S05]  /*42b0*/  BRA `(.L_x_235) ;  /* 0x0000000000047947 */ /* 0x000fea0003800000 */
.L_x_229:
[----:B------:R-:W-:-:S07]  /*42c0*/  FADD.FTZ R4, R4, R5 ;  /* 0x0000000504047221 */ /* 0x000fce0000010000 */
.L_x_235:
[----:B------:R-:W-:-:S04]  /*42d0*/  HFMA2 R7, -RZ, RZ, 0, 0 ;  /* 0x00000000ff077431 */ /* 0x000fc800000001ff */
[----:B0-----:R-:W-:Y:S05]  /*42e0*/  RET.REL.NODEC R6 `(_Z20rms_norm_cuda_kernelIfLi2ELi1024ELi4EEvPT_PKS0_S3_i) ;  /* 0xffffffbc06447950 */ /* 0x001fea0003c3ffff */
.L_x_236:
        /* <DEDUP_REMOVED lines=9> */
.L_x_305:


//--------------------- .text._Z20rms_norm_cuda_kernelIfLi2ELi1024ELi8EEvPT_PKS0_S3_i --------------------------
	.section	.text._Z20rms_norm_cuda_kernelIfLi2ELi1024ELi8EEvPT_PKS0_S3_i,"ax",@progbits
	.align	128
        .global         _Z20rms_norm_cuda_kernelIfLi2ELi1024ELi8EEvPT_PKS0_S3_i
        .type           _Z20rms_norm_cuda_kernelIfLi2ELi1024ELi8EEvPT_PKS0_S3_i,@function
        .size           _Z20rms_norm_cuda_kernelIfLi2ELi1024ELi8EEvPT_PKS0_S3_i,(.L_x_306 - _Z20rms_norm_cuda_kernelIfLi2ELi1024ELi8EEvPT_PKS0_S3_i)
        .other          _Z20rms_norm_cuda_kernelIfLi2ELi1024ELi8EEvPT_PKS0_S3_i,@"STO_CUDA_ENTRY STV_DEFAULT"
_Z20rms_norm_cuda_kernelIfLi2ELi1024ELi8EEvPT_PKS0_S3_i:
.text._Z20rms_norm_cuda_kernelIfLi2ELi1024ELi8EEvPT_PKS0_S3_i:
        /* <DEDUP_REMOVED lines=14> */
[----:B---3--:R-:W2:Y:S01]  /*00e0*/  @P1 LDG.E.ENL2.256 R8, R4, desc[UR6][R4.64] ;  /* 0xfe0000060404197e */ /* 0x008ea20008121908 */
[----:B0-----:R-:W-:-:S06]  /*00f0*/  @P1 IMAD.WIDE.U32 R12, R3, 0x4, R12 ;  /* 0x00000004030c1825 */ /* 0x001fcc00078e000c */
[----:B------:R-:W3:Y:S01]  /*0100*/  @P1 LDG.E.ENL2.256 R16, R12, desc[UR6][R12.64] ;  /* 0xfe0000060c0c197e */ /* 0x000ee20008121910 */
[----:B------:R-:W-:Y:S01]  /*0110*/  BSSY.RECONVERGENT B2, `(.L_x_237) ;  /* 0x00000e6000027945 */ /* 0x000fe20003800200 */
[----:B------:R-:W-:Y:S01]  /*0120*/  IADD3 R23, PT, PT, R1, 0x40, RZ ;  /* 0x0000004001177810 */ /* 0x000fe20007ffe0ff */
[----:B--2---:R-:W-:Y:S01]  /*0130*/  @P1 FFMA R24, R4, R4, RZ ;  /* 0x0000000404181223 */ /* 0x004fe200000000ff */
[----:B------:R0:W-:Y:S03]  /*0140*/  @P1 STL.128 [R1], R4 ;  /* 0x0000000401001387 */ /* 0x0001e60000100c00 */
[----:B------:R-:W-:Y:S01]  /*0150*/  @P1 FFMA R21, R5, R5, R24 ;  /* 0x0000000505151223 */ /* 0x000fe20000000018 */
[----:B------:R0:W-:Y:S03]  /*0160*/  @P1 STL.128 [R1+0x10], R8 ;  /* 0x0000100801001387 */ /* 0x0001e60000100c00 */
[----:B------:R-:W-:-:S04]  /*0170*/  @P1 FFMA R24, R6, R6, R21 ;  /* 0x0000000606181223 */ /* 0x000fc80000000015 */
[----:B------:R-:W-:-:S04]  /*0180*/  @P1 FFMA R21, R7, R7, R24 ;  /* 0x0000000707151223 */ /* 0x000fc80000000018 */
[----:B------:R-:W-:-:S04]  /*0190*/  @P1 FFMA R24, R8, R8, R21 ;  /* 0x0000000808181223 */ /* 0x000fc80000000015 */
[----:B------:R-:W-:Y:S01]  /*01a0*/  @P1 FFMA R21, R9, R9, R24 ;  /* 0x0000000909151223 */ /* 0x000fe20000000018 */
[----:B---3--:R0:W-:Y:S03]  /*01b0*/  @P1 STL.128 [R1+0x40], R12 ;  /* 0x0000400c01001387 */ /* 0x0081e60000100c00 */
[----:B------:R-:W-:Y:S01]  /*01c0*/  @P1 FFMA R24, R10, R10, R21 ;  /* 0x0000000a0a181223 */ /* 0x000fe20000000015 */
[----:B------:R-:W-:Y:S01]  /*01d0*/  LOP3.LUT R21, RZ, R3, RZ, 0x33, !PT ;  /* 0x00000003ff157212 */ /* 0x000fe200078e33ff */
[----:B------:R0:W-:Y:S02]  /*01e0*/  @P1 STL.128 [R1+0x50], R16 ;  /* 0x0000501001001387 */ /* 0x0001e40000100c00 */
[----:B------:R-:W-:Y:S01]  /*01f0*/  @P1 FFMA R25, R11, R11, R24 ;  /* 0x0000000b0b191223 */ /* 0x000fe20000000018 */
[----:B------:R-:W-:Y:S01]  /*0200*/  IADD3 R24, PT, PT, R21, R22, RZ ;  /* 0x0000001615187210 */ /* 0x000fe20007ffe0ff */
[----:B------:R-:W-:Y:S06]  /*0210*/  @P1 BRA `(.L_x_238) ;  /* 0x0000000c00541947 */ /* 0x000fec0003800000 */
[----:B------:R-:W-:Y:S01]  /*0220*/  ISETP.GE.AND P0, PT, R2, 0x1, PT ;  /* 0x000000010200780c */ /* 0x000fe20003f06270 */
[----:B------:R-:W-:-:S12]  /*0230*/  HFMA2 R25, -RZ, RZ, 0, 0 ;  /* 0x00000000ff197431 */ /* 0x000fd800000001ff */
[----:B------:R-:W-:Y:S05]  /*0240*/  @!P0 BRA `(.L_x_238) ;  /* 0x0000000c00488947 */ /* 0x000fea0003800000 */
[----:B------:R-:W-:Y:S01]  /*0250*/  ISETP.GE.U32.AND P0, PT, R24, 0x3, PT ;  /* 0x000000031800780c */ /* 0x000fe20003f06070 */
[----:B------:R-:W-:Y:S01]  /*0260*/  BSSY.RECONVERGENT B1, `(.L_x_239) ;  /* 0x00000ae000017945 */ /* 0x000fe20003800200 */
[----:B0-----:R-:W-:Y:S01]  /*0270*/  LOP3.LUT R15, R22, 0x3, RZ, 0xc0, !PT ;  /* 0x00000003160f7812 */ /* 0x001fe200078ec0ff */
[----:B------:R-:W-:Y:S01]  /*0280*/  IMAD.MOV.U32 R25, RZ, RZ, RZ ;  /* 0x000000ffff197224 */ /* 0x000fe200078e00ff */
[----:B------:R-:W-:-:S09]  /*0290*/  MOV R16, RZ ;  /* 0x000000ff00107202 */ /* 0x000fd20000000f00 */
[----:B------:R-:W-:Y:S05]  /*02a0*/  @!P0 BRA `(.L_x_240) ;  /* 0x0000000800a48947 */ /* 0x000fea0003800000 */
[----:B------:R-:W0:Y:S01]  /*02b0*/  LDC.64 R6, c[0x0][0x390] ;  /* 0x0000e400ff067b82 */ /* 0x000e220000000a00 */
[----:B------:R-:W1:Y:S01]  /*02c0*/  LDCU.64 UR4, c[0x0][0x388] ;  /* 0x00007100ff0477ac */ /* 0x000e620008000a00 */
[----:B------:R-:W-:Y:S01]  /*02d0*/  IMAD.WIDE.U32 R4, R20, 0x4, RZ ;  /* 0x0000000414047825 */ /* 0x000fe200078e00ff */
[----:B------:R-:W-:Y:S01]  /*02e0*/  IADD3 R14, PT, PT, R3, -R22, R15 ;  /* 0x80000016030e7210 */ /* 0x000fe20007ffe00f */
[----:B------:R-:W-:Y:S01]  /*02f0*/  BSSY.RELIABLE B0, `(.L_x_241) ;  /* 0x0000088000007945 */ /* 0x000fe20003800100 */
[----:B------:R-:W-:Y:S02]  /*0300*/  MOV R25, RZ ;  /* 0x000000ff00197202 */ /* 0x000fe40000000f00 */
[----:B------:R-:W-:Y:S01]  /*0310*/  ISETP.GE.AND P0, PT, R14, RZ, PT ;  /* 0x000000ff0e00720c */ /* 0x000fe20003f06270 */
[----:B------:R-:W-:Y:S01]  /*0320*/  IMAD.WIDE.U32 R4, R0, 0x20, R4 ;  /* 0x0000002000047825 */ /* 0x000fe200078e0004 */
[----:B------:R-:W-:Y:S02]  /*0330*/  MOV R12, R1 ;  /* 0x00000001000c7202 */ /* 0x000fe40000000f00 */
[----:B------:R-:W-:-:S02]  /*0340*/  MOV R13, R23 ;  /* 0x00000017000d7202 */ /* 0x000fc40000000f00 */
[----:B-1----:R-:W-:-:S04]  /*0350*/  IADD3 R28, P2, PT, R4, UR4, RZ ;  /* 0x00000004041c7c10 */ /* 0x002fc8000ff5e0ff */
[----:B------:R-:W-:Y:S01]  /*0360*/  IADD3 R28, P3, PT, R28, 0x8, RZ ;  /* 0x000000081c1c7810 */ /* 0x000fe20007f7e0ff */
[----:B0-----:R-:W-:-:S03]  /*0370*/  IMAD.WIDE.U32 R6, R0, 0x20, R6 ;  /* 0x0000002000067825 */ /* 0x001fc600078e0006 */
[----:B------:R-:W-:Y:S02]  /*0380*/  IADD3.X R29, PT, PT, RZ, UR5, R5, P3, P2 ;  /* 0x00000005ff1d7c10 */ /* 0x000fe40009fe4405 */
[----:B------:R-:W-:-:S04]  /*0390*/  IADD3 R18, P4, PT, R6, 0x8, RZ ;  /* 0x0000000806127810 */ /* 0x000fc80007f9e0ff */
[----:B------:R-:W-:Y:S01]  /*03a0*/  IADD3.X R19, PT, PT, RZ, R7, RZ, P4, !PT ;  /* 0x00000007ff137210 */ /* 0x000fe200027fe4ff */
[----:B------:R-:W-:Y:S08]  /*03b0*/  @P0 BRA `(.L_x_242) ;  /* 0x0000000400ec0947 */ /* 0x000ff00003800000 */
[----:B------:R-:W-:Y:S01]  /*03c0*/  IMAD.MOV R4, RZ, RZ, -R14 ;  /* 0x000000ffff047224 */ /* 0x000fe200078e0a0e */
[----:B------:R-:W-:Y:S01]  /*03d0*/  BSSY.RECONVERGENT B3, `(.L_x_243) ;  /* 0x000004b000037945 */ /* 0x000fe20003800200 */
[----:B------:R-:W-:-:S03]  /*03e0*/  PLOP3.LUT P0, PT, PT, PT, PT, 0x80, 0x8 ;  /* 0x000000000008781c */ /* 0x000fc60003f0f070 */
[----:B------:R-:W-:-:S13]  /*03f0*/  ISETP.GT.AND P2, PT, R4, 0xc, PT ;  /* 0x0000000c0400780c */ /* 0x000fda0003f44270 */
[----:B------:R-:W-:Y:S05]  /*0400*/  @!P2 BRA `(.L_x_244) ;  /* 0x00000004001ca947 */ /* 0x000fea0003800000 */
[----:B------:R-:W-:Y:S01]  /*0410*/  BSSY.RECONVERGENT B4, `(.L_x_244) ;  /* 0x0000046000047945 */ /* 0x000fe20003800200 */
[----:B------:R-:W-:Y:S02]  /*0420*/  PLOP3.LUT P0, PT, PT, PT, PT, 0x8, 0x80 ;  /* 0x000000000080781c */ /* 0x000fe40003f0e170 */
[----:B------:R-:W-:-:S11]  /*0430*/  IADD3 R16, PT, PT, R2, -R15, RZ ;  /* 0x8000000f02107210 */ /* 0x000fd60007ffe0ff */
.L_x_245:
        /* <DEDUP_REMOVED lines=13> */
[----:B------:R1:W-:Y:S04]  /*0510*/  STL.128 [R13], R4 ;  /* 0x000000040d007387 */ /* 0x0003e80000100c00 */
[----:B0-----:R-:W2:Y:S04]  /*0520*/  LDG.E R8, desc[UR6][R18.64+0x8] ;  /* 0x0000080612087981 */ /* 0x001ea8000c1e1900 */
[----:B------:R-:W2:Y:S04]  /*0530*/  LDG.E R9, desc[UR6][R18.64+0xc] ;  /* 0x00000c0612097981 */ /* 0x000ea8000c1e1900 */
[----:B------:R-:W2:Y:S04]  /*0540*/  LDG.E R10, desc[UR6][R18.64+0x10] ;  /* 0x00001006120a7981 */ /* 0x000ea8000c1e1900 */
[----:B-1----:R-:W3:Y:S04]  /*0550*/  LDG.E R4, desc[UR6][R28.64+0x8] ;  /* 0x000008061c047981 */ /* 0x002ee8000c1e1900 */
[----:B------:R-:W3:Y:S04]  /*0560*/  LDG.E R5, desc[UR6][R28.64+0xc] ;  /* 0x00000c061c057981 */ /* 0x000ee8000c1e1900 */
[----:B------:R-:W3:Y:S04]  /*0570*/  LDG.E R6, desc[UR6][R28.64+0x10] ;  /* 0x000010061c067981 */ /* 0x000ee8000c1e1900 */
[----:B------:R-:W3:Y:S04]  /*0580*/  LDG.E R7, desc[UR6][R28.64+0x14] ;  /* 0x000014061c077981 */ /* 0x000ee8000c1e1900 */
[----:B------:R-:W2:Y:S04]  /*0590*/  LDG.E R11, desc[UR6][R18.64+0x14] ;  /* 0x00001406120b7981 */ /* 0x000ea8000c1e1900 */
[----:B---3--:R-:W-:Y:S04]  /*05a0*/  STL.128 [R12+0x10], R4 ;  /* 0x000010040c007387 */ /* 0x008fe80000100c00 */
[----:B--2---:R0:W-:Y:S04]  /*05b0*/  STL.128 [R13+0x10], R8 ;  /* 0x000010080d007387 */ /* 0x0041e80000100c00 */
[----:B0-----:R-:W2:Y:S04]  /*05c0*/  LDG.E R8, desc[UR6][R28.64+0x18] ;  /* 0x000018061c087981 */ /* 0x001ea8000c1e1900 */
[----:B------:R-:W2:Y:S04]  /*05d0*/  LDG.E R9, desc[UR6][R28.64+0x1c] ;  /* 0x00001c061c097981 */ /* 0x000ea8000c1e1900 */
[----:B------:R-:W2:Y:S04]  /*05e0*/  LDG.E R10, desc[UR6][R28.64+0x20] ;  /* 0x000020061c0a7981 */ /* 0x000ea8000c1e1900 */
[----:B------:R-:W2:Y:S01]  /*05f0*/  LDG.E R11, desc[UR6][R28.64+0x24] ;  /* 0x000024061c0b7981 */ /* 0x000ea2000c1e1900 */
[----:B------:R-:W-:-:S04]  /*0600*/  FFMA R4, R4, R4, R25 ;  /* 0x0000000404047223 */ /* 0x000fc80000000019 */
[----:B------:R-:W-:Y:S02]  /*0610*/  FFMA R17, R5, R5, R4 ;  /* 0x0000000505117223 */ /* 0x000fe40000000004 */
[----:B------:R-:W3:Y:S02]  /*0620*/  LDG.E R4, desc[UR6][R18.64+0x18] ;  /* 0x0000180612047981 */ /* 0x000ee4000c1e1900 */
[----:B------:R-:W-:Y:S02]  /*0630*/  FFMA R6, R6, R6, R17 ;  /* 0x0000000606067223 */ /* 0x000fe40000000011 */
[----:B------:R-:W3:Y:S02]  /*0640*/  LDG.E R5, desc[UR6][R18.64+0x1c] ;  /* 0x00001c0612057981 */ /* 0x000ee4000c1e1900 */
[----:B------:R-:W-:Y:S02]  /*0650*/  FFMA R7, R7, R7, R6 ;  /* 0x0000000707077223 */ /* 0x000fe40000000006 */
[----:B------:R-:W3:Y:S04]  /*0660*/  LDG.E R6, desc[UR6][R18.64+0x20] ;  /* 0x0000200612067981 */ /* 0x000ee8000c1e1900 */
[----:B--2---:R0:W-:Y:S02]  /*0670*/  STL.128 [R12+0x20], R8 ;  /* 0x000020080c007387 */ /* 0x0041e40000100c00 */
[----:B0-----:R-:W-:-:S02]  /*0680*/  FFMA R8, R8, R8, R7 ;  /* 0x0000000808087223 */ /* 0x001fc40000000007 */
[----:B------:R-:W3:Y:S02]  /*0690*/  LDG.E R7, desc[UR6][R18.64+0x24] ;  /* 0x0000240612077981 */ /* 0x000ee4000c1e1900 */
[----:B------:R-:W-:Y:S02]  /*06a0*/  FFMA R17, R9, R9, R8 ;  /* 0x0000000909117223 */ /* 0x000fe40000000008 */
        /* <DEDUP_REMOVED lines=21> */
[----:B-1----:R-:W-:Y:S01]  /*0800*/  IMAD.MOV.U32 R18, RZ, RZ, R21 ;  /* 0x000000ffff127224 */ /* 0x002fe200078e0015 */
[----:B0-----:R-:W-:-:S02]  /*0810*/  IADD3.X R4, PT, PT, RZ, R19, RZ, P4, !PT ;  /* 0x00000013ff047210 */ /* 0x001fc400027fe4ff */
[----:B------:R-:W-:Y:S02]  /*0820*/  IADD3 R12, PT, PT, R12, 0x40, RZ ;  /* 0x000000400c0c7810 */ /* 0x000fe40007ffe0ff */
[----:B------:R-:W-:Y:S01]  /*0830*/  MOV R19, R4 ;  /* 0x0000000400137202 */ /* 0x000fe20000000f00 */
[----:B---3--:R0:W-:Y:S02]  /*0840*/  STL.128 [R13+0x30], R8 ;  /* 0x000030080d007387 */ /* 0x0081e40000100c00 */
[----:B0-----:R-:W-:Y:S01]  /*0850*/  IADD3 R13, PT, PT, R13, 0x40, RZ ;  /* 0x000000400d0d7810 */ /* 0x001fe20007ffe0ff */
[----:B------:R-:W-:Y:S06]  /*0860*/  @!P2 BRA `(.L_x_245) ;  /* 0xfffffff800f4a947 */ /* 0x000fec000383ffff */
[----:B------:R-:W-:Y:S05]  /*0870*/  BSYNC.RECONVERGENT B4 ;  /* 0x0000000000047941 */ /* 0x000fea0003800200 */
.L_x_244:
[----:B------:R-:W-:Y:S05]  /*0880*/  BSYNC.RECONVERGENT B3 ;  /* 0x0000000000037941 */ /* 0x000fea0003800200 */
.L_x_243:
        /* <DEDUP_REMOVED lines=26> */
[----:B-1----:R-:W-:-:S02]  /*0a30*/  IADD3 R28, P0, PT, R28, 0x20, RZ ;  /* 0x000000201c1c7810 */ /* 0x002fc40007f1e0ff */
[----:B------:R-:W-:Y:S02]  /*0a40*/  IADD3 R21, P2, PT, R18, 0x20, RZ ;  /* 0x0000002012157810 */ /* 0x000fe40007f5e0ff */
[----:B------:R-:W-:Y:S02]  /*0a50*/  IADD3.X R29, PT, PT, RZ, R29, RZ, P0, !PT ;  /* 0x0000001dff1d7210 */ /* 0x000fe400007fe4ff */
[----:B------:R-:W-:Y:S02]  /*0a60*/  PLOP3.LUT P0, PT, PT, PT, PT, 0x8, 0x80 ;  /* 0x000000000080781c */ /* 0x000fe40003f0e170 */
[----:B------:R-:W-:Y:S02]  /*0a70*/  IADD3 R14, PT, PT, R14, 0x8, RZ ;  /* 0x000000080e0e7810 */ /* 0x000fe40007ffe0ff */
[----:B0-----:R-:W-:Y:S02]  /*0a80*/  IADD3.X R19, PT, PT, RZ, R19, RZ, P2, !PT ;  /* 0x00000013ff137210 */ /* 0x001fe400017fe4ff */
[----:B------:R-:W-:Y:S01]  /*0a90*/  MOV R18, R21 ;  /* 0x0000001500127202 */ /* 0x000fe20000000f00 */
[----:B--2---:R-:W-:-:S04]  /*0aa0*/  FFMA R16, R8, R8, R17 ;  /* 0x0000000808107223 */ /* 0x004fc80000000011 */
[----:B---3--:R-:W-:-:S04]  /*0ab0*/  FFMA R17, R9, R9, R16 ;  /* 0x0000000909117223 */ /* 0x008fc80000000010 */
[----:B----4-:R-:W-:Y:S01]  /*0ac0*/  FFMA R16, R10, R10, R17 ;  /* 0x0000000a0a107223 */ /* 0x010fe20000000011 */
[----:B-----5:R0:W-:Y:S03]  /*0ad0*/  STL.128 [R12+0x10], R8 ;  /* 0x000010080c007387 */ /* 0x0201e60000100c00 */
[----:B------:R-:W-:Y:S01]  /*0ae0*/  FFMA R25, R11, R11, R16 ;  /* 0x0000000b0b197223 */ /* 0x000fe20000000010 */
[----:B------:R-:W-:Y:S01]  /*0af0*/  IADD3 R16, PT, PT, R2, -R15, RZ ;  /* 0x8000000f02107210 */ /* 0x000fe20007ffe0ff */
[----:B0-----:R-:W-:Y:S01]  /*0b00*/  VIADD R12, R12, 0x20 ;  /* 0x000000200c0c7836 */ /* 0x001fe20000000000 */
[----:B------:R0:W-:Y:S02]  /*0b10*/  STL.128 [R13+0x10], R4 ;  /* 0x000010040d007387 */ /* 0x0001e40000100c00 */
[----:B0-----:R-:W-:-:S07]  /*0b20*/  IADD3 R13, PT, PT, R13, 0x20, RZ ;  /* 0x000000200d0d7810 */ /* 0x001fce0007ffe0ff */
.L_x_247:
[----:B------:R-:W-:Y:S05]  /*0b30*/  BSYNC.RECONVERGENT B3 ;  /* 0x0000000000037941 */ /* 0x000fea0003800200 */
.L_x_246:
[----:B------:R-:W-:-:S13]  /*0b40*/  ISETP.NE.OR P0, PT, R14, RZ, P0 ;  /* 0x000000ff0e00720c */ /* 0x000fda0000705670 */
[----:B------:R-:W-:Y:S05]  /*0b50*/  @!P0 BREAK.RELIABLE B0 ;  /* 0x0000000000008942 */ /* 0x000fea0003800100 */
[----:B------:R-:W-:Y:S05]  /*0b60*/  @!P0 BRA `(.L_x_240) ;  /* 0x0000000000748947 */ /* 0x000fea0003800000 */
.L_x_242:
[----:B------:R-:W-:Y:S05]  /*0b70*/  BSYNC.RELIABLE B0 ;  /* 0x0000000000007941 */ /* 0x000fea0003800100 */
.L_x_241:
[----:B------:R-:W-:Y:S01]  /*0b80*/  BSSY.RECONVERGENT B0, `(.L_x_240) ;  /* 0x000001b000007945 */ /* 0x000fe20003800200 */
[----:B------:R-:W-:-:S07]  /*0b90*/  IADD3 R16, PT, PT, R2, -R15, RZ ;  /* 0x8000000f02107210 */ /* 0x000fce0007ffe0ff */
.L_x_248:
        /* <DEDUP_REMOVED lines=19> */
[----:B0-----:R-:W-:Y:S01]  /*0cd0*/  IADD3.X R4, PT, PT, RZ, R19, RZ, P3, !PT ;  /* 0x00000013ff047210 */ /* 0x001fe20001ffe4ff */
[----:B------:R0:W-:Y:S01]  /*0ce0*/  STL.128 [R13], R8 ;  /* 0x000000080d007387 */ /* 0x0001e20000100c00 */
[----:B------:R-:W-:Y:S02]  /*0cf0*/  VIADD R12, R12, 0x10 ;  /* 0x000000100c0c7836 */ /* 0x000fe40000000000 */
[----:B------:R-:W-:Y:S02]  /*0d00*/  MOV R19, R4 ;  /* 0x0000000400137202 */ /* 0x000fe40000000f00 */
[----:B0-----:R-:W-:Y:S01]  /*0d10*/  IADD3 R13, PT, PT, R13, 0x10, RZ ;  /* 0x000000100d0d7810 */ /* 0x001fe20007ffe0ff */
[----:B------:R-:W-:Y:S06]  /*0d20*/  @P0 BRA `(.L_x_248) ;  /* 0xfffffffc009c0947 */ /* 0x000fec000383ffff */
[----:B------:R-:W-:Y:S05]  /*0d30*/  BSYNC.RECONVERGENT B0 ;  /* 0x0000000000007941 */ /* 0x000fea0003800200 */
.L_x_240:
[----:B------:R-:W-:Y:S05]  /*0d40*/  BSYNC.RECONVERGENT B1 ;  /* 0x0000000000017941 */ /* 0x000fea0003800200 */
.L_x_239:
[----:B------:R-:W-:-:S13]  /*0d50*/  ISETP.NE.AND P0, PT, R15, RZ, PT ;  /* 0x000000ff0f00720c */ /* 0x000fda0003f05270 */
[----:B------:R-:W-:Y:S05]  /*0d60*/  @!P0 BRA `(.L_x_238) ;  /* 0x0000000000808947 */ /* 0x000fea0003800000 */
[----:B------:R-:W0:Y:S01]  /*0d70*/  LDC.64 R6, c[0x0][0x390] ;  /* 0x0000e400ff067b82 */ /* 0x000e220000000a00 */
        /* <DEDUP_REMOVED lines=31> */
.L_x_238:
[----:B------:R-:W-:Y:S05]  /*0f70*/  BSYNC.RECONVERGENT B2 ;  /* 0x0000000000027941 */ /* 0x000fea0003800200 */
.L_x_237:
[----:B------:R-:W-:Y:S05]  /*0f80*/  WARPSYNC.ALL ;  /* 0x0000000000007948 */ /* 0x000fea0003800000 */
[----:B------:R-:W-:Y:S01]  /*0f90*/  IADD3 R21, PT, PT, R2, -0x2000, RZ ;  /* 0xffffe00002157810 */ /* 0x000fe20007ffe0ff */
[----:B------:R-:W-:Y:S03]  /*0fa0*/  BSSY.RECONVERGENT B2, `(.L_x_249) ;  /* 0x00000e6000027945 */ /* 0x000fe60003800200 */
[----:B------:R-:W-:-:S13]  /*0fb0*/  ISETP.GT.AND P0, PT, R21, 0x7, PT ;  /* 0x000000071500780c */ /* 0x000fda0003f04270 */
[----:B------:R-:W-:Y:S05]  /*0fc0*/  @P0 BRA `(.L_x_250) ;  /* 0x0000000c00480947 */ /* 0x000fea0003800000 */
[----:B------:R-:W-:-:S13]  /*0fd0*/  ISETP.GE.AND P0, PT, R21, 0x1, PT ;  /* 0x000000011500780c */ /* 0x000fda0003f06270 */
[----:B------:R-:W-:Y:S05]  /*0fe0*/  @!P0 BRA `(.L_x_251) ;  /* 0x0000000c00848947 */ /* 0x000fea0003800000 */
[----:B01----:R-:W-:Y:S01]  /*0ff0*/  IADD3 R4, PT, PT, R2, -0x2001, RZ ;  /* 0xffffdfff02047810 */ /* 0x003fe20007ffe0ff */
[----:B------:R-:W-:Y:S01]  /*1000*/  BSSY.RECONVERGENT B1, `(.L_x_252) ;  /* 0x00000ae000017945 */ /* 0x000fe20003800200 */
[----:B------:R-:W-:Y:S01]  /*1010*/  HFMA2 R16, -RZ, RZ, 0, 0 ;  /* 0x00000000ff107431 */ /* 0x000fe200000001ff */
[----:B--2---:R-:W-:Y:S02]  /*1020*/  LOP3.LUT R12, R22, 0x3, RZ, 0xc0, !PT ;  /* 0x00000003160c7812 */ /* 0x004fe400078ec0ff */
        /* <DEDUP_REMOVED lines=24> */
[----:B------:R-:W-:Y:S01]  /*11b0*/  PLOP3.LUT P0, PT, PT, PT, PT, 0x8, 0x80 ;  /* 0x000000000080781c */ /* 0x000fe20003f0e170 */
[----:B------:R-:W-:-:S12]  /*11c0*/  IMAD.IADD R16, R21, 0x1, -R12 ;  /* 0x0000000115107824 */ /* 0x000fd800078e0a0c */
.L_x_258:
[----:B------:R-:W2:Y:S04]  /*11d0*/  LDG.E R8, desc[UR6][R18.64+-0xc] ;  /* 0xfffff40612087981 */ /* 0x000ea8000c1e1900 */
[----:B------:R-:W3:Y:S04]  /*11e0*/  LDG.E R9, desc[UR6][R18.64+-0x8] ;  /* 0xfffff80612097981 */ /* 0x000ee8000c1e1900 */
[----:B------:R-:W3:Y:S04]  /*11f0*/  LDG.E R10, desc[UR6][R18.64+-0x4] ;  /* 0xfffffc06120a7981 */ /* 0x000ee8000c1e1900 */
[----:B------:R-:W3:Y:S04]  /*1200*/  LDG.E R11, desc[UR6][R18.64] ;  /* 0x00000006120b7981 */ /* 0x000ee8000c1e1900 */
[----:B------:R-:W4:Y:S04]  /*1210*/  LDG.E R4, desc[UR6][R28.64+-0xc] ;  /* 0xfffff4061c047981 */ /* 0x000f28000c1e1900 */
[----:B------:R-:W4:Y:S04]  /*1220*/  LDG.E R5, desc[UR6][R28.64+-0x8] ;  /* 0xfffff8061c057981 */ /* 0x000f28000c1e1900 */
[----:B------:R-:W4:Y:S01]  /*1230*/  LDG.E R7, desc[UR6][R28.64] ;  /* 0x000000061c077981 */ /* 0x000f22000c1e1900 */
[----:B--2---:R-:W-:-:S03]  /*1240*/  FFMA R6, R8, R8, R25 ;  /* 0x0000000808067223 */ /* 0x004fc60000000019 */
[----:B---3--:R0:W-:Y:S02]  /*1250*/  STL.128 [R13], R8 ;  /* 0x000000080d007387 */ /* 0x0081e40000100c00 */
[----:B0-----:R-:W-:Y:S02]  /*1260*/  FFMA R9, R9, R9, R6 ;  /* 0x0000000909097223 */ /* 0x001fe40000000006 */
[----:B------:R-:W2:Y:S04]  /*1270*/  LDG.E R8, desc[UR6][R28.64+0x4] ;  /* 0x000004061c087981 */ /* 0x000ea8000c1e1900 */
[----:B------:R-:W4:Y:S01]  /*1280*/  LDG.E R6, desc[UR6][R28.64+-0x4] ;  /* 0xfffffc061c067981 */ /* 0x000f22000c1e1900 */
[----:B------:R-:W-:-:S03]  /*1290*/  FFMA R10, R10, R10, R9 ;  /* 0x0000000a0a0a7223 */ /* 0x000fc60000000009 */
[----:B------:R-:W2:Y:S04]  /*12a0*/  LDG.E R9, desc[UR6][R28.64+0x8] ;  /* 0x000008061c097981 */ /* 0x000ea8000c1e1900 */
[----:B----4-:R0:W-:Y:S04]  /*12b0*/  STL.128 [R14], R4 ;  /* 0x000000040e007387 */ /* 0x0101e80000100c00 */
[----:B0-----:R-:W3:Y:S04]  /*12c0*/  LDG.E R4, desc[UR6][R18.64+0x4] ;  /* 0x0000040612047981 */ /* 0x001ee8000c1e1900 */
[----:B------:R-:W4:Y:S04]  /*12d0*/  LDG.E R5, desc[UR6][R18.64+0x8] ;  /* 0x0000080612057981 */ /* 0x000f28000c1e1900 */
[----:B------:R-:W4:Y:S04]  /*12e0*/  LDG.E R6, desc[UR6][R18.64+0xc] ;  /* 0x00000c0612067981 */ /* 0x000f28000c1e1900 */
[----:B------:R-:W4:Y:S01]  /*12f0*/  LDG.E R7, desc[UR6][R18.64+0x10] ;  /* 0x0000100612077981 */ /* 0x000f22000c1e1900 */
        /* <DEDUP_REMOVED lines=28> */
[----:B------:R-:W5:Y:S01]  /*14c0*/  LDG.E R7, desc[UR6][R18.64+0x30] ;  /* 0x0000300612077981 */ /* 0x000f62000c1e1900 */
[----:B---3--:R-:W-:-:S03]  /*14d0*/  FFMA R10, R4, R4, R11 ;  /* 0x00000004040a7223 */ /* 0x008fc6000000000b */
[----:B------:R-:W2:Y:S01]  /*14e0*/  LDG.E R11, desc[UR6][R28.64+0x30] ;  /* 0x000030061c0b7981 */ /* 0x000ea2000c1e1900 */
[----:B----4-:R-:W-:-:S03]  /*14f0*/  FFMA R17, R5, R5, R10 ;  /* 0x0000000505117223 */ /* 0x010fc6000000000a */
[----:B------:R0:W2:Y:S01]  /*1500*/  LDG.E R10, desc[UR6][R28.64+0x2c] ;  /* 0x00002c061c0a7981 */ /* 0x0000a2000c1e1900 */
[----:B------:R-:W-:-:S04]  /*1510*/  IADD3 R15, PT, PT, R15, 0x10, RZ ;  /* 0x000000100f0f7810 */ /* 0x000fc80007ffe0ff */
[----:B------:R-:W-:Y:S01]  /*1520*/  ISETP.GE.AND P2, PT, R15, -0x200c, PT ;  /* 0xffffdff40f00780c */ /* 0x000fe20003f46270 */
[----:B-----5:R1:W-:Y:S01]  /*1530*/  STL.128 [R13+0x30], R4 ;  /* 0x000030040d007387 */ /* 0x0203e20000100c00 */
[----:B------:R-:W-:Y:S01]  /*1540*/  FFMA R17, R6, R6, R17 ;  /* 0x0000000606117223 */ /* 0x000fe20000000011 */
[----:B------:R-:W-:-:S03]  /*1550*/  IADD3 R18, P4, PT, R18, 0x40, RZ ;  /* 0x0000004012127810 */ /* 0x000fc60007f9e0ff */
[----:B------:R-:W-:Y:S01]  /*1560*/  FFMA R25, R7, R7, R17 ;  /* 0x0000000707197223 */ /* 0x000fe20000000011 */
[----:B------:R-:W-:Y:S02]  /*1570*/  IADD3.X R19, PT, PT, RZ, R19, RZ, P4, !PT ;  /* 0x00000013ff137210 */ /* 0x000fe400027fe4ff */
[----:B-1----:R-:W-:-:S04]  /*1580*/  IADD3 R4, P3, PT, R28, 0x40, RZ ;  /* 0x000000401c047810 */ /* 0x002fc80007f7e0ff */
[----:B------:R-:W-:Y:S02]  /*1590*/  IADD3.X R5, PT, PT, RZ, R29, RZ, P3, !PT ;  /* 0x0000001dff057210 */ /* 0x000fe40001ffe4ff */
[----:B------:R-:W-:Y:S02]  /*15a0*/  IADD3 R13, PT, PT, R13, 0x40, RZ ;  /* 0x000000400d0d7810 */ /* 0x000fe40007ffe0ff */
[----:B0-----:R-:W-:Y:S01]  /*15b0*/  MOV R28, R4 ;  /* 0x00000004001c7202 */ /* 0x001fe20000000f00 */
[----:B------:R-:W-:Y:S01]  /*15c0*/  IMAD.MOV.U32 R29, RZ, RZ, R5 ;  /* 0x000000ffff1d7224 */ /* 0x000fe200078e0005 */
[----:B--2---:R0:W-:Y:S02]  /*15d0*/  STL.128 [R14+0x30], R8 ;  /* 0x000030080e007387 */ /* 0x0041e40000100c00 */
[----:B0-----:R-:W-:Y:S01]  /*15e0*/  IADD3 R14, PT, PT, R14, 0x40, RZ ;  /* 0x000000400e0e7810 */ /* 0x001fe20007ffe0ff */
[----:B------:R-:W-:Y:S06]  /*15f0*/  @!P2 BRA `(.L_x_258) ;  /* 0xfffffff800f4a947 */ /* 0x000fec000383ffff */
[----:B------:R-:W-:Y:S05]  /*1600*/  BSYNC.RECONVERGENT B4 ;  /* 0x0000000000047941 */ /* 0x000fea0003800200 */
.L_x_257:
[----:B------:R-:W-:Y:S05]  /*1610*/  BSYNC.RECONVERGENT B3 ;  /* 0x0000000000037941 */ /* 0x000fea0003800200 */
.L_x_256:
        /* <DEDUP_REMOVED lines=22> */
[----:B------:R0:W5:Y:S04]  /*1780*/  LDG.E R11, desc[UR6][R18.64+0x10] ;  /* 0x00001006120b7981 */ /* 0x000168000c1e1900 */
[----:B------:R-:W2:Y:S04]  /*1790*/  LDG.E R5, desc[UR6][R28.64+0x8] ;  /* 0x000008061c057981 */ /* 0x000ea8000c1e1900 */
[----:B------:R-:W2:Y:S01]  /*17a0*/  LDG.E R6, desc[UR6][R28.64+0xc] ;  /* 0x00000c061c067981 */ /* 0x000ea2000c1e1900 */
[----:B---3--:R-:W-:-:S03]  /*17b0*/  FFMA R16, R8, R8, R7 ;  /* 0x0000000808107223 */ /* 0x008fc60000000007 */
[----:B------:R-:W2:Y:S01]  /*17c0*/  LDG.E R7, desc[UR6][R28.64+0x10] ;  /* 0x000010061c077981 */ /* 0x000ea2000c1e1900 */
[----:B----4-:R-:W-:Y:S01]  /*17d0*/  FFMA R17, R9, R9, R16 ;  /* 0x0000000909117223 */ /* 0x010fe20000000010 */
[----:B0-----:R-:W-:Y:S02]  /*17e0*/  IADD3 R18, P2, PT, R18, 0x20, RZ ;  /* 0x0000002012127810 */ /* 0x001fe40007f5e0ff */
[----:B-----5:R0:W-:Y:S01]  /*17f0*/  STL.128 [R13+0x10], R8 ;  /* 0x000010080d007387 */ /* 0x0201e20000100c00 */
[----:B------:R-:W-:Y:S01]  /*1800*/  FFMA R16, R10, R10, R17 ;  /* 0x0000000a0a107223 */ /* 0x000fe20000000011 */
[----:B------:R-:W-:Y:S02]  /*1810*/  IADD3.X R19, PT, PT, RZ, R19, RZ, P2, !PT ;  /* 0x00000013ff137210 */ /* 0x000fe400017fe4ff */
[----:B------:R-:W-:Y:S01]  /*1820*/  IADD3 R15, PT, PT, R15, 0x8, RZ ;  /* 0x000000080f0f7810 */ /* 0x000fe20007ffe0ff */
[----:B------:R-:W-:Y:S01]  /*1830*/  FFMA R25, R11, R11, R16 ;  /* 0x0000000b0b197223 */ /* 0x000fe20000000010 */
[----:B------:R-:W-:-:S02]  /*1840*/  IADD3 R16, PT, PT, -R12, R21, RZ ;  /* 0x000000150c107210 */ /* 0x000fc40007ffe1ff */
[----:B0-----:R-:W-:Y:S01]  /*1850*/  IADD3 R13, PT, PT, R13, 0x20, RZ ;  /* 0x000000200d0d7810 */ /* 0x001fe20007ffe0ff */
[----:B--2---:R0:W-:Y:S02]  /*1860*/  STL.128 [R14+0x10], R4 ;  /* 0x000010040e007387 */ /* 0x0041e40000100c00 */
[----:B0-----:R-:W-:-:S04]  /*1870*/  IADD3 R4, P0, PT, R28, 0x20, RZ ;  /* 0x000000201c047810 */ /* 0x001fc80007f1e0ff */
[----:B------:R-:W-:Y:S01]  /*1880*/  IADD3.X R17, PT, PT, RZ, R29, RZ, P0, !PT ;  /* 0x0000001dff117210 */ /* 0x000fe200007fe4ff */
[----:B------:R-:W-:Y:S01]  /*1890*/  IMAD.MOV.U32 R28, RZ, RZ, R4 ;  /* 0x000000ffff1c7224 */ /* 0x000fe200078e0004 */
[----:B------:R-:W-:Y:S02]  /*18a0*/  PLOP3.LUT P0, PT, PT, PT, PT, 0x8, 0x80 ;  /* 0x000000000080781c */ /* 0x000fe40003f0e170 */
[----:B------:R-:W-:Y:S02]  /*18b0*/  IADD3 R14, PT, PT, R14, 0x20, RZ ;  /* 0x000000200e0e7810 */ /* 0x000fe40007ffe0ff */
[----:B------:R-:W-:-:S09]  /*18c0*/  MOV R29, R17 ;  /* 0x00000011001d7202 */ /* 0x000fd20000000f00 */
.L_x_260:
[----:B------:R-:W-:Y:S05]  /*18d0*/  BSYNC.RECONVERGENT B3 ;  /* 0x0000000000037941 */ /* 0x000fea0003800200 */
.L_x_259:
[----:B------:R-:W-:-:S13]  /*18e0*/  ISETP.NE.OR P0, PT, R15, -0x2000, P0 ;  /* 0xffffe0000f00780c */ /* 0x000fda0000705670 */
[----:B------:R-:W-:Y:S05]  /*18f0*/  @!P0 BREAK.RELIABLE B0 ;  /* 0x0000000000008942 */ /* 0x000fea0003800100 */
[----:B------:R-:W-:Y:S05]  /*1900*/  @!P0 BRA `(.L_x_253) ;  /* 0x0000000000748947 */ /* 0x000fea0003800000 */
.L_x_255:
[----:B------:R-:W-:Y:S05]  /*1910*/  BSYNC.RELIABLE B0 ;  /* 0x0000000000007941 */ /* 0x000fea0003800100 */
.L_x_254:
[----:B------:R-:W-:Y:S01]  /*1920*/  BSSY.RECONVERGENT B0, `(.L_x_253) ;  /* 0x000001b000007945 */ /* 0x000fe20003800200 */
[----:B------:R-:W-:-:S07]  /*1930*/  IADD3 R16, PT, PT, -R12, R21, RZ ;  /* 0x000000150c107210 */ /* 0x000fce0007ffe1ff */
.L_x_261:
        /* <DEDUP_REMOVED lines=10> */
[----:B------:R-:W-:-:S04]  /*19e0*/  IADD3 R15, PT, PT, R15, 0x4, RZ ;  /* 0x000000040f0f7810 */ /* 0x000fc80007ffe0ff */
[----:B------:R-:W-:Y:S01]  /*19f0*/  ISETP.NE.AND P0, PT, R15, -0x2000, PT ;  /* 0xffffe0000f00780c */ /* 0x000fe20003f05270 */
[----:B----4-:R1:W-:Y:S01]  /*1a00*/  STL.128 [R13], R4 ;  /* 0x000000040d007387 */ /* 0x0103e20000100c00 */
[----:B------:R-:W-:Y:S01]  /*1a10*/  FFMA R17, R6, R6, R17 ;  /* 0x0000000606117223 */ /* 0x000fe20000000011 */
[----:B------:R-:W-:-:S03]  /*1a20*/  IADD3 R18, P3, PT, R18, 0x10, RZ ;  /* 0x0000001012127810 */ /* 0x000fc60007f7e0ff */
[----:B------:R-:W-:Y:S01]  /*1a30*/  FFMA R25, R7, R7, R17 ;  /* 0x0000000707197223 */ /* 0x000fe20000000011 */
[----:B------:R-:W-:Y:S02]  /*1a40*/  IADD3.X R19, PT, PT, RZ, R19, RZ, P3, !PT ;  /* 0x00000013ff137210 */ /* 0x000fe40001ffe4ff */
[----:B-1----:R-:W-:-:S04]  /*1a50*/  IADD3 R4, P2, PT, R28, 0x10, RZ ;  /* 0x000000101c047810 */ /* 0x002fc80007f5e0ff */
[----:B------:R-:W-:Y:S02]  /*1a60*/  IADD3.X R5, PT, PT, RZ, R29, RZ, P2, !PT ;  /* 0x0000001dff057210 */ /* 0x000fe400017fe4ff */
[----:B------:R-:W-:Y:S02]  /*1a70*/  IADD3 R13, PT, PT, R13, 0x10, RZ ;  /* 0x000000100d0d7810 */ /* 0x000fe40007ffe0ff */
[----:B0-----:R-:W-:Y:S02]  /*1a80*/  MOV R28, R4 ;  /* 0x00000004001c7202 */ /* 0x001fe40000000f00 */
[----:B------:R-:W-:Y:S01]  /*1a90*/  MOV R29, R5 ;  /* 0x00000005001d7202 */ /* 0x000fe20000000f00 */
[----:B-----5:R0:W-:Y:S02]  /*1aa0*/  STL.128 [R14], R8 ;  /* 0x000000080e007387 */ /* 0x0201e40000100c00 */
[----:B0-----:R-:W-:Y:S01]  /*1ab0*/  VIADD R14, R14, 0x10 ;  /* 0x000000100e0e7836 */ /* 0x001fe20000000000 */
[----:B------:R-:W-:Y:S06]  /*1ac0*/  @P0 BRA `(.L_x_261) ;  /* 0xfffffffc009c0947 */ /* 0x000fec000383ffff */
[----:B------:R-:W-:Y:S05]  /*1ad0*/  BSYNC.RECONVERGENT B0 ;  /* 0x0000000000007941 */ /* 0x000fea0003800200 */
.L_x_253:
[----:B------:R-:W-:Y:S05]  /*1ae0*/  BSYNC.RECONVERGENT B1 ;  /* 0x0000000000017941 */ /* 0x000fea0003800200 */
.L_x_252:
        /* <DEDUP_REMOVED lines=13> */
[----:B------:R-:W-:Y:S02]  /*1bc0*/  LEA R9, R16, R1, 0x2 ;  /* 0x0000000110097211 */ /* 0x000fe400078e10ff */
[----:B------:R-:W-:-:S03]  /*1bd0*/  ISETP.NE.AND P0, PT, R12, 0x1, PT ;  /* 0x000000010c00780c */ /* 0x000fc60003f05270 */
[----:B--2---:R4:W-:Y:S04]  /*1be0*/  STL [R9+0x20], R8 ;  /* 0x0000200809007387 */ /* 0x0049e80000100800 */
[----:B---3--:R4:W-:Y:S01]  /*1bf0*/  STL [R9+0x60], R10 ;  /* 0x0000600a09007387 */ /* 0x0089e20000100800 */
[----:B------:R-:W-:-:S05]  /*1c00*/  FFMA R25, R8, R8, R25 ;  /* 0x0000000808197223 */ /* 0x000fca0000000019 */
[----:B------:R-:W-:Y:S05]  /*1c10*/  @!P0 BRA `(.L_x_251) ;  /* 0x0000000000788947 */ /* 0x000fea0003800000 */
[----:B----4-:R-:W2:Y:S04]  /*1c20*/  LDG.E R10, desc[UR6][R6.64+0x8004] ;  /* 0x00800406060a7981 */ /* 0x010ea8000c1e1900 */
        /* <DEDUP_REMOVED lines=12> */
.L_x_250:
[----:B0-2---:R-:W0:Y:S01]  /*1cf0*/  LDC.64 R12, c[0x0][0x390] ;  /* 0x0000e400ff0c7b82 */ /* 0x005e220000000a00 */
[----:B-1----:R-:W-:-:S06]  /*1d00*/  IMAD.WIDE.U32 R4, R3, 0x4, R26 ;  /* 0x0000000403047825 */ /* 0x002fcc00078e001a */
[----:B------:R-:W2:Y:S01]  /*1d10*/  LDG.E.ENL2.256 R8, R4, desc[UR6][R4.64+0x8000] ;  /* 0xfe0400060404797e */ /* 0x000ea20008121908 */
[----:B0-----:R-:W-:-:S06]  /*1d20*/  IMAD.WIDE.U32 R12, R3, 0x4, R12 ;  /* 0x00000004030c7825 */ /* 0x001fcc00078e000c */
[----:B------:R-:W3:Y:S01]  /*1d30*/  LDG.E.ENL2.256 R16, R12, desc[UR6][R12.64+0x8000] ;  /* 0xfe0400060c0c797e */ /* 0x000ee20008121910 */
[----:B--2---:R-:W-:-:S03]  /*1d40*/  FFMA R26, R4, R4, R25 ;  /* 0x00000004041a7223 */ /* 0x004fc60000000019 */
[----:B------:R0:W-:Y:S01]  /*1d50*/  STL.128 [R1+0x20], R4 ;  /* 0x0000200401007387 */ /* 0x0001e20000100c00 */
[----:B------:R-:W-:-:S03]  /*1d60*/  FFMA R25, R5, R5, R26 ;  /* 0x0000000505197223 */ /* 0x000fc6000000001a */
[----:B------:R0:W-:Y:S01]  /*1d70*/  STL.128 [R1+0x30], R8 ;  /* 0x0000300801007387 */ /* 0x0001e20000100c00 */
[----:B------:R-:W-:-:S04]  /*1d80*/  FFMA R26, R6, R6, R25 ;  /* 0x00000006061a7223 */ /* 0x000fc80000000019 */
[----:B------:R-:W-:-:S04]  /*1d90*/  FFMA R25, R7, R7, R26 ;  /* 0x0000000707197223 */ /* 0x000fc8000000001a */
[----:B------:R-:W-:-:S04]  /*1da0*/  FFMA R26, R8, R8, R25 ;  /* 0x00000008081a7223 */ /* 0x000fc80000000019 */
[----:B------:R-:W-:Y:S01]  /*1db0*/  FFMA R25, R9, R9, R26 ;  /* 0x0000000909197223 */ /* 0x000fe2000000001a */
[----:B---3--:R0:W-:Y:S03]  /*1dc0*/  STL.128 [R1+0x60], R12 ;  /* 0x0000600c01007387 */ /* 0x0081e60000100c00 */
[----:B------:R-:W-:Y:S01]  /*1dd0*/  FFMA R26, R10, R10, R25 ;  /* 0x0000000a0a1a7223 */ /* 0x000fe20000000019 */
[----:B------:R0:W-:Y:S03]  /*1de0*/  STL.128 [R1+0x70], R16 ;  /* 0x0000701001007387 */ /* 0x0001e60000100c00 */
[----:B------:R-:W-:-:S07]  /*1df0*/  FFMA R25, R11, R11, R26 ;  /* 0x0000000b0b197223 */ /* 0x000fce000000001a */
.L_x_251:
[----:B------:R-:W-:Y:S05]  /*1e00*/  BSYNC.RECONVERGENT B2 ;  /* 0x0000000000027941 */ /* 0x000fea0003800200 */
.L_x_249:
        /* <DEDUP_REMOVED lines=24> */
[----:B------:R-:W-:-:S06]  /*1f90*/  IMAD R4, R0, 0x4, R10 ;  /* 0x0000000400047824 */ /* 0x000fcc00078e020a */
        /* <DEDUP_REMOVED lines=11> */
.L_x_292:
[----:B------:R-:W-:Y:S01]  /*2050*/  ISETP.NE.AND P0, PT, R0, RZ, PT ;  /* 0x000000ff0000720c */ /* 0x000fe20003f05270 */
[----:B-1----:R-:W-:-:S12]  /*2060*/  FADD R9, R8, R9 ;  /* 0x0000000908097221 */ /* 0x002fd80000000000 */
[----:B------:R1:W-:Y:S02]  /*2070*/  @!P0 STS [R10], R9 ;  /* 0x000000090a008388 */ /* 0x0003e40000000800 */
.L_x_262:
        /* <DEDUP_REMOVED lines=19> */
[----:B-1----:R-:W-:Y:S05]  /*21b0*/  CALL.REL.NOINC `($__internal_4_$__cuda_sm3x_div_rn_noftz_f32_slowpath) ;  /* 0x0000001c00407944 */ /* 0x002fea0003c00000 */
[----:B------:R-:W-:-:S07]  /*21c0*/  MOV R6, R4 ;  /* 0x0000000400067202 */ /* 0x000fce0000000f00 */
.L_x_264:
[----:B------:R-:W-:Y:S01]  /*21d0*/  FADD R6, R6, 9.9999997473787516356e-06 ;  /* 0x3727c5ac06067421 */ /* 0x000fe20000000000 */
[----:B------:R-:W-:Y:S01]  /*21e0*/  BSSY.RECONVERGENT B0, `(.L_x_265) ;  /* 0x00000d6000007945 */ /* 0x000fe20003800200 */
[----:B------:R-:W-:-:S03]  /*21f0*/  IMAD.WIDE.U32 R26, R3, 0x4, R16 ;  /* 0x00000004031a7825 */ /* 0x000fc600078e0010 */
[----:B------:R-:W-:-:S13]  /*2200*/  FSETP.GEU.AND P0, PT, |R6|, 1.175494350822287508e-38, PT ;  /* 0x008000000600780b */ /* 0x000fda0003f0e200 */
[----:B------:R-:W-:-:S04]  /*2210*/  @!P0 FMUL R6, R6, 16777216 ;  /* 0x4b80000006068820 */ /* 0x000fc80000400000 */
[----:B------:R-:W0:Y:S02]  /*2220*/  MUFU.RSQ R22, R6 ;  /* 0x0000000600167308 */ /* 0x000e240000001400 */
[----:B0-----:R-:W-:Y:S01]  /*2230*/  @!P0 FMUL R22, R22, 4096 ;  /* 0x4580000016168820 */ /* 0x001fe20000400000 */
[----:B------:R-:W-:Y:S06]  /*2240*/  @!P1 BRA `(.L_x_266) ;  /* 0x0000000000589947 */ /* 0x000fec0003800000 */
[----:B------:R-:W2:Y:S04]  /*2250*/  LDL.128 R16, [R1] ;  /* 0x0000000001107983 */ /* 0x000ea80000100c00 */
[----:B------:R-:W3:Y:S04]  /*2260*/  LDL.128 R4, [R1+0x40] ;  /* 0x0000400001047983 */ /* 0x000ee80000100c00 */
[----:B-1----:R-:W4:Y:S04]  /*2270*/  LDL.128 R8, [R1+0x10] ;  /* 0x0000100001087983 */ /* 0x002f280000100c00 */
[----:B------:R-:W5:Y:S01]  /*2280*/  LDL.128 R12, [R1+0x50] ;  /* 0x00005000010c7983 */ /* 0x000f620000100c00 */
        /* <DEDUP_REMOVED lines=8> */
[C---:B----4-:R-:W-:Y:S01]  /*2310*/  FMUL R17, R22.reuse, R8 ;  /* 0x0000000816117220 */ /* 0x050fe20000400000 */
[C---:B------:R-:W-:Y:S01]  /*2320*/  FMUL R8, R22.reuse, R9 ;  /* 0x0000000916087220 */ /* 0x040fe20000400000 */
[C---:B------:R-:W-:Y:S01]  /*2330*/  FMUL R9, R22.reuse, R10 ;  /* 0x0000000a16097220 */ /* 0x040fe20000400000 */
[----:B------:R-:W-:Y:S01]  /*2340*/  FMUL R10, R22, R11 ;  /* 0x0000000b160a7220 */ /* 0x000fe20000400000 */
[----:B-----5:R-:W-:Y:S01]  /*2350*/  FMUL R12, R17, R12 ;  /* 0x0000000c110c7220 */ /* 0x020fe20000400000 */
[----:B------:R-:W-:Y:S01]  /*2360*/  FMUL R13, R13, R8 ;  /* 0x000000080d0d7220 */ /* 0x000fe20000400000 */
[----:B------:R-:W-:Y:S01]  /*2370*/  FMUL R14, R14, R9 ;  /* 0x000000090e0e7220 */ /* 0x000fe20000400000 */
[----:B------:R-:W-:-:S05]  /*2380*/  FMUL R15, R15, R10 ;  /* 0x0000000a0f0f7220 */ /* 0x000fca0000400000 */
[----:B------:R3:W-:Y:S01]  /*2390*/  STG.E.ENL2.256 desc[UR6][R26.64], R4, R12 ;  /* 0xf80000041a0c797f */ /* 0x0007e2000f121806 */
[----:B------:R-:W-:Y:S05]  /*23a0*/  BRA `(.L_x_267) ;  /* 0x0000000800e47947 */ /* 0x000fea0003800000 */
.L_x_266:
[----:B------:R-:W-:-:S13]  /*23b0*/  ISETP.GE.AND P0, PT, R2, 0x1, PT ;  /* 0x000000010200780c */ /* 0x000fda0003f06270 */
[----:B------:R-:W-:Y:S05]  /*23c0*/  @!P0 BRA `(.L_x_267) ;  /* 0x0000000800dc8947 */ /* 0x000fea0003800000 */
[----:B------:R-:W0:Y:S01]  /*23d0*/  LDC R13, c[0x0][0x398] ;  /* 0x0000e600ff0d7b82 */ /* 0x000e220000000800 */
        /* <DEDUP_REMOVED lines=9> */
[----:B------:R-:W-:Y:S02]  /*2470*/  IADD3 R14, PT, PT, R2, -R12, RZ ;  /* 0x8000000c020e7210 */ /* 0x000fe40007ffe0ff */
[----:B------:R-:W-:Y:S01]  /*2480*/  ISETP.GE.AND P2, PT, R13, RZ, PT ;  /* 0x000000ff0d00720c */ /* 0x000fe20003f46270 */
[----:B------:R-:W-:Y:S01]  /*2490*/  IMAD.WIDE.U32 R4, R0, 0x20, R4 ;  /* 0x0000002000047825 */ /* 0x000fe200078e0004 */
[----:B------:R-:W-:Y:S02]  /*24a0*/  MOV R15, R1 ;  /* 0x00000001000f7202 */ /* 0x000fe40000000f00 */
        /* <DEDUP_REMOVED lines=10> */
.L_x_274:
[----:B------:R-:W2:Y:S04]  /*2550*/  LDL.128 R4, [R15] ;  /* 0x000000000f047983 */ /* 0x000ea80000100c00 */
[----:B-1----:R-:W3:Y:S01]  /*2560*/  LDL.128 R8, [R23] ;  /* 0x0000000017087983 */ /* 0x002ee20000100c00 */
        /* <DEDUP_REMOVED lines=55> */
[----:B------:R-:W-:Y:S02]  /*28e0*/  STG.E desc[UR6][R18.64+0x28], R8 ;  /* 0x0000280812007986 */ /* 0x000fe4000c101906 */
[----:B------:R-:W-:-:S02]  /*28f0*/  IMAD.X R7, RZ, RZ, R19, P2 ;  /* 0x000000ffff077224 */ /* 0x000fc400010e0613 */
[----:B------:R-:W-:Y:S04]  /*2900*/  STG.E desc[UR6][R18.64+0x2c], R9 ;  /* 0x00002c0912007986 */ /* 0x000fe8000c101906 */
[----:B------:R-:W-:Y:S04]  /*2910*/  STG.E desc[UR6][R18.64+0x30], R5 ;  /* 0x0000300512007986 */ /* 0x000fe8000c101906 */
[----:B------:R0:W-:Y:S02]  /*2920*/  STG.E desc[UR6][R18.64+0x34], R11 ;  /* 0x0000340b12007986 */ /* 0x0001e4000c101906 */
[----:B0-----:R-:W-:-:S02]  /*2930*/  MOV R18, R4 ;  /* 0x0000000400127202 */ /* 0x001fc40000000f00 */
[----:B------:R-:W-:Y:S01]  /*2940*/  MOV R19, R7 ;  /* 0x0000000700137202 */ /* 0x000fe20000000f00 */
[----:B------:R-:W-:Y:S06]  /*2950*/  @!P1 BRA `(.L_x_274) ;  /* 0xfffffff800fc9947 */ /* 0x000fec000383ffff */
.L_x_273:
[----:B------:R-:W-:Y:S05]  /*2960*/  BSYNC.RECONVERGENT B3 ;  /* 0x0000000000037941 */ /* 0x000fea0003800200 */
.L_x_272:
[----:B------:R-:W-:Y:S01]  /*2970*/  IADD3 R4, PT, PT, -R13, RZ, RZ ;  /* 0x000000ff0d047210 */ /* 0x000fe20007ffe1ff */
[----:B------:R-:W-:Y:S03]  /*2980*/  BSSY.RECONVERGENT B3, `(.L_x_275) ;  /* 0x0000027000037945 */ /* 0x000fe60003800200 */
[----:B------:R-:W-:-:S13]  /*2990*/  ISETP.GT.AND P1, PT, R4, 0x4, PT ;  /* 0x000000040400780c */ /* 0x000fda0003f24270 */
[----:B------:R-:W-:Y:S05]  /*29a0*/  @!P1 BRA `(.L_x_276) ;  /* 0x0000000000909947 */ /* 0x000fea0003800000 */
        /* <DEDUP_REMOVED lines=36> */
.L_x_276:
[----:B------:R-:W-:Y:S05]  /*2bf0*/  BSYNC.RECONVERGENT B3 ;  /* 0x0000000000037941 */ /* 0x000fea0003800200 */
.L_x_275:
[----:B------:R-:W-:-:S13]  /*2c00*/  ISETP.NE.OR P0, PT, R13, RZ, P0 ;  /* 0x000000ff0d00720c */ /* 0x000fda0000705670 */
[----:B------:R-:W-:Y:S05]  /*2c10*/  @!P0 BREAK.RELIABLE B2 ;  /* 0x0000000000028942 */ /* 0x000fea0003800100 */
[----:B------:R-:W-:Y:S05]  /*2c20*/  @!P0 BRA `(.L_x_269) ;  /* 0x0000000000608947 */ /* 0x000fea0003800000 */
.L_x_271:
[----:B------:R-:W-:Y:S05]  /*2c30*/  BSYNC.RELIABLE B2 ;  /* 0x0000000000027941 */ /* 0x000fea0003800100 */
.L_x_270:
[----:B------:R0:W2:Y:S04]  /*2c40*/  LDL.128 R4, [R15] ;  /* 0x000000000f047983 */ /* 0x0000a80000100c00 */
[----:B-1----:R1:W3:Y:S01]  /*2c50*/  LDL.128 R8, [R23] ;  /* 0x0000000017087983 */ /* 0x0022e20000100c00 */
[----:B------:R-:W-:Y:S01]  /*2c60*/  IADD3 R13, PT, PT, R13, 0x4, RZ ;  /* 0x000000040d0d7810 */ /* 0x000fe20007ffe0ff */
[----:B0-----:R-:W-:-:S03]  /*2c70*/  VIADD R15, R15, 0x10 ;  /* 0x000000100f0f7836 */ /* 0x001fc60000000000 */
        /* <DEDUP_REMOVED lines=18> */
[----:B------:R-:W-:Y:S06]  /*2da0*/  @P0 BRA `(.L_x_270) ;  /* 0xfffffffc00a40947 */ /* 0x000fec000383ffff */
.L_x_269:
[----:B------:R-:W-:Y:S05]  /*2db0*/  BSYNC.RECONVERGENT B1 ;  /* 0x0000000000017941 */ /* 0x000fea0003800200 */
.L_x_268:
        /* <DEDUP_REMOVED lines=13> */
[----:B0-----:R-:W2:Y:S04]  /*2e90*/  LDL R5, [R4+0x4] ;  /* 0x0000040004057983 */ /* 0x001ea80000100800 */
        /* <DEDUP_REMOVED lines=10> */
.L_x_267:
[----:B------:R-:W-:Y:S05]  /*2f40*/  BSYNC.RECONVERGENT B0 ;  /* 0x0000000000007941 */ /* 0x000fea0003800200 */
.L_x_265:
[----:B------:R-:W-:Y:S05]  /*2f50*/  WARPSYNC.ALL ;  /* 0x0000000000007948 */ /* 0x000fea0003800000 */
[----:B------:R-:W-:-:S13]  /*2f60*/  ISETP.GT.AND P0, PT, R21, 0x7, PT ;  /* 0x000000071500780c */ /* 0x000fda0003f04270 */
[----:B------:R-:W-:Y:S05]  /*2f70*/  @P0 BRA `(.L_x_277) ;  /* 0x0000000800ec0947 */ /* 0x000fea0003800000 */
[----:B------:R-:W-:-:S13]  /*2f80*/  ISETP.GE.AND P0, PT, R21, 0x1, PT ;  /* 0x000000011500780c */ /* 0x000fda0003f06270 */
[----:B------:R-:W-:Y:S05]  /*2f90*/  @!P0 EXIT ;  /* 0x000000000000894d */ /* 0x000fea0003800000 */
[----:B---3--:R-:W3:Y:S01]  /*2fa0*/  LDC R6, c[0x0][0x398] ;  /* 0x0000e600ff067b82 */ /* 0x008ee20000000800 */
[----:B------:R-:W-:Y:S01]  /*2fb0*/  IADD3 R2, PT, PT, R2, -0x2001, RZ ;  /* 0xffffdfff02027810 */ /* 0x000fe20007ffe0ff */
[----:B------:R-:W-:Y:S01]  /*2fc0*/  BSSY.RECONVERGENT B0, `(.L_x_278) ;  /* 0x000009e000007945 */ /* 0x000fe20003800200 */
[----:B------:R-:W-:Y:S02]  /*2fd0*/  IMAD.MOV.U32 R23, RZ, RZ, RZ ;  /* 0x000000ffff177224 */ /* 0x000fe400078e00ff */
[----:B------:R-:W-:Y:S02]  /*2fe0*/  ISETP.GE.U32.AND P0, PT, R2, 0x3, PT ;  /* 0x000000030200780c */ /* 0x000fe40003f06070 */
[----:B---3--:R-:W-:-:S11]  /*2ff0*/  LOP3.LUT R2, R6, 0x3, RZ, 0xc0, !PT ;  /* 0x0000000306027812 */ /* 0x008fd600078ec0ff */
[----:B------:R-:W-:Y:S05]  /*3000*/  @!P0 BRA `(.L_x_279) ;  /* 0x0000000800648947 */ /* 0x000fea0003800000 */
[----:B------:R-:W3:Y:S01]  /*3010*/  LDCU.64 UR4, c[0x0][0x380] ;  /* 0x00007000ff0477ac */ /* 0x000ee20008000a00 */
[----:B0-2---:R-:W-:Y:S01]  /*3020*/  IMAD.WIDE.U32 R4, R20, 0x4, RZ ;  /* 0x0000000414047825 */ /* 0x005fe200078e00ff */
[----:B------:R-:W-:Y:S01]  /*3030*/  IADD3 R3, PT, PT, R3, -R6, R2 ;  /* 0x8000000603037210 */ /* 0x000fe20007ffe002 */
[----:B------:R-:W-:Y:S01]  /*3040*/  BSSY.RELIABLE B1, `(.L_x_280) ;  /* 0x000007e000017945 */ /* 0x000fe20003800100 */
[----:B------:R-:W-:Y:S02]  /*3050*/  IADD3 R23, PT, PT, -R2, R21, RZ ;  /* 0x0000001502177210 */ /* 0x000fe40007ffe1ff */
[----:B------:R-:W-:Y:S01]  /*3060*/  ISETP.GE.AND P2, PT, R3, -0x2000, PT ;  /* 0xffffe0000300780c */ /* 0x000fe20003f46270 */
[----:B------:R-:W-:Y:S01]  /*3070*/  IMAD.WIDE.U32 R4, R0, 0x20, R4 ;  /* 0x0000002000047825 */ /* 0x000fe200078e0004 */
[C---:B------:R-:W-:Y:S02]  /*3080*/  IADD3 R0, PT, PT, R1.reuse, 0x20, RZ ;  /* 0x0000002001007810 */ /* 0x040fe40007ffe0ff */
[----:B------:R-:W-:-:S02]  /*3090*/  IADD3 R20, PT, PT, R1, 0x60, RZ ;  /* 0x0000006001147810 */ /* 0x000fc40007ffe0ff */
[----:B---3--:R-:W-:-:S04]  /*30a0*/  IADD3 R24, P1, PT, R4, UR4, RZ ;  /* 0x0000000404187c10 */ /* 0x008fc8000ff3e0ff */
        /* <DEDUP_REMOVED lines=9> */
.L_x_284:
[----:B------:R-:W2:Y:S04]  /*3140*/  LDL.128 R12, [R0] ;  /* 0x00000000000c7983 */ /* 0x000ea80000100c00 */
[----:B------:R-:W3:Y:S04]  /*3150*/  LDL.128 R16, [R20] ;  /* 0x0000000014107983 */ /* 0x000ee80000100c00 */
[----:B------:R-:W4:Y:S04]  /*3160*/  LDL.128 R4, [R0+0x10] ;  /* 0x0000100000047983 */ /* 0x000f280000100c00 */
[----:B-1----:R-:W5:Y:S01]  /*3170*/  LDL.128 R8, [R20+0x10] ;  /* 0x0000100014087983 */ /* 0x002f620000100c00 */
        /* <DEDUP_REMOVED lines=28> */
[----:B0-----:R-:W-:Y:S01]  /*3340*/  IADD3 R0, PT, PT, R0, 0x40, RZ ;  /* 0x0000004000007810 */ /* 0x001fe20007ffe0ff */
[----:B-1----:R-:W-:Y:S02]  /*3350*/  VIADD R20, R20, 0x40 ;  /* 0x0000004014147836 */ /* 0x002fe40000000000 */
        /* <DEDUP_REMOVED lines=31> */
.L_x_283:
[----:B------:R-:W-:Y:S05]  /*3550*/  BSYNC.RECONVERGENT B2 ;  /* 0x0000000000027941 */ /* 0x000fea0003800200 */
.L_x_282:
[----:B------:R-:W-:Y:S01]  /*3560*/  IADD3 R4, PT, PT, -R3, -0x2000, RZ ;  /* 0xffffe00003047810 */ /* 0x000fe20007ffe1ff */
[----:B------:R-:W-:Y:S03]  /*3570*/  BSSY.RECONVERGENT B2, `(.L_x_285) ;  /* 0x0000027000027945 */ /* 0x000fe60003800200 */
[----:B------:R-:W-:-:S13]  /*3580*/  ISETP.GT.AND P1, PT, R4, 0x4, PT ;  /* 0x000000040400780c */ /* 0x000fda0003f24270 */
[----:B------:R-:W-:Y:S05]  /*3590*/  @!P1 BRA `(.L_x_286) ;  /* 0x0000000000909947 */ /* 0x000fea0003800000 */
[----:B------:R-:W2:Y:S04]  /*35a0*/  LDL.128 R4, [R0] ;  /* 0x0000000000047983 */ /* 0x000ea80000100c00 */
[----:B-1----:R-:W3:Y:S04]  /*35b0*/  LDL.128 R8, [R20] ;  /* 0x0000000014087983 */ /* 0x002ee80000100c00 */
[----:B------:R0:W4:Y:S04]  /*35c0*/  LDL.128 R12, [R0+0x10] ;  /* 0x00001000000c7983 */ /* 0x0001280000100c00 */
[----:B------:R1:W5:Y:S01]  /*35d0*/  LDL.128 R16, [R20+0x10] ;  /* 0x0000100014107983 */ /* 0x0003620000100c00 */
[----:B------:R-:W-:-:S02]  /*35e0*/  PLOP3.LUT P0, PT, PT, PT, PT, 0x8, 0x80 ;  /* 0x000000000080781c */ /* 0x000fc40003f0e170 */
[----:B------:R-:W-:Y:S02]  /*35f0*/  IADD3 R3, PT, PT, R3, 0x8, RZ ;  /* 0x0000000803037810 */ /* 0x000fe40007ffe0ff */
[----:B0-----:R-:W-:Y:S02]  /*3600*/  IADD3 R0, PT, PT, R0, 0x20, RZ ;  /* 0x0000002000007810 */ /* 0x001fe40007ffe0ff */
        /* <DEDUP_REMOVED lines=27> */
[----:B0-----:R-:W-:Y:S01]  /*37c0*/  IMAD.MOV.U32 R24, RZ, RZ, R4 ;  /* 0x000000ffff187224 */ /* 0x001fe200078e0004 */
[----:B------:R-:W-:-:S07]  /*37d0*/  MOV R25, R5 ;  /* 0x0000000500197202 */ /* 0x000fce0000000f00 */
.L_x_286:
[----:B------:R-:W-:Y:S05]  /*37e0*/  BSYNC.RECONVERGENT B2 ;  /* 0x0000000000027941 */ /* 0x000fea0003800200 */
.L_x_285:
[----:B------:R-:W-:-:S13]  /*37f0*/  ISETP.NE.OR P0, PT, R3, -0x2000, P0 ;  /* 0xffffe0000300780c */ /* 0x000fda0000705670 */
[----:B------:R-:W-:Y:S05]  /*3800*/  @!P0 BREAK.RELIABLE B1 ;  /* 0x0000000000018942 */ /* 0x000fea0003800100 */
[----:B------:R-:W-:Y:S05]  /*3810*/  @!P0 BRA `(.L_x_279) ;  /* 0x0000000000608947 */ /* 0x000fea0003800000 */
.L_x_281:
[----:B------:R-:W-:Y:S05]  /*3820*/  BSYNC.RELIABLE B1 ;  /* 0x0000000000017941 */ /* 0x000fea0003800100 */
.L_x_280:
[----:B------:R0:W2:Y:S04]  /*3830*/  LDL.128 R4, [R0] ;  /* 0x0000000000047983 */ /* 0x0000a80000100c00 */
[----:B-1----:R1:W3:Y:S01]  /*3840*/  LDL.128 R8, [R20] ;  /* 0x0000000014087983 */ /* 0x0022e20000100c00 */
[----:B------:R-:W-:Y:S02]  /*3850*/  IADD3 R3, PT, PT, R3, 0x4, RZ ;  /* 0x0000000403037810 */ /* 0x000fe40007ffe0ff */
[----:B0-----:R-:W-:Y:S02]  /*3860*/  IADD3 R0, PT, PT, R0, 0x10, RZ ;  /* 0x0000001000007810 */ /* 0x001fe40007ffe0ff */
        /* <DEDUP_REMOVED lines=19> */
.L_x_279:
[----:B------:R-:W-:Y:S05]  /*39a0*/  BSYNC.RECONVERGENT B0 ;  /* 0x0000000000007941 */ /* 0x000fea0003800200 */
.L_x_278:
        /* <DEDUP_REMOVED lines=11> */
[----:B---3--:R-:W3:Y:S04]  /*3a60*/  LDL R3, [R0+0x24] ;  /* 0x0000240000037983 */ /* 0x008ee80000100800 */
[----:B------:R-:W4:Y:S01]  /*3a70*/  LDL R4, [R0+0x64] ;  /* 0x0000640000047983 */ /* 0x000f220000100800 */
[----:B------:R-:W-:Y:S01]  /*3a80*/  ISETP.NE.AND P0, PT, R2, 0x2, PT ;  /* 0x000000020200780c */ /* 0x000fe20003f05270 */
[----:B---3--:R-:W-:-:S04]  /*3a90*/  FMUL R3, R22, R3 ;  /* 0x0000000316037220 */ /* 0x008fc80000400000 */
[----:B----4-:R-:W-:-:S05]  /*3aa0*/  FMUL R3, R3, R4 ;  /* 0x0000000403037220 */ /* 0x010fca0000400000 */
[----:B------:R3:W-:Y:S03]  /*3ab0*/  STG.E desc[UR6][R26.64+0x8004], R3 ;  /* 0x008004031a007986 */ /* 0x0007e6000c101906 */
[----:B------:R-:W-:Y:S05]  /*3ac0*/  @!P0 EXIT ;  /* 0x000000000000894d */ /* 0x000fea0003800000 */
[----:B---3--:R-:W3:Y:S04]  /*3ad0*/  LDL R3, [R0+0x28] ;  /* 0x0000280000037983 */ /* 0x008ee80000100800 */
[----:B------:R-:W4:Y:S01]  /*3ae0*/  LDL R2, [R0+0x68] ;  /* 0x0000680000027983 */ /* 0x000f220000100800 */
[----:B---3--:R-:W-:-:S04]  /*3af0*/  FMUL R3, R22, R3 ;  /* 0x0000000316037220 */ /* 0x008fc80000400000 */
[----:B----4-:R-:W-:-:S05]  /*3b00*/  FMUL R3, R3, R2 ;  /* 0x0000000203037220 */ /* 0x010fca0000400000 */
[----:B------:R-:W-:Y:S01]  /*3b10*/  STG.E desc[UR6][R26.64+0x8008], R3 ;  /* 0x008008031a007986 */ /* 0x000fe2000c101906 */
[----:B------:R-:W-:Y:S05]  /*3b20*/  EXIT ;  /* 0x000000000000794d */ /* 0x000fea0003800000 */
.L_x_277:
[----:B0-----:R-:W4:Y:S04]  /*3b30*/  LDL.128 R16, [R1+0x20] ;  /* 0x0000200001107983 */ /* 0x001f280000100c00 */
[----:B--23--:R-:W2:Y:S04]  /*3b40*/  LDL.128 R12, [R1+0x60] ;  /* 0x00006000010c7983 */ /* 0x00cea80000100c00 */
[----:B------:R-:W3:Y:S04]  /*3b50*/  LDL.128 R4, [R1+0x30] ;  /* 0x0000300001047983 */ /* 0x000ee80000100c00 */
[----:B-1----:R-:W5:Y:S01]  /*3b60*/  LDL.128 R8, [R1+0x70] ;  /* 0x0000700001087983 */ /* 0x002f620000100c00 */
[C---:B----4-:R-:W-:Y:S01]  /*3b70*/  FMUL R0, R22.reuse, R17 ;  /* 0x0000001116007220 */ /* 0x050fe20000400000 */
[C---:B------:R-:W-:Y:S01]  /*3b80*/  FMUL R3, R22.reuse, R16 ;  /* 0x0000001016037220 */ /* 0x040fe20000400000 */
[C---:B------:R-:W-:Y:S01]  /*3b90*/  FMUL R17, R22.reuse, R18 ;  /* 0x0000001216117220 */ /* 0x040fe20000400000 */
[----:B------:R-:W-:Y:S01]  /*3ba0*/  FMUL R2, R22, R19 ;  /* 0x0000001316027220 */ /* 0x000fe20000400000 */
[----:B--2---:R-:W-:Y:S01]  /*3bb0*/  FMUL R13, R13, R0 ;  /* 0x000000000d0d7220 */ /* 0x004fe20000400000 */
[----:B------:R-:W-:Y:S01]  /*3bc0*/  FMUL R12, R3, R12 ;  /* 0x0000000c030c7220 */ /* 0x000fe20000400000 */
[----:B------:R-:W-:Y:S01]  /*3bd0*/  FMUL R14, R14, R17 ;  /* 0x000000110e0e7220 */ /* 0x000fe20000400000 */
[----:B------:R-:W-:Y:S01]  /*3be0*/  FMUL R15, R15, R2 ;  /* 0x000000020f0f7220 */ /* 0x000fe20000400000 */
[C---:B---3--:R-:W-:Y:S01]  /*3bf0*/  FMUL R0, R22.reuse, R5 ;  /* 0x0000000516007220 */ /* 0x048fe20000400000 */
[C---:B------:R-:W-:Y:S01]  /*3c00*/  FMUL R3, R22.reuse, R4 ;  /* 0x0000000416037220 */ /* 0x040fe20000400000 */
[C---:B------:R-:W-:Y:S01]  /*3c10*/  FMUL R5, R22.reuse, R6 ;  /* 0x0000000616057220 */ /* 0x040fe20000400000 */
[----:B------:R-:W-:Y:S01]  /*3c20*/  FMUL R22, R22, R7 ;  /* 0x0000000716167220 */ /* 0x000fe20000400000 */
[----:B-----5:R-:W-:Y:S01]  /*3c30*/  FMUL R9, R9, R0 ;  /* 0x0000000009097220 */ /* 0x020fe20000400000 */
[----:B------:R-:W-:Y:S01]  /*3c40*/  FMUL R8, R3, R8 ;  /* 0x0000000803087220 */ /* 0x000fe20000400000 */
[----:B------:R-:W-:Y:S01]  /*3c50*/  FMUL R10, R10, R5 ;  /* 0x000000050a0a7220 */ /* 0x000fe20000400000 */
[----:B------:R-:W-:-:S05]  /*3c60*/  FMUL R11, R11, R22 ;  /* 0x000000160b0b7220 */ /* 0x000fca0000400000 */
[----:B------:R-:W-:Y:S01]  /*3c70*/  STG.E.ENL2.256 desc[UR6][R26.64+0x8000], R12, R8 ;  /* 0xf804000c1a08797f */ /* 0x000fe2000f121806 */
[----:B------:R-:W-:Y:S05]  /*3c80*/  EXIT ;  /* 0x000000000000794d */ /* 0x000fea0003800000 */
.L_x_263:
[----:B------:R-:W-:Y:S01]  /*3c90*/  HFMA2 R12, -RZ, RZ, 0, 9.5367431640625e-07 ;  /* 0x00000010ff0c7431 */ /* 0x000fe200000001ff */
[----:B------:R-:W-:Y:S02]  /*3ca0*/  MOV R13, 0x1f ;  /* 0x0000001f000d7802 */ /* 0x000fe40000000f00 */
[----:B------:R-:W-:-:S07]  /*3cb0*/  MOV R11, 0xffffffff ;  /* 0xffffffff000b7802 */ /* 0x000fce0000000f00 */
[----:B0-----:R-:W-:Y:S05]  /*3cc0*/  WARPSYNC.COLLECTIVE R11, `(.L_x_287) ;  /* 0x000000000b087348 */ /* 0x001fea0003c00000 */
[----:B0-----:R0:W1:Y:S02]  /*3cd0*/  SHFL.DOWN P0, R9, R4, R12, R13 ;  /* 0x0800000c04097389 */ /* 0x001064000000000d */
[----:B01----:R-:W-:Y:S05]  /*3ce0*/  ENDCOLLECTIVE ;  /* 0x000000000000791b */ /* 0x003fea0003800000 */
.L_x_287:
[----:B------:R-:W-:Y:S01]  /*3cf0*/  IMAD.MOV.U32 R12, RZ, RZ, 0x8 ;  /* 0x00000008ff0c7424 */ /* 0x000fe200078e00ff */
[----:B------:R-:W-:-:S05]  /*3d00*/  MOV R5, R9 ;  /* 0x0000000900057202 */ /* 0x000fca0000000f00 */
[----:B------:R-:W-:-:S05]  /*3d10*/  FADD R5, R4, R5 ;  /* 0x0000000504057221 */ /* 0x000fca0000000000 */
[----:B------:R-:W-:-:S07]  /*3d20*/  MOV R4, R5 ;  /* 0x0000000500047202 */ /* 0x000fce0000000f00 */
[----:B------:R-:W-:Y:S05]  /*3d30*/  WARPSYNC.COLLECTIVE R11, `(.L_x_288) ;  /* 0x000000000b087348 */ /* 0x000fea0003c00000 */
[----:B------:R0:W1:Y:S02]  /*3d40*/  SHFL.DOWN P0, R9, R4, R12, R13 ;  /* 0x0800000c04097389 */ /* 0x000064000000000d */
[----:B01----:R-:W-:Y:S05]  /*3d50*/  ENDCOLLECTIVE ;  /* 0x000000000000791b */ /* 0x003fea0003800000 */
.L_x_288:
[----:B------:R-:W-:Y:S01]  /*3d60*/  HFMA2 R12, -RZ, RZ, 0, 2.384185791015625e-07 ;  /* 0x00000004ff0c7431 */ /* 0x000fe200000001ff */
[----:B------:R-:W-:-:S05]  /*3d70*/  MOV R6, R9 ;  /* 0x0000000900067202 */ /* 0x000fca0000000f00 */
[----:B------:R-:W-:-:S05]  /*3d80*/  FADD R6, R5, R6 ;  /* 0x0000000605067221 */ /* 0x000fca0000000000 */
[----:B------:R-:W-:-:S07]  /*3d90*/  MOV R4, R6 ;  /* 0x0000000600047202 */ /* 0x000fce0000000f00 */
[----:B------:R-:W-:Y:S05]  /*3da0*/  WARPSYNC.COLLECTIVE R11, `(.L_x_289) ;  /* 0x000000000b087348 */ /* 0x000fea0003c00000 */
[----:B------:R0:W1:Y:S02]  /*3db0*/  SHFL.DOWN P0, R9, R4, R12, R13 ;  /* 0x0800000c04097389 */ /* 0x000064000000000d */
[----:B01----:R-:W-:Y:S05]  /*3dc0*/  ENDCOLLECTIVE ;  /* 0x000000000000791b */ /* 0x003fea0003800000 */
.L_x_289:
[----:B------:R-:W-:Y:S01]  /*3dd0*/  HFMA2 R12, -RZ, RZ, 0, 1.1920928955078125e-07 ;  /* 0x00000002ff0c7431 */ /* 0x000fe200000001ff */
[----:B------:R-:W-:-:S05]  /*3de0*/  MOV R7, R9 ;  /* 0x0000000900077202 */ /* 0x000fca0000000f00 */
[----:B------:R-:W-:-:S05]  /*3df0*/  FADD R7, R6, R7 ;  /* 0x0000000706077221 */ /* 0x000fca0000000000 */
[----:B------:R-:W-:-:S07]  /*3e00*/  MOV R4, R7 ;  /* 0x0000000700047202 */ /* 0x000fce0000000f00 */
[----:B------:R-:W-:Y:S05]  /*3e10*/  WARPSYNC.COLLECTIVE R11, `(.L_x_290) ;  /* 0x000000000b087348 */ /* 0x000fea0003c00000 */
[----:B------:R0:W1:Y:S02]  /*3e20*/  SHFL.DOWN P0, R9, R4, R12, R13 ;  /* 0x0800000c04097389 */ /* 0x000064000000000d */
[----:B01----:R-:W-:Y:S05]  /*3e30*/  ENDCOLLECTIVE ;  /* 0x000000000000791b */ /* 0x003fea0003800000 */
.L_x_290:
[----:B------:R-:W-:Y:S02]  /*3e40*/  HFMA2 R12, -RZ, RZ, 0, 5.9604644775390625e-08 ;  /* 0x00000001ff0c7431 */ /* 0x000fe400000001ff */
[----:B------:R-:W-:-:S04]  /*3e50*/  IMAD.MOV.U32 R8, RZ, RZ, R9 ;  /* 0x000000ffff087224 */ /* 0x000fc800078e0009 */
[----:B------:R-:W-:-:S05]  /*3e60*/  FADD R8, R7, R8 ;  /* 0x0000000807087221 */ /* 0x000fca0000000000 */
[----:B------:R-:W-:-:S07]  /*3e70*/  MOV R4, R8 ;  /* 0x0000000800047202 */ /* 0x000fce0000000f00 */
[----:B------:R-:W-:Y:S05]  /*3e80*/  WARPSYNC.COLLECTIVE R11, `(.L_x_291) ;  /* 0x000000000b087348 */ /* 0x000fea0003c00000 */
[----:B------:R0:W1:Y:S02]  /*3e90*/  SHFL.DOWN P0, R9, R4, R12, R13 ;  /* 0x0800000c04097389 */ /* 0x000064000000000d */
[----:B01----:R-:W-:Y:S05]  /*3ea0*/  ENDCOLLECTIVE ;  /* 0x000000000000791b */ /* 0x003fea0003800000 */
.L_x_291:
[----:B------:R-:W-:Y:S05]  /*3eb0*/  BRA `(.L_x_292) ;  /* 0xffffffe000647947 */ /* 0x000fea000383ffff */
        .weak           $__internal_4_$__cuda_sm3x_div_rn_noftz_f32_slowpath
        .type           $__internal_4_$__cuda_sm3x_div_rn_noftz_f32_slowpath,@function
        .size           $__internal_4_$__cuda_sm3x_div_rn_noftz_f32_slowpath,(.L_x_306 - $__internal_4_$__cuda_sm3x_div_rn_noftz_f32_slowpath)
$__internal_4_$__cuda_sm3x_div_rn_noftz_f32_slowpath:
[----:B------:R-:W-:Y:S02]  /*3ec0*/  SHF.R.U32.HI R7, RZ, 0x17, R5 ;  /* 0x00000017ff077819 */ /* 0x000fe40000011605 */
[----:B------:R-:W-:Y:S02]  /*3ed0*/  SHF.R.U32.HI R8, RZ, 0x17, R4 ;  /* 0x00000017ff087819 */ /* 0x000fe40000011604 */
[----:B------:R-:W-:Y:S02]  /*3ee0*/  LOP3.LUT R7, R7, 0xff, RZ, 0xc0, !PT ;  /* 0x000000ff07077812 */ /* 0x000fe400078ec0ff */
[----:B------:R-:W-:Y:S02]  /*3ef0*/  LOP3.LUT R9, R8, 0xff, RZ, 0xc0, !PT ;  /* 0x000000ff08097812 */ /* 0x000fe400078ec0ff */
[----:B------:R-:W-:Y:S02]  /*3f00*/  IADD3 R13, PT, PT, R7, -0x1, RZ ;  /* 0xffffffff070d7810 */ /* 0x000fe40007ffe0ff */
[----:B------:R-:W-:-:S02]  /*3f10*/  IADD3 R12, PT, PT, R9, -0x1, RZ ;  /* 0xffffffff090c7810 */ /* 0x000fc40007ffe0ff */
[----:B------:R-:W-:Y:S02]  /*3f20*/  ISETP.GT.U32.AND P0, PT, R13, 0xfd, PT ;  /* 0x000000fd0d00780c */ /* 0x000fe40003f04070 */
[----:B------:R-:W-:Y:S02]  /*3f30*/  MOV R10, R4 ;  /* 0x00000004000a7202 */ /* 0x000fe40000000f00 */
[----:B------:R-:W-:Y:S02]  /*3f40*/  ISETP.GT.U32.OR P0, PT, R12, 0xfd, P0 ;  /* 0x000000fd0c00780c */ /* 0x000fe40000704470 */
[----:B------:R-:W-:-:S11]  /*3f50*/  MOV R11, R5 ;  /* 0x00000005000b7202 */ /* 0x000fd60000000f00 */
        /* <DEDUP_REMOVED lines=25> */
.L_x_293:
[----:B------:R-:W-:Y:S02]  /*40f0*/  LEA R4, R7, 0xc0800000, 0x17 ;  /* 0xc080000007047811 */ /* 0x000fe400078eb8ff */
[----:B------:R-:W-:Y:S02]  /*4100*/  IADD3 R9, PT, PT, R9, -0x7f, RZ ;  /* 0xffffff8109097810 */ /* 0x000fe40007ffe0ff */
[----:B------:R-:W-:-:S03]  /*4110*/  IADD3 R11, PT, PT, -R4, R11, RZ ;  /* 0x0000000b040b7210 */ /* 0x000fc60007ffe1ff */
[----:B------:R-:W-:Y:S01]  /*4120*/  IMAD R4, R9, -0x800000, R10 ;  /* 0xff80000009047824 */ /* 0x000fe200078e020a */
[----:B------:R-:W0:Y:S01]  /*4130*/  MUFU.RCP R5, R11 ;  /* 0x0000000b00057308 */ /* 0x000e220000001000 */
[----:B------:R-:W-:Y:S01]  /*4140*/  FADD.FTZ R13, -R11, -RZ ;  /* 0x800000ff0b0d7221 */ /* 0x000fe20000010100 */
[----:B------:R-:W-:-:S04]  /*4150*/  IADD3 R9, PT, PT, R9, 0x7f, -R7 ;  /* 0x0000007f09097810 */ /* 0x000fc80007ffe807 */
[----:B------:R-:W-:Y:S01]  /*4160*/  IADD3 R9, PT, PT, R9, R8, RZ ;  /* 0x0000000809097210 */ /* 0x000fe20007ffe0ff */
        /* <DEDUP_REMOVED lines=8> */
[----:B------:R-:W-:-:S05]  /*41f0*/  LOP3.LUT R7, R7, 0xff, RZ, 0xc0, !PT ;  /* 0x000000ff07077812 */ /* 0x000fca00078ec0ff */
[----:B------:R-:W-:-:S05]  /*4200*/  IMAD.IADD R11, R7, 0x1, R9 ;  /* 0x00000001070b7824 */ /* 0x000fca00078e0209 */
        /* <DEDUP_REMOVED lines=11> */
[----:B------:R-:W-:Y:S01]  /*42c0*/  IADD3 R10, PT, PT, R11, 0x20, RZ ;  /* 0x000000200b0a7810 */ /* 0x000fe20007ffe0ff */
[-CC-:B------:R-:W-:Y:S01]  /*42d0*/  FFMA.RM R8, R5, R13.reuse, R12.reuse ;  /* 0x0000000d05087223 */ /* 0x180fe2000000400c */
[----:B------:R-:W-:Y:S02]  /*42e0*/  ISETP.NE.AND P3, PT, R11, RZ, PT ;  /* 0x000000ff0b00720c */ /* 0x000fe40003f65270 */
[----:B------:R-:W-:Y:S01]  /*42f0*/  LOP3.LUT R9, R7, 0x7fffff, RZ, 0xc0, !PT ;  /* 0x007fffff07097812 */ /* 0x000fe200078ec0ff */
[----:B------:R-:W-:Y:S01]  /*4300*/  FFMA.RP R7, R5, R13, R12 ;  /* 0x0000000d05077223 */ /* 0x000fe2000000800c */
[----:B------:R-:W-:Y:S02]  /*4310*/  ISETP.NE.AND P2, PT, R11, RZ, PT ;  /* 0x000000ff0b00720c */ /* 0x000fe40003f45270 */
[----:B------:R-:W-:Y:S02]  /*4320*/  LOP3.LUT R9, R9, 0x800000, RZ, 0xfc, !PT ;  /* 0x0080000009097812 */ /* 0x000fe400078efcff */
[----:B------:R-:W-:-:S02]  /*4330*/  IADD3 R5, PT, PT, -R11, RZ, RZ ;  /* 0x000000ff0b057210 */ /* 0x000fc40007ffe1ff */
        /* <DEDUP_REMOVED lines=13> */
.L_x_299:
[----:B------:R-:W-:-:S04]  /*4410*/  LOP3.LUT R4, R4, 0x80000000, RZ, 0xc0, !PT ;  /* 0x8000000004047812 */ /* 0x000fc800078ec0ff */
[----:B------:R-:W-:Y:S01]  /*4420*/  LOP3.LUT R4, R4, 0x7f800000, RZ, 0xfc, !PT ;  /* 0x7f80000004047812 */ /* 0x000fe200078efcff */
[----:B------:R-:W-:Y:S06]  /*4430*/  BRA `(.L_x_300) ;  /* 0x0000000000287947 */ /* 0x000fec0003800000 */
.L_x_298:
[----:B------:R-:W-:Y:S01]  /*4440*/  LEA R4, R9, R4, 0x17 ;  /* 0x0000000409047211 */ /* 0x000fe200078eb8ff */
[----:B------:R-:W-:Y:S06]  /*4450*/  BRA `(.L_x_300) ;  /* 0x0000000000207947 */ /* 0x000fec0003800000 */
.L_x_297:
[----:B------:R-:W-:-:S04]  /*4460*/  LOP3.LUT R4, R11, 0x80000000, R10, 0x48, !PT ;  /* 0x800000000b047812 */ /* 0x000fc800078e480a */
[----:B------:R-:W-:Y:S01]  /*4470*/  LOP3.LUT R4, R4, 0x7f800000, RZ, 0xfc, !PT ;  /* 0x7f80000004047812 */ /* 0x000fe200078efcff */
[----:B------:R-:W-:Y:S06]  /*4480*/  BRA `(.L_x_300) ;  /* 0x0000000000147947 */ /* 0x000fec0003800000 */
.L_x_296:
[----:B------:R-:W-:Y:S01]  /*4490*/  LOP3.LUT R4, R11, 0x80000000, R10, 0x48, !PT ;  /* 0x800000000b047812 */ /* 0x000fe200078e480a */
[----:B------:R-:W-:Y:S06]  /*44a0*/  BRA `(.L_x_300) ;  /* 0x00000000000c7947 */ /* 0x000fec0003800000 */
.L_x_295:
[----:B------:R-:W0:Y:S01]  /*44b0*/  MUFU.RSQ R4, -QNAN ;  /* 0xffc0000000047908 */ /* 0x000e220000001400 */
[----:B------:R-:W-:Y:S05]  /*44c0*/  BRA `(.L_x_300) ;  /* 0x0000000000047947 */ /* 0x000fea0003800000 */
.L_x_294:
[----:B------:R-:W-:-:S07]  /*44d0*/  FADD.FTZ R4, R4, R5 ;  /* 0x0000000504047221 */ /* 0x000fce0000010000 */
.L_x_300:
[----:B------:R-:W-:-:S04]  /*44e0*/  HFMA2 R7, -RZ, RZ, 0, 0 ;  /* 0x00000000ff077431 */ /* 0x000fc800000001ff */
[----:B0-----:R-:W-:Y:S05]  /*44f0*/  RET.REL.NODEC R6 `(_Z20rms_norm_cuda_kernelIfLi2ELi1024ELi8EEvPT_PKS0_S3_i) ;  /* 0xffffffb806c07950 */ /* 0x001fea0003c3ffff */
.L_x_301:
        /* <DEDUP_REMOVED lines=16> */
.L_x_306:


//--------------------- .nv.shared._Z20rms_norm_cuda_kernelIfLi1ELi256ELi4EEvPT_PKS0_S3_i --------------------------
	.section	.nv.shared._Z20rms_norm_cuda_kernelIfLi1ELi256ELi4EEvPT_PKS0_S3_i,"aw",@nobits
	.sectionflags	@""
	.align	4
.nv.shared._Z20rms_norm_cuda_kernelIfLi1ELi256ELi4EEvPT_PKS0_S3_i:
	.zero		1152


//--------------------- .nv.shared.reserved.0     --------------------------
	.section	.nv.shared.reserved.0,"aw",@nobits
	.weak		__nv_reservedSMEM_offset_0_alias
	.size		__nv_reservedSMEM_offset_0_alias, 0, 64
	.other		__nv_reservedSMEM_offset_0_alias,@"STO_CUDA_RESERVED_SHARED STV_DEFAULT"
__nv_reservedSMEM_offset_0_alias:
	.zero		0
	.zero		64


//--------------------- .nv.shared._Z20rms_norm_cuda_kernelIfLi2ELi256ELi4EEvPT_PKS0_S3_i --------------------------
	.section	.nv.shared._Z20rms_norm_cuda_kernelIfLi2ELi256ELi4EEvPT_PKS0_S3_i,"aw",@nobits
	.sectionflags	@""
	.align	4
.nv.shared._Z20rms_norm_cuda_kernelIfLi2ELi256ELi4EEvPT_PKS0_S3_i:
	.zero		1152


//--------------------- .nv.shared._Z20rms_norm_cuda_kernelIfLi2ELi512ELi4EEvPT_PKS0_S3_i --------------------------
	.section	.nv.shared._Z20rms_norm_cuda_kernelIfLi2ELi512ELi4EEvPT_PKS0_S3_i,"aw",@nobits
	.sectionflags	@""
	.align	4
.nv.shared._Z20rms_norm_cuda_kernelIfLi2ELi512ELi4EEvPT_PKS0_S3_i:
	.zero		1152


//--------------------- .nv.shared._Z20rms_norm_cuda_kernelIfLi2ELi1024ELi4EEvPT_PKS0_S3_i --------------------------
	.section	.nv.shared._Z20rms_norm_cuda_kernelIfLi2ELi1024ELi4EEvPT_PKS0_S3_i,"aw",@nobits
	.sectionflags	@""
	.align	4
.nv.shared._Z20rms_norm_cuda_kernelIfLi2ELi1024ELi4EEvPT_PKS0_S3_i:
	.zero		1152


//--------------------- .nv.shared._Z20rms_norm_cuda_kernelIfLi2ELi1024ELi8EEvPT_PKS0_S3_i --------------------------
	.section	.nv.shared._Z20rms_norm_cuda_kernelIfLi2ELi1024ELi8EEvPT_PKS0_S3_i,"aw",@nobits
	.sectionflags	@""
	.align	4
.nv.shared._Z20rms_norm_cuda_kernelIfLi2ELi1024ELi8EEvPT_PKS0_S3_i:
	.zero		1152


//--------------------- .nv.constant0._Z20rms_norm_cuda_kernelIfLi1ELi256ELi4EEvPT_PKS0_S3_i --------------------------
	.section	.nv.constant0._Z20rms_norm_cuda_kernelIfLi1ELi256ELi4EEvPT_PKS0_S3_i,"a",@progbits
	.sectionflags	@""
	.align	4
.nv.constant0._Z20rms_norm_cuda_kernelIfLi1ELi256ELi4EEvPT_PKS0_S3_i:
	.zero		924


//--------------------- .nv.constant0._Z20rms_norm_cuda_kernelIfLi2ELi256ELi4EEvPT_PKS0_S3_i --------------------------
	.section	.nv.constant0._Z20rms_norm_cuda_kernelIfLi2ELi256ELi4EEvPT_PKS0_S3_i,"a",@progbits
	.sectionflags	@""
	.align	4
.nv.constant0._Z20rms_norm_cuda_kernelIfLi2ELi256ELi4EEvPT_PKS0_S3_i:
	.zero		924


//--------------------- .nv.constant0._Z20rms_norm_cuda_kernelIfLi2ELi512ELi4EEvPT_PKS0_S3_i --------------------------
	.section	.nv.constant0._Z20rms_norm_cuda_kernelIfLi2ELi512ELi4EEvPT_PKS0_S3_i,"a",@progbits
	.sectionflags	@""
	.align	4
.nv.constant0._Z20rms_norm_cuda_kernelIfLi2ELi512ELi4EEvPT_PKS0_S3_i:
	.zero		924


//--------------------- .nv.constant0._Z20rms_norm_cuda_kernelIfLi2ELi1024ELi4EEvPT_PKS0_S3_i --------------------------
	.section	.nv.constant0._Z20rms_norm_cuda_kernelIfLi2ELi1024ELi4EEvPT_PKS0_S3_i,"a",@progbits
	.sectionflags	@""
	.align	4
.nv.constant0._Z20rms_norm_cuda_kernelIfLi2ELi1024ELi4EEvPT_PKS0_S3_i:
	.zero		924


//--------------------- .nv.constant0._Z20rms_norm_cuda_kernelIfLi2ELi1024ELi8EEvPT_PKS0_S3_i --------------------------
	.section	.nv.constant0._Z20rms_norm_cuda_kernelIfLi2ELi1024ELi8EEvPT_PKS0_S3_i,"a",@progbits
	.sectionflags	@""
	.align	4
.nv.constant0._Z20rms_norm_cuda_kernelIfLi2ELi1024ELi8EEvPT_PKS0_S3_i:
	.zero		924


//--------------------- SYMBOLS --------------------------

	.type		.nv.reservedSmem.offset0,@object
	.size		.nv.reservedSmem.offset0,0x4
	.type		.nv.reservedSmem.cap,@object
	.size		.nv.reservedSmem.cap,0x4
